//
// Generated by NVIDIA NVVM Compiler
//
// Compiler Build ID: CL-36424714
// Cuda compilation tools, release 13.0, V13.0.88
// Based on NVVM 20.0.0
//

.version 9.0
.target sm_100
.address_size 64

	// .globl	_Z16jacobiStepKernelPdS_S_iiS_S_
// _ZZN3cub18CUB_300001_SM_10006detail6reduce28DeviceReduceSingleTileKernelINS2_10policy_hubIdjN4cuda3std3__44plusIvEEE10Policy1000EPdSC_jS9_ddNS7_10__identityEEEvT0_T1_T2_T3_T4_T6_E12temp_storage has been demoted
// _ZZN3cub18CUB_300001_SM_10006detail6reduce18DeviceReduceKernelINS2_10policy_hubIdjN4cuda3std3__44plusIvEEE10Policy1000EPdjS9_dNS7_10__identityEEEvT0_PT3_T1_NS0_13GridEvenShareISH_EET2_T4_E12temp_storage has been demoted
// _ZZN3cub18CUB_300001_SM_10006detail6reduce28DeviceReduceSingleTileKernelINS2_10policy_hubIdjN4cuda3std3__44plusIvEEE10Policy1000EPdSC_iS9_ddNS7_10__identityEEEvT0_T1_T2_T3_T4_T6_E12temp_storage has been demoted
// _ZZN3cub18CUB_300001_SM_10006detail6reduce28DeviceReduceSingleTileKernelINS2_10policy_hubIdjN4cuda3__47maximumIvEEE10Policy1000EPdSB_jS8_ddNS5_3std3__410__identityEEEvT0_T1_T2_T3_T4_T6_E12temp_storage has been demoted
// _ZZN3cub18CUB_300001_SM_10006detail6reduce18DeviceReduceKernelINS2_10policy_hubIdjN4cuda3__47maximumIvEEE10Policy1000EPdjS8_dNS5_3std3__410__identityEEEvT0_PT3_T1_NS0_13GridEvenShareISI_EET2_T4_E12temp_storage has been demoted
// _ZZN3cub18CUB_300001_SM_10006detail6reduce28DeviceReduceSingleTileKernelINS2_10policy_hubIdjN4cuda3__47maximumIvEEE10Policy1000EPdSB_iS8_ddNS5_3std3__410__identityEEEvT0_T1_T2_T3_T4_T6_E12temp_storage has been demoted
.global .align 1 .b8 _ZN34_INTERNAL_f855a552_4_k_cu_d07bedb74cuda3std3__45__cpo5beginE[1];
.global .align 1 .b8 _ZN34_INTERNAL_f855a552_4_k_cu_d07bedb74cuda3std3__45__cpo3endE[1];
.global .align 1 .b8 _ZN34_INTERNAL_f855a552_4_k_cu_d07bedb74cuda3std3__45__cpo6cbeginE[1];
.global .align 1 .b8 _ZN34_INTERNAL_f855a552_4_k_cu_d07bedb74cuda3std3__45__cpo4cendE[1];
.global .align 1 .b8 _ZN34_INTERNAL_f855a552_4_k_cu_d07bedb74cuda3std3__45__cpo6rbeginE[1];
.global .align 1 .b8 _ZN34_INTERNAL_f855a552_4_k_cu_d07bedb74cuda3std3__45__cpo4rendE[1];
.global .align 1 .b8 _ZN34_INTERNAL_f855a552_4_k_cu_d07bedb74cuda3std3__45__cpo7crbeginE[1];
.global .align 1 .b8 _ZN34_INTERNAL_f855a552_4_k_cu_d07bedb74cuda3std3__45__cpo5crendE[1];
.global .align 1 .b8 _ZN34_INTERNAL_f855a552_4_k_cu_d07bedb74cuda3std3__436_GLOBAL__N__f855a552_4_k_cu_d07bedb76ignoreE[1];
.global .align 1 .b8 _ZN34_INTERNAL_f855a552_4_k_cu_d07bedb74cuda3std3__419piecewise_constructE[1];
.global .align 1 .b8 _ZN34_INTERNAL_f855a552_4_k_cu_d07bedb74cuda3std3__48in_placeE[1];
.global .align 1 .b8 _ZN34_INTERNAL_f855a552_4_k_cu_d07bedb74cuda3std3__420unreachable_sentinelE[1];
.global .align 1 .b8 _ZN34_INTERNAL_f855a552_4_k_cu_d07bedb74cuda3std3__47nulloptE[1];
.global .align 1 .b8 _ZN34_INTERNAL_f855a552_4_k_cu_d07bedb74cuda3std6ranges3__45__cpo4swapE[1];
.global .align 1 .b8 _ZN34_INTERNAL_f855a552_4_k_cu_d07bedb74cuda3std6ranges3__45__cpo9iter_moveE[1];
.global .align 1 .b8 _ZN34_INTERNAL_f855a552_4_k_cu_d07bedb74cuda3std6ranges3__45__cpo5beginE[1];
.global .align 1 .b8 _ZN34_INTERNAL_f855a552_4_k_cu_d07bedb74cuda3std6ranges3__45__cpo3endE[1];
.global .align 1 .b8 _ZN34_INTERNAL_f855a552_4_k_cu_d07bedb74cuda3std6ranges3__45__cpo6cbeginE[1];
.global .align 1 .b8 _ZN34_INTERNAL_f855a552_4_k_cu_d07bedb74cuda3std6ranges3__45__cpo4cendE[1];
.global .align 1 .b8 _ZN34_INTERNAL_f855a552_4_k_cu_d07bedb74cuda3std6ranges3__45__cpo7advanceE[1];
.global .align 1 .b8 _ZN34_INTERNAL_f855a552_4_k_cu_d07bedb74cuda3std6ranges3__45__cpo9iter_swapE[1];
.global .align 1 .b8 _ZN34_INTERNAL_f855a552_4_k_cu_d07bedb74cuda3std6ranges3__45__cpo4nextE[1];
.global .align 1 .b8 _ZN34_INTERNAL_f855a552_4_k_cu_d07bedb74cuda3std6ranges3__45__cpo4prevE[1];
.global .align 1 .b8 _ZN34_INTERNAL_f855a552_4_k_cu_d07bedb74cuda3std6ranges3__45__cpo4dataE[1];
.global .align 1 .b8 _ZN34_INTERNAL_f855a552_4_k_cu_d07bedb74cuda3std6ranges3__45__cpo5cdataE[1];
.global .align 1 .b8 _ZN34_INTERNAL_f855a552_4_k_cu_d07bedb74cuda3std6ranges3__45__cpo4sizeE[1];
.global .align 1 .b8 _ZN34_INTERNAL_f855a552_4_k_cu_d07bedb74cuda3std6ranges3__45__cpo5ssizeE[1];
.global .align 1 .b8 _ZN34_INTERNAL_f855a552_4_k_cu_d07bedb74cuda3std6ranges3__45__cpo8distanceE[1];
.global .align 1 .b8 _ZN34_INTERNAL_f855a552_4_k_cu_d07bedb76thrust24THRUST_300001_SM_1000_NS6system6detail10sequential3seqE[1];

.visible .entry _Z16jacobiStepKernelPdS_S_iiS_S_(
	.param .u64 .ptr .align 1 _Z16jacobiStepKernelPdS_S_iiS_S__param_0,
	.param .u64 .ptr .align 1 _Z16jacobiStepKernelPdS_S_iiS_S__param_1,
	.param .u64 .ptr .align 1 _Z16jacobiStepKernelPdS_S_iiS_S__param_2,
	.param .u32 _Z16jacobiStepKernelPdS_S_iiS_S__param_3,
	.param .u32 _Z16jacobiStepKernelPdS_S_iiS_S__param_4,
	.param .u64 .ptr .align 1 _Z16jacobiStepKernelPdS_S_iiS_S__param_5,
	.param .u64 .ptr .align 1 _Z16jacobiStepKernelPdS_S_iiS_S__param_6
)
{
	.reg .pred 	%p<16>;
	.reg .b32 	%r<55>;
	.reg .b64 	%rd<35>;
	.reg .b64 	%fd<42>;

	ld.param.u64 	%rd10, [_Z16jacobiStepKernelPdS_S_iiS_S__param_0];
	ld.param.u64 	%rd8, [_Z16jacobiStepKernelPdS_S_iiS_S__param_1];
	ld.param.u32 	%r26, [_Z16jacobiStepKernelPdS_S_iiS_S__param_3];
	ld.param.u32 	%r27, [_Z16jacobiStepKernelPdS_S_iiS_S__param_4];
	ld.param.u64 	%rd11, [_Z16jacobiStepKernelPdS_S_iiS_S__param_5];
	ld.param.u64 	%rd12, [_Z16jacobiStepKernelPdS_S_iiS_S__param_6];
	cvta.to.global.u64 	%rd1, %rd10;
	cvta.to.global.u64 	%rd13, %rd12;
	cvta.to.global.u64 	%rd14, %rd11;
	mov.u32 	%r28, %tid.x;
	mov.u32 	%r29, %ctaid.x;
	mov.u32 	%r30, %ntid.x;
	mad.lo.s32 	%r31, %r29, %r30, %r28;
	mov.u32 	%r32, %nctaid.x;
	mul.lo.s32 	%r1, %r30, %r32;
	mov.u32 	%r33, %tid.y;
	mov.u32 	%r34, %ctaid.y;
	mov.u32 	%r35, %ntid.y;
	mad.lo.s32 	%r36, %r34, %r35, %r33;
	mov.u32 	%r37, %nctaid.y;
	mul.lo.s32 	%r2, %r35, %r37;
	mad.lo.s32 	%r38, %r31, %r2, %r36;
	mul.wide.u32 	%rd15, %r38, 8;
	add.s64 	%rd2, %rd14, %rd15;
	mov.b64 	%rd16, 0;
	st.global.u64 	[%rd2], %rd16;
	add.s64 	%rd3, %rd13, %rd15;
	st.global.u64 	[%rd3], %rd16;
	setp.gt.s32 	%p1, %r31, 0;
	selp.b32 	%r39, 0, %r1, %p1;
	add.s32 	%r3, %r39, %r31;
	setp.eq.s32 	%p2, %r36, 0;
	selp.b32 	%r52, %r2, %r36, %p2;
	add.s32 	%r5, %r27, -1;
	setp.ge.s32 	%p3, %r52, %r5;
	@%p3 bra 	$L__BB0_15;
	cvta.to.global.u64 	%rd4, %rd8;
	add.s32 	%r6, %r26, -1;
	mov.u32 	%r50, %r52;
$L__BB0_2:
	setp.ge.s32 	%p4, %r3, %r6;
	@%p4 bra 	$L__BB0_5;
	mul.lo.s32 	%r8, %r50, %r26;
	add.s32 	%r40, %r8, %r26;
	shl.b32 	%r41, %r26, 1;
	sub.s32 	%r9, %r40, %r41;
	mov.u32 	%r51, %r3;
$L__BB0_4:
	ld.param.u64 	%rd34, [_Z16jacobiStepKernelPdS_S_iiS_S__param_2];
	add.s32 	%r42, %r51, %r8;
	cvta.to.global.u64 	%rd17, %rd34;
	mul.wide.s32 	%rd18, %r42, 8;
	add.s64 	%rd19, %rd17, %rd18;
	ld.global.f64 	%fd8, [%rd19];
	add.s64 	%rd20, %rd4, %rd18;
	ld.global.f64 	%fd9, [%rd20+8];
	ld.global.f64 	%fd10, [%rd20+-8];
	add.f64 	%fd11, %fd9, %fd10;
	mul.wide.s32 	%rd21, %r26, 8;
	add.s64 	%rd22, %rd20, %rd21;
	ld.global.f64 	%fd12, [%rd22];
	add.f64 	%fd13, %fd11, %fd12;
	add.s32 	%r43, %r51, %r9;
	mul.wide.s32 	%rd23, %r43, 8;
	add.s64 	%rd24, %rd4, %rd23;
	ld.global.f64 	%fd14, [%rd24];
	add.f64 	%fd15, %fd13, %fd14;
	sub.f64 	%fd16, %fd8, %fd15;
	mul.f64 	%fd17, %fd16, 0dBFD0000000000000;
	add.s64 	%rd25, %rd1, %rd18;
	st.global.f64 	[%rd25], %fd17;
	ld.global.f64 	%fd18, [%rd20];
	sub.f64 	%fd19, %fd17, %fd18;
	abs.f64 	%fd20, %fd19;
	ld.global.f64 	%fd21, [%rd2];
	setp.gt.f64 	%p5, %fd20, %fd21;
	selp.f64 	%fd22, %fd20, %fd21, %p5;
	st.global.f64 	[%rd2], %fd22;
	add.s32 	%r51, %r51, %r1;
	setp.lt.s32 	%p6, %r51, %r6;
	@%p6 bra 	$L__BB0_4;
$L__BB0_5:
	add.s32 	%r50, %r50, %r2;
	setp.lt.s32 	%p7, %r50, %r5;
	@%p7 bra 	$L__BB0_2;
	add.s32 	%r10, %r3, %r1;
	max.s32 	%r44, %r10, %r6;
	setp.lt.s32 	%p8, %r10, %r6;
	selp.u32 	%r11, 1, 0, %p8;
	add.s32 	%r45, %r10, %r11;
	sub.s32 	%r12, %r44, %r45;
	add.s32 	%r13, %r10, %r1;
	add.s32 	%r14, %r13, %r1;
	div.u32 	%r46, %r12, %r1;
	add.s32 	%r20, %r46, %r11;
	mul.wide.s32 	%rd30, %r1, 8;
$L__BB0_7:
	setp.ge.s32 	%p9, %r3, %r6;
	@%p9 bra 	$L__BB0_14;
	mul.lo.s32 	%r19, %r52, %r26;
	ld.global.f64 	%fd40, [%rd3];
	and.b32  	%r21, %r20, 3;
	setp.eq.s32 	%p10, %r21, 3;
	mov.u32 	%r53, %r3;
	@%p10 bra 	$L__BB0_12;
	add.s32 	%r47, %r3, %r19;
	mul.wide.s32 	%rd26, %r47, 8;
	add.s64 	%rd5, %rd1, %rd26;
	ld.global.f64 	%fd23, [%rd5];
	abs.f64 	%fd24, %fd23;
	add.f64 	%fd40, %fd40, %fd24;
	st.global.f64 	[%rd3], %fd40;
	setp.eq.s32 	%p11, %r21, 0;
	mov.u32 	%r53, %r10;
	@%p11 bra 	$L__BB0_12;
	add.s64 	%rd7, %rd5, %rd30;
	ld.global.f64 	%fd25, [%rd7];
	abs.f64 	%fd26, %fd25;
	add.f64 	%fd40, %fd40, %fd26;
	st.global.f64 	[%rd3], %fd40;
	setp.eq.s32 	%p12, %r21, 1;
	mov.u32 	%r53, %r13;
	@%p12 bra 	$L__BB0_12;
	add.s64 	%rd27, %rd7, %rd30;
	ld.global.f64 	%fd27, [%rd27];
	abs.f64 	%fd28, %fd27;
	add.f64 	%fd40, %fd40, %fd28;
	st.global.f64 	[%rd3], %fd40;
	mov.u32 	%r53, %r14;
$L__BB0_12:
	setp.lt.u32 	%p13, %r20, 3;
	@%p13 bra 	$L__BB0_14;
$L__BB0_13:
	add.s32 	%r48, %r53, %r19;
	mul.wide.s32 	%rd28, %r48, 8;
	add.s64 	%rd29, %rd1, %rd28;
	ld.global.f64 	%fd29, [%rd29];
	abs.f64 	%fd30, %fd29;
	add.f64 	%fd31, %fd40, %fd30;
	st.global.f64 	[%rd3], %fd31;
	add.s64 	%rd31, %rd29, %rd30;
	ld.global.f64 	%fd32, [%rd31];
	abs.f64 	%fd33, %fd32;
	add.f64 	%fd34, %fd31, %fd33;
	st.global.f64 	[%rd3], %fd34;
	add.s64 	%rd32, %rd31, %rd30;
	ld.global.f64 	%fd35, [%rd32];
	abs.f64 	%fd36, %fd35;
	add.f64 	%fd37, %fd34, %fd36;
	st.global.f64 	[%rd3], %fd37;
	add.s64 	%rd33, %rd32, %rd30;
	ld.global.f64 	%fd38, [%rd33];
	abs.f64 	%fd39, %fd38;
	add.f64 	%fd40, %fd37, %fd39;
	st.global.f64 	[%rd3], %fd40;
	shl.b32 	%r49, %r1, 2;
	add.s32 	%r53, %r49, %r53;
	setp.lt.s32 	%p14, %r53, %r6;
	@%p14 bra 	$L__BB0_13;
$L__BB0_14:
	add.s32 	%r52, %r52, %r2;
	setp.lt.s32 	%p15, %r52, %r5;
	@%p15 bra 	$L__BB0_7;
$L__BB0_15:
	ret;

}
	// .globl	_Z20updateBoundaryKernelPdiiS_
.visible .entry _Z20updateBoundaryKernelPdiiS_(
	.param .u64 .ptr .align 1 _Z20updateBoundaryKernelPdiiS__param_0,
	.param .u32 _Z20updateBoundaryKernelPdiiS__param_1,
	.param .u32 _Z20updateBoundaryKernelPdiiS__param_2,
	.param .u64 .ptr .align 1 _Z20updateBoundaryKernelPdiiS__param_3
)
{
	.reg .pred 	%p<17>;
	.reg .b32 	%r<86>;
	.reg .b64 	%rd<69>;
	.reg .b64 	%fd<81>;

	ld.param.u64 	%rd5, [_Z20updateBoundaryKernelPdiiS__param_0];
	ld.param.u32 	%r35, [_Z20updateBoundaryKernelPdiiS__param_1];
	ld.param.u32 	%r36, [_Z20updateBoundaryKernelPdiiS__param_2];
	ld.param.u64 	%rd6, [_Z20updateBoundaryKernelPdiiS__param_3];
	cvta.to.global.u64 	%rd7, %rd6;
	cvta.to.global.u64 	%rd1, %rd5;
	mov.u32 	%r1, %tid.x;
	mov.u32 	%r37, %ctaid.x;
	mov.u32 	%r38, %ntid.x;
	mul.lo.s32 	%r2, %r37, %r38;
	add.s32 	%r39, %r2, %r1;
	mov.u32 	%r40, %nctaid.x;
	mul.lo.s32 	%r3, %r38, %r40;
	mov.u32 	%r41, %tid.y;
	mov.u32 	%r42, %ctaid.y;
	mov.u32 	%r43, %ntid.y;
	mad.lo.s32 	%r44, %r42, %r43, %r41;
	mov.u32 	%r45, %nctaid.y;
	mul.lo.s32 	%r4, %r43, %r45;
	mad.lo.s32 	%r46, %r39, %r4, %r44;
	setp.gt.s32 	%p1, %r39, 0;
	selp.b32 	%r5, 0, %r3, %p1;
	add.s32 	%r6, %r5, %r39;
	setp.eq.s32 	%p2, %r44, 0;
	selp.b32 	%r85, %r4, %r44, %p2;
	setp.ne.s32 	%p3, %r85, %r3;
	mul.wide.u32 	%rd8, %r46, 8;
	add.s64 	%rd2, %rd7, %rd8;
	@%p3 bra 	$L__BB1_8;
	add.s32 	%r8, %r35, -1;
	setp.ge.s32 	%p4, %r6, %r8;
	@%p4 bra 	$L__BB1_8;
	add.s32 	%r47, %r36, -2;
	mul.lo.s32 	%r9, %r47, %r35;
	add.s32 	%r48, %r6, %r3;
	max.s32 	%r49, %r48, %r8;
	setp.lt.s32 	%p5, %r48, %r8;
	selp.u32 	%r50, 1, 0, %p5;
	add.s32 	%r51, %r48, %r50;
	sub.s32 	%r52, %r49, %r51;
	div.u32 	%r53, %r52, %r3;
	add.s32 	%r10, %r53, %r50;
	and.b32  	%r54, %r10, 3;
	setp.eq.s32 	%p6, %r54, 3;
	mov.u32 	%r80, %r6;
	@%p6 bra 	$L__BB1_5;
	mul.wide.s32 	%rd9, %r35, 8;
	add.s64 	%rd3, %rd1, %rd9;
	mul.wide.s32 	%rd4, %r9, 8;
	add.s32 	%r55, %r5, %r1;
	add.s32 	%r56, %r55, %r2;
	add.s32 	%r78, %r56, %r9;
	add.s32 	%r57, %r10, 1;
	and.b32  	%r58, %r57, 3;
	neg.s32 	%r77, %r58;
	mov.u32 	%r80, %r6;
$L__BB1_4:
	.pragma "nounroll";
	mul.wide.s32 	%rd10, %r80, 8;
	add.s64 	%rd11, %rd3, %rd10;
	add.s64 	%rd12, %rd1, %rd10;
	mul.wide.s32 	%rd13, %r78, 8;
	add.s64 	%rd14, %rd1, %rd13;
	ld.global.f64 	%fd1, [%rd14];
	st.global.f64 	[%rd12], %fd1;
	ld.global.f64 	%fd2, [%rd11];
	add.s64 	%rd15, %rd11, %rd4;
	st.global.f64 	[%rd15], %fd2;
	ld.global.f64 	%fd3, [%rd12];
	abs.f64 	%fd4, %fd3;
	abs.f64 	%fd5, %fd2;
	add.f64 	%fd6, %fd5, %fd4;
	ld.global.f64 	%fd7, [%rd2];
	add.f64 	%fd8, %fd7, %fd6;
	st.global.f64 	[%rd2], %fd8;
	add.s32 	%r80, %r80, %r3;
	add.s32 	%r78, %r78, %r3;
	add.s32 	%r77, %r77, 1;
	setp.ne.s32 	%p7, %r77, 0;
	@%p7 bra 	$L__BB1_4;
$L__BB1_5:
	setp.lt.u32 	%p8, %r10, 3;
	@%p8 bra 	$L__BB1_8;
	mul.wide.s32 	%rd20, %r35, 8;
	mul.wide.s32 	%rd22, %r9, 8;
	mul.wide.s32 	%rd24, %r3, 8;
	shl.b32 	%r60, %r3, 2;
$L__BB1_7:
	add.s32 	%r59, %r80, %r9;
	mul.wide.s32 	%rd16, %r59, 8;
	add.s64 	%rd17, %rd1, %rd16;
	ld.global.f64 	%fd9, [%rd17];
	mul.wide.s32 	%rd18, %r80, 8;
	add.s64 	%rd19, %rd1, %rd18;
	st.global.f64 	[%rd19], %fd9;
	add.s64 	%rd21, %rd19, %rd20;
	ld.global.f64 	%fd10, [%rd21];
	add.s64 	%rd23, %rd21, %rd22;
	st.global.f64 	[%rd23], %fd10;
	ld.global.f64 	%fd11, [%rd19];
	abs.f64 	%fd12, %fd11;
	abs.f64 	%fd13, %fd10;
	add.f64 	%fd14, %fd13, %fd12;
	ld.global.f64 	%fd15, [%rd2];
	add.f64 	%fd16, %fd15, %fd14;
	st.global.f64 	[%rd2], %fd16;
	add.s64 	%rd25, %rd17, %rd24;
	ld.global.f64 	%fd17, [%rd25];
	add.s64 	%rd26, %rd19, %rd24;
	st.global.f64 	[%rd26], %fd17;
	add.s64 	%rd27, %rd26, %rd20;
	ld.global.f64 	%fd18, [%rd27];
	add.s64 	%rd28, %rd27, %rd22;
	st.global.f64 	[%rd28], %fd18;
	ld.global.f64 	%fd19, [%rd26];
	abs.f64 	%fd20, %fd19;
	abs.f64 	%fd21, %fd18;
	add.f64 	%fd22, %fd21, %fd20;
	ld.global.f64 	%fd23, [%rd2];
	add.f64 	%fd24, %fd23, %fd22;
	st.global.f64 	[%rd2], %fd24;
	add.s64 	%rd29, %rd25, %rd24;
	ld.global.f64 	%fd25, [%rd29];
	add.s64 	%rd30, %rd26, %rd24;
	st.global.f64 	[%rd30], %fd25;
	add.s64 	%rd31, %rd30, %rd20;
	ld.global.f64 	%fd26, [%rd31];
	add.s64 	%rd32, %rd31, %rd22;
	st.global.f64 	[%rd32], %fd26;
	ld.global.f64 	%fd27, [%rd30];
	abs.f64 	%fd28, %fd27;
	abs.f64 	%fd29, %fd26;
	add.f64 	%fd30, %fd29, %fd28;
	ld.global.f64 	%fd31, [%rd2];
	add.f64 	%fd32, %fd31, %fd30;
	st.global.f64 	[%rd2], %fd32;
	add.s64 	%rd33, %rd29, %rd24;
	ld.global.f64 	%fd33, [%rd33];
	add.s64 	%rd34, %rd30, %rd24;
	st.global.f64 	[%rd34], %fd33;
	add.s64 	%rd35, %rd34, %rd20;
	ld.global.f64 	%fd34, [%rd35];
	add.s64 	%rd36, %rd35, %rd22;
	st.global.f64 	[%rd36], %fd34;
	ld.global.f64 	%fd35, [%rd34];
	abs.f64 	%fd36, %fd35;
	abs.f64 	%fd37, %fd34;
	add.f64 	%fd38, %fd37, %fd36;
	ld.global.f64 	%fd39, [%rd2];
	add.f64 	%fd40, %fd39, %fd38;
	st.global.f64 	[%rd2], %fd40;
	add.s32 	%r80, %r60, %r80;
	setp.lt.s32 	%p9, %r80, %r8;
	@%p9 bra 	$L__BB1_7;
$L__BB1_8:
	setp.ne.s32 	%p10, %r6, %r4;
	@%p10 bra 	$L__BB1_16;
	add.s32 	%r22, %r36, -1;
	setp.ge.s32 	%p11, %r85, %r22;
	@%p11 bra 	$L__BB1_16;
	add.s32 	%r61, %r85, %r4;
	max.u32 	%r62, %r61, %r22;
	setp.lt.u32 	%p12, %r61, %r22;
	selp.u32 	%r63, 1, 0, %p12;
	add.s32 	%r64, %r61, %r63;
	sub.s32 	%r65, %r62, %r64;
	div.u32 	%r66, %r65, %r4;
	add.s32 	%r23, %r66, %r63;
	and.b32  	%r67, %r23, 3;
	setp.eq.s32 	%p13, %r67, 3;
	@%p13 bra 	$L__BB1_13;
	add.s32 	%r68, %r23, 1;
	and.b32  	%r69, %r68, 3;
	mul.lo.s32 	%r83, %r85, %r35;
	mul.lo.s32 	%r25, %r4, %r35;
	neg.s32 	%r82, %r69;
	mad.lo.s32 	%r85, %r4, %r69, %r85;
	cvt.s64.s32 	%rd38, %r35;
$L__BB1_12:
	.pragma "nounroll";
	cvt.s64.s32 	%rd37, %r83;
	add.s64 	%rd39, %rd38, %rd37;
	shl.b64 	%rd40, %rd39, 3;
	add.s64 	%rd41, %rd1, %rd40;
	ld.global.f64 	%fd41, [%rd41+-16];
	mul.wide.s32 	%rd42, %r83, 8;
	add.s64 	%rd43, %rd1, %rd42;
	st.global.f64 	[%rd43], %fd41;
	ld.global.f64 	%fd42, [%rd43+8];
	st.global.f64 	[%rd41+-8], %fd42;
	ld.global.f64 	%fd43, [%rd43];
	abs.f64 	%fd44, %fd43;
	abs.f64 	%fd45, %fd42;
	add.f64 	%fd46, %fd45, %fd44;
	ld.global.f64 	%fd47, [%rd2];
	add.f64 	%fd48, %fd47, %fd46;
	st.global.f64 	[%rd2], %fd48;
	add.s32 	%r83, %r83, %r25;
	add.s32 	%r82, %r82, 1;
	setp.ne.s32 	%p14, %r82, 0;
	@%p14 bra 	$L__BB1_12;
$L__BB1_13:
	setp.lt.u32 	%p15, %r23, 3;
	@%p15 bra 	$L__BB1_16;
	cvt.s64.s32 	%rd45, %r35;
$L__BB1_15:
	mul.lo.s32 	%r70, %r85, %r35;
	cvt.s64.s32 	%rd44, %r70;
	add.s64 	%rd46, %rd45, %rd44;
	shl.b64 	%rd47, %rd46, 3;
	add.s64 	%rd48, %rd1, %rd47;
	ld.global.f64 	%fd49, [%rd48+-16];
	mul.wide.s32 	%rd49, %r70, 8;
	add.s64 	%rd50, %rd1, %rd49;
	st.global.f64 	[%rd50], %fd49;
	ld.global.f64 	%fd50, [%rd50+8];
	st.global.f64 	[%rd48+-8], %fd50;
	ld.global.f64 	%fd51, [%rd50];
	abs.f64 	%fd52, %fd51;
	abs.f64 	%fd53, %fd50;
	add.f64 	%fd54, %fd53, %fd52;
	ld.global.f64 	%fd55, [%rd2];
	add.f64 	%fd56, %fd55, %fd54;
	st.global.f64 	[%rd2], %fd56;
	add.s32 	%r71, %r85, %r4;
	mul.lo.s32 	%r72, %r71, %r35;
	cvt.s64.s32 	%rd51, %r72;
	add.s64 	%rd52, %rd45, %rd51;
	shl.b64 	%rd53, %rd52, 3;
	add.s64 	%rd54, %rd1, %rd53;
	ld.global.f64 	%fd57, [%rd54+-16];
	mul.wide.s32 	%rd55, %r72, 8;
	add.s64 	%rd56, %rd1, %rd55;
	st.global.f64 	[%rd56], %fd57;
	ld.global.f64 	%fd58, [%rd56+8];
	st.global.f64 	[%rd54+-8], %fd58;
	ld.global.f64 	%fd59, [%rd56];
	abs.f64 	%fd60, %fd59;
	abs.f64 	%fd61, %fd58;
	add.f64 	%fd62, %fd61, %fd60;
	ld.global.f64 	%fd63, [%rd2];
	add.f64 	%fd64, %fd63, %fd62;
	st.global.f64 	[%rd2], %fd64;
	add.s32 	%r73, %r71, %r4;
	mul.lo.s32 	%r74, %r73, %r35;
	cvt.s64.s32 	%rd57, %r74;
	add.s64 	%rd58, %rd45, %rd57;
	shl.b64 	%rd59, %rd58, 3;
	add.s64 	%rd60, %rd1, %rd59;
	ld.global.f64 	%fd65, [%rd60+-16];
	mul.wide.s32 	%rd61, %r74, 8;
	add.s64 	%rd62, %rd1, %rd61;
	st.global.f64 	[%rd62], %fd65;
	ld.global.f64 	%fd66, [%rd62+8];
	st.global.f64 	[%rd60+-8], %fd66;
	ld.global.f64 	%fd67, [%rd62];
	abs.f64 	%fd68, %fd67;
	abs.f64 	%fd69, %fd66;
	add.f64 	%fd70, %fd69, %fd68;
	ld.global.f64 	%fd71, [%rd2];
	add.f64 	%fd72, %fd71, %fd70;
	st.global.f64 	[%rd2], %fd72;
	add.s32 	%r75, %r73, %r4;
	mul.lo.s32 	%r76, %r75, %r35;
	cvt.s64.s32 	%rd63, %r76;
	add.s64 	%rd64, %rd45, %rd63;
	shl.b64 	%rd65, %rd64, 3;
	add.s64 	%rd66, %rd1, %rd65;
	ld.global.f64 	%fd73, [%rd66+-16];
	mul.wide.s32 	%rd67, %r76, 8;
	add.s64 	%rd68, %rd1, %rd67;
	st.global.f64 	[%rd68], %fd73;
	ld.global.f64 	%fd74, [%rd68+8];
	st.global.f64 	[%rd66+-8], %fd74;
	ld.global.f64 	%fd75, [%rd68];
	abs.f64 	%fd76, %fd75;
	abs.f64 	%fd77, %fd74;
	add.f64 	%fd78, %fd77, %fd76;
	ld.global.f64 	%fd79, [%rd2];
	add.f64 	%fd80, %fd79, %fd78;
	st.global.f64 	[%rd2], %fd80;
	add.s32 	%r85, %r75, %r4;
	setp.lt.s32 	%p16, %r85, %r22;
	@%p16 bra 	$L__BB1_15;
$L__BB1_16:
	ret;

}
	// .globl	_ZN3cub18CUB_300001_SM_10006detail11EmptyKernelIvEEvv
.visible .entry _ZN3cub18CUB_300001_SM_10006detail11EmptyKernelIvEEvv()
{


	ret;

}
	// .globl	_ZN3cub18CUB_300001_SM_10006detail6reduce28DeviceReduceSingleTileKernelINS2_10policy_hubIdjN4cuda3std3__44plusIvEEE10Policy1000EPdSC_jS9_ddNS7_10__identityEEEvT0_T1_T2_T3_T4_T6_
.visible .entry _ZN3cub18CUB_300001_SM_10006detail6reduce28DeviceReduceSingleTileKernelINS2_10policy_hubIdjN4cuda3std3__44plusIvEEE10Policy1000EPdSC_jS9_ddNS7_10__identityEEEvT0_T1_T2_T3_T4_T6_(
	.param .u64 .ptr .align 1 _ZN3cub18CUB_300001_SM_10006detail6reduce28DeviceReduceSingleTileKernelINS2_10policy_hubIdjN4cuda3std3__44plusIvEEE10Policy1000EPdSC_jS9_ddNS7_10__identityEEEvT0_T1_T2_T3_T4_T6__param_0,
	.param .u64 .ptr .align 1 _ZN3cub18CUB_300001_SM_10006detail6reduce28DeviceReduceSingleTileKernelINS2_10policy_hubIdjN4cuda3std3__44plusIvEEE10Policy1000EPdSC_jS9_ddNS7_10__identityEEEvT0_T1_T2_T3_T4_T6__param_1,
	.param .u32 _ZN3cub18CUB_300001_SM_10006detail6reduce28DeviceReduceSingleTileKernelINS2_10policy_hubIdjN4cuda3std3__44plusIvEEE10Policy1000EPdSC_jS9_ddNS7_10__identityEEEvT0_T1_T2_T3_T4_T6__param_2,
	.param .align 1 .b8 _ZN3cub18CUB_300001_SM_10006detail6reduce28DeviceReduceSingleTileKernelINS2_10policy_hubIdjN4cuda3std3__44plusIvEEE10Policy1000EPdSC_jS9_ddNS7_10__identityEEEvT0_T1_T2_T3_T4_T6__param_3[1],
	.param .f64 _ZN3cub18CUB_300001_SM_10006detail6reduce28DeviceReduceSingleTileKernelINS2_10policy_hubIdjN4cuda3std3__44plusIvEEE10Policy1000EPdSC_jS9_ddNS7_10__identityEEEvT0_T1_T2_T3_T4_T6__param_4,
	.param .align 1 .b8 _ZN3cub18CUB_300001_SM_10006detail6reduce28DeviceReduceSingleTileKernelINS2_10policy_hubIdjN4cuda3std3__44plusIvEEE10Policy1000EPdSC_jS9_ddNS7_10__identityEEEvT0_T1_T2_T3_T4_T6__param_5[1]
)
.maxntid 640
.minnctapersm 1
{
	.reg .pred 	%p<47>;
	.reg .b32 	%r<136>;
	.reg .b64 	%rd<79>;
	.reg .b64 	%fd<252>;
	// demoted variable
	.shared .align 8 .b8 _ZZN3cub18CUB_300001_SM_10006detail6reduce28DeviceReduceSingleTileKernelINS2_10policy_hubIdjN4cuda3std3__44plusIvEEE10Policy1000EPdSC_jS9_ddNS7_10__identityEEEvT0_T1_T2_T3_T4_T6_E12temp_storage[192];
	ld.param.u64 	%rd9, [_ZN3cub18CUB_300001_SM_10006detail6reduce28DeviceReduceSingleTileKernelINS2_10policy_hubIdjN4cuda3std3__44plusIvEEE10Policy1000EPdSC_jS9_ddNS7_10__identityEEEvT0_T1_T2_T3_T4_T6__param_0];
	ld.param.u64 	%rd10, [_ZN3cub18CUB_300001_SM_10006detail6reduce28DeviceReduceSingleTileKernelINS2_10policy_hubIdjN4cuda3std3__44plusIvEEE10Policy1000EPdSC_jS9_ddNS7_10__identityEEEvT0_T1_T2_T3_T4_T6__param_1];
	ld.param.u32 	%r37, [_ZN3cub18CUB_300001_SM_10006detail6reduce28DeviceReduceSingleTileKernelINS2_10policy_hubIdjN4cuda3std3__44plusIvEEE10Policy1000EPdSC_jS9_ddNS7_10__identityEEEvT0_T1_T2_T3_T4_T6__param_2];
	ld.param.f64 	%fd28, [_ZN3cub18CUB_300001_SM_10006detail6reduce28DeviceReduceSingleTileKernelINS2_10policy_hubIdjN4cuda3std3__44plusIvEEE10Policy1000EPdSC_jS9_ddNS7_10__identityEEEvT0_T1_T2_T3_T4_T6__param_4];
	cvta.to.global.u64 	%rd1, %rd10;
	setp.ne.s32 	%p1, %r37, 0;
	@%p1 bra 	$L__BB3_3;
	mov.u32 	%r122, %tid.x;
	setp.ne.s32 	%p46, %r122, 0;
	@%p46 bra 	$L__BB3_40;
	st.global.f64 	[%rd1], %fd28;
	bra.uni 	$L__BB3_40;
$L__BB3_3:
	setp.gt.u32 	%p2, %r37, 5119;
	@%p2 bra 	$L__BB3_22;
	mov.u32 	%r1, %tid.x;
	setp.ge.u32 	%p14, %r1, %r37;
	mov.f64 	%fd243, 0d0000000000000000;
	mov.u32 	%r126, %r1;
	@%p14 bra 	$L__BB3_6;
	mul.wide.u32 	%rd64, %r1, 8;
	add.s64 	%rd63, %rd9, %rd64;
	// begin inline asm
	ld.global.nc.u64 %rd62, [%rd63];
	// end inline asm
	mov.b64 	%fd243, %rd62;
	add.s32 	%r126, %r1, 640;
$L__BB3_6:
	setp.ge.u32 	%p15, %r126, %r37;
	@%p15 bra 	$L__BB3_13;
	not.b32 	%r72, %r126;
	add.s32 	%r4, %r37, %r72;
	mul.hi.u32 	%r73, %r4, -858993459;
	shr.u32 	%r74, %r73, 9;
	add.s32 	%r5, %r74, 1;
	and.b32  	%r75, %r74, 3;
	setp.eq.s32 	%p16, %r75, 3;
	@%p16 bra 	$L__BB3_10;
	mul.wide.u32 	%rd65, %r126, 8;
	add.s64 	%rd77, %rd9, %rd65;
	and.b32  	%r76, %r5, 3;
	neg.s32 	%r124, %r76;
$L__BB3_9:
	.pragma "nounroll";
	// begin inline asm
	ld.global.nc.u64 %rd66, [%rd77];
	// end inline asm
	mov.b64 	%fd116, %rd66;
	add.f64 	%fd243, %fd243, %fd116;
	add.s32 	%r126, %r126, 640;
	add.s64 	%rd77, %rd77, 5120;
	add.s32 	%r124, %r124, 1;
	setp.ne.s32 	%p17, %r124, 0;
	@%p17 bra 	$L__BB3_9;
$L__BB3_10:
	setp.lt.u32 	%p18, %r4, 1920;
	@%p18 bra 	$L__BB3_13;
	mul.wide.u32 	%rd68, %r126, 8;
	add.s64 	%rd78, %rd9, %rd68;
$L__BB3_12:
	// begin inline asm
	ld.global.nc.u64 %rd69, [%rd78];
	// end inline asm
	mov.b64 	%fd117, %rd69;
	add.f64 	%fd118, %fd243, %fd117;
	add.s64 	%rd72, %rd78, 5120;
	// begin inline asm
	ld.global.nc.u64 %rd71, [%rd72];
	// end inline asm
	mov.b64 	%fd119, %rd71;
	add.f64 	%fd120, %fd118, %fd119;
	add.s64 	%rd74, %rd78, 10240;
	// begin inline asm
	ld.global.nc.u64 %rd73, [%rd74];
	// end inline asm
	mov.b64 	%fd121, %rd73;
	add.f64 	%fd122, %fd120, %fd121;
	add.s64 	%rd76, %rd78, 15360;
	// begin inline asm
	ld.global.nc.u64 %rd75, [%rd76];
	// end inline asm
	mov.b64 	%fd123, %rd75;
	add.f64 	%fd243, %fd122, %fd123;
	add.s32 	%r126, %r126, 2560;
	add.s64 	%rd78, %rd78, 20480;
	setp.lt.s32 	%p19, %r126, %r37;
	@%p19 bra 	$L__BB3_12;
$L__BB3_13:
	setp.lt.u32 	%p20, %r37, 640;
	@%p20 bra 	$L__BB3_18;
	// begin inline asm
	mov.u32 %r101, %laneid;
	// end inline asm
	mov.b32 	%r102, 1;
	mov.b32 	%r115, 31;
	mov.b32 	%r116, -1;
	// begin inline asm
	{  .reg .u32 lo;  .reg .u32 hi;  .reg .pred p;  .reg .f64 r0;  mov.b64 %fd190, %fd243;  mov.b64 {lo, hi}, %fd243;  shfl.sync.down.b32 lo|p, lo, %r102, %r115, %r116;  shfl.sync.down.b32 hi|p, hi, %r102, %r115, %r116;  mov.b64 r0, {lo, hi};  @p add.f64 %fd190, %fd190, r0;}
	// end inline asm
	mov.b32 	%r105, 2;
	// begin inline asm
	{  .reg .u32 lo;  .reg .u32 hi;  .reg .pred p;  .reg .f64 r0;  mov.b64 %fd192, %fd190;  mov.b64 {lo, hi}, %fd190;  shfl.sync.down.b32 lo|p, lo, %r105, %r115, %r116;  shfl.sync.down.b32 hi|p, hi, %r105, %r115, %r116;  mov.b64 r0, {lo, hi};  @p add.f64 %fd192, %fd192, r0;}
	// end inline asm
	mov.b32 	%r108, 4;
	// begin inline asm
	{  .reg .u32 lo;  .reg .u32 hi;  .reg .pred p;  .reg .f64 r0;  mov.b64 %fd194, %fd192;  mov.b64 {lo, hi}, %fd192;  shfl.sync.down.b32 lo|p, lo, %r108, %r115, %r116;  shfl.sync.down.b32 hi|p, hi, %r108, %r115, %r116;  mov.b64 r0, {lo, hi};  @p add.f64 %fd194, %fd194, r0;}
	// end inline asm
	mov.b32 	%r111, 8;
	// begin inline asm
	{  .reg .u32 lo;  .reg .u32 hi;  .reg .pred p;  .reg .f64 r0;  mov.b64 %fd196, %fd194;  mov.b64 {lo, hi}, %fd194;  shfl.sync.down.b32 lo|p, lo, %r111, %r115, %r116;  shfl.sync.down.b32 hi|p, hi, %r111, %r115, %r116;  mov.b64 r0, {lo, hi};  @p add.f64 %fd196, %fd196, r0;}
	// end inline asm
	mov.b32 	%r114, 16;
	// begin inline asm
	{  .reg .u32 lo;  .reg .u32 hi;  .reg .pred p;  .reg .f64 r0;  mov.b64 %fd251, %fd196;  mov.b64 {lo, hi}, %fd196;  shfl.sync.down.b32 lo|p, lo, %r114, %r115, %r116;  shfl.sync.down.b32 hi|p, hi, %r114, %r115, %r116;  mov.b64 r0, {lo, hi};  @p add.f64 %fd251, %fd251, r0;}
	// end inline asm
	setp.ne.s32 	%p43, %r101, 0;
	@%p43 bra 	$L__BB3_16;
	shr.u32 	%r117, %r1, 2;
	and.b32  	%r118, %r117, 248;
	mov.u32 	%r119, _ZZN3cub18CUB_300001_SM_10006detail6reduce28DeviceReduceSingleTileKernelINS2_10policy_hubIdjN4cuda3std3__44plusIvEEE10Policy1000EPdSC_jS9_ddNS7_10__identityEEEvT0_T1_T2_T3_T4_T6_E12temp_storage;
	add.s32 	%r120, %r119, %r118;
	st.shared.f64 	[%r120+24], %fd251;
$L__BB3_16:
	bar.sync 	0;
	setp.ne.s32 	%p44, %r1, 0;
	@%p44 bra 	$L__BB3_38;
	ld.shared.f64 	%fd200, [_ZZN3cub18CUB_300001_SM_10006detail6reduce28DeviceReduceSingleTileKernelINS2_10policy_hubIdjN4cuda3std3__44plusIvEEE10Policy1000EPdSC_jS9_ddNS7_10__identityEEEvT0_T1_T2_T3_T4_T6_E12temp_storage+32];
	add.f64 	%fd201, %fd251, %fd200;
	ld.shared.f64 	%fd202, [_ZZN3cub18CUB_300001_SM_10006detail6reduce28DeviceReduceSingleTileKernelINS2_10policy_hubIdjN4cuda3std3__44plusIvEEE10Policy1000EPdSC_jS9_ddNS7_10__identityEEEvT0_T1_T2_T3_T4_T6_E12temp_storage+40];
	add.f64 	%fd203, %fd201, %fd202;
	ld.shared.f64 	%fd204, [_ZZN3cub18CUB_300001_SM_10006detail6reduce28DeviceReduceSingleTileKernelINS2_10policy_hubIdjN4cuda3std3__44plusIvEEE10Policy1000EPdSC_jS9_ddNS7_10__identityEEEvT0_T1_T2_T3_T4_T6_E12temp_storage+48];
	add.f64 	%fd205, %fd203, %fd204;
	ld.shared.f64 	%fd206, [_ZZN3cub18CUB_300001_SM_10006detail6reduce28DeviceReduceSingleTileKernelINS2_10policy_hubIdjN4cuda3std3__44plusIvEEE10Policy1000EPdSC_jS9_ddNS7_10__identityEEEvT0_T1_T2_T3_T4_T6_E12temp_storage+56];
	add.f64 	%fd207, %fd205, %fd206;
	ld.shared.f64 	%fd208, [_ZZN3cub18CUB_300001_SM_10006detail6reduce28DeviceReduceSingleTileKernelINS2_10policy_hubIdjN4cuda3std3__44plusIvEEE10Policy1000EPdSC_jS9_ddNS7_10__identityEEEvT0_T1_T2_T3_T4_T6_E12temp_storage+64];
	add.f64 	%fd209, %fd207, %fd208;
	ld.shared.f64 	%fd210, [_ZZN3cub18CUB_300001_SM_10006detail6reduce28DeviceReduceSingleTileKernelINS2_10policy_hubIdjN4cuda3std3__44plusIvEEE10Policy1000EPdSC_jS9_ddNS7_10__identityEEEvT0_T1_T2_T3_T4_T6_E12temp_storage+72];
	add.f64 	%fd211, %fd209, %fd210;
	ld.shared.f64 	%fd212, [_ZZN3cub18CUB_300001_SM_10006detail6reduce28DeviceReduceSingleTileKernelINS2_10policy_hubIdjN4cuda3std3__44plusIvEEE10Policy1000EPdSC_jS9_ddNS7_10__identityEEEvT0_T1_T2_T3_T4_T6_E12temp_storage+80];
	add.f64 	%fd213, %fd211, %fd212;
	ld.shared.f64 	%fd214, [_ZZN3cub18CUB_300001_SM_10006detail6reduce28DeviceReduceSingleTileKernelINS2_10policy_hubIdjN4cuda3std3__44plusIvEEE10Policy1000EPdSC_jS9_ddNS7_10__identityEEEvT0_T1_T2_T3_T4_T6_E12temp_storage+88];
	add.f64 	%fd215, %fd213, %fd214;
	ld.shared.f64 	%fd216, [_ZZN3cub18CUB_300001_SM_10006detail6reduce28DeviceReduceSingleTileKernelINS2_10policy_hubIdjN4cuda3std3__44plusIvEEE10Policy1000EPdSC_jS9_ddNS7_10__identityEEEvT0_T1_T2_T3_T4_T6_E12temp_storage+96];
	add.f64 	%fd217, %fd215, %fd216;
	ld.shared.f64 	%fd218, [_ZZN3cub18CUB_300001_SM_10006detail6reduce28DeviceReduceSingleTileKernelINS2_10policy_hubIdjN4cuda3std3__44plusIvEEE10Policy1000EPdSC_jS9_ddNS7_10__identityEEEvT0_T1_T2_T3_T4_T6_E12temp_storage+104];
	add.f64 	%fd219, %fd217, %fd218;
	ld.shared.f64 	%fd220, [_ZZN3cub18CUB_300001_SM_10006detail6reduce28DeviceReduceSingleTileKernelINS2_10policy_hubIdjN4cuda3std3__44plusIvEEE10Policy1000EPdSC_jS9_ddNS7_10__identityEEEvT0_T1_T2_T3_T4_T6_E12temp_storage+112];
	add.f64 	%fd221, %fd219, %fd220;
	ld.shared.f64 	%fd222, [_ZZN3cub18CUB_300001_SM_10006detail6reduce28DeviceReduceSingleTileKernelINS2_10policy_hubIdjN4cuda3std3__44plusIvEEE10Policy1000EPdSC_jS9_ddNS7_10__identityEEEvT0_T1_T2_T3_T4_T6_E12temp_storage+120];
	add.f64 	%fd223, %fd221, %fd222;
	ld.shared.f64 	%fd224, [_ZZN3cub18CUB_300001_SM_10006detail6reduce28DeviceReduceSingleTileKernelINS2_10policy_hubIdjN4cuda3std3__44plusIvEEE10Policy1000EPdSC_jS9_ddNS7_10__identityEEEvT0_T1_T2_T3_T4_T6_E12temp_storage+128];
	add.f64 	%fd225, %fd223, %fd224;
	ld.shared.f64 	%fd226, [_ZZN3cub18CUB_300001_SM_10006detail6reduce28DeviceReduceSingleTileKernelINS2_10policy_hubIdjN4cuda3std3__44plusIvEEE10Policy1000EPdSC_jS9_ddNS7_10__identityEEEvT0_T1_T2_T3_T4_T6_E12temp_storage+136];
	add.f64 	%fd227, %fd225, %fd226;
	ld.shared.f64 	%fd228, [_ZZN3cub18CUB_300001_SM_10006detail6reduce28DeviceReduceSingleTileKernelINS2_10policy_hubIdjN4cuda3std3__44plusIvEEE10Policy1000EPdSC_jS9_ddNS7_10__identityEEEvT0_T1_T2_T3_T4_T6_E12temp_storage+144];
	add.f64 	%fd229, %fd227, %fd228;
	ld.shared.f64 	%fd230, [_ZZN3cub18CUB_300001_SM_10006detail6reduce28DeviceReduceSingleTileKernelINS2_10policy_hubIdjN4cuda3std3__44plusIvEEE10Policy1000EPdSC_jS9_ddNS7_10__identityEEEvT0_T1_T2_T3_T4_T6_E12temp_storage+152];
	add.f64 	%fd231, %fd229, %fd230;
	ld.shared.f64 	%fd232, [_ZZN3cub18CUB_300001_SM_10006detail6reduce28DeviceReduceSingleTileKernelINS2_10policy_hubIdjN4cuda3std3__44plusIvEEE10Policy1000EPdSC_jS9_ddNS7_10__identityEEEvT0_T1_T2_T3_T4_T6_E12temp_storage+160];
	add.f64 	%fd233, %fd231, %fd232;
	ld.shared.f64 	%fd234, [_ZZN3cub18CUB_300001_SM_10006detail6reduce28DeviceReduceSingleTileKernelINS2_10policy_hubIdjN4cuda3std3__44plusIvEEE10Policy1000EPdSC_jS9_ddNS7_10__identityEEEvT0_T1_T2_T3_T4_T6_E12temp_storage+168];
	add.f64 	%fd235, %fd233, %fd234;
	ld.shared.f64 	%fd236, [_ZZN3cub18CUB_300001_SM_10006detail6reduce28DeviceReduceSingleTileKernelINS2_10policy_hubIdjN4cuda3std3__44plusIvEEE10Policy1000EPdSC_jS9_ddNS7_10__identityEEEvT0_T1_T2_T3_T4_T6_E12temp_storage+176];
	add.f64 	%fd251, %fd235, %fd236;
	bra.uni 	$L__BB3_38;
$L__BB3_18:
	// begin inline asm
	mov.u32 %r77, %laneid;
	// end inline asm
	and.b32  	%r93, %r1, 992;
	add.s32 	%r94, %r93, 32;
	setp.gt.u32 	%p21, %r94, %r37;
	not.b32 	%r95, %r93;
	add.s32 	%r96, %r37, %r95;
	selp.b32 	%r91, %r96, 31, %p21;
	mov.b32 	%r78, 1;
	mov.b32 	%r92, -1;
	// begin inline asm
	{  .reg .u32 lo;  .reg .u32 hi;  .reg .pred p;  .reg .f64 r0;  mov.b64 %fd124, %fd243;  mov.b64 {lo, hi}, %fd243;  shfl.sync.down.b32 lo|p, lo, %r78, %r91, %r92;  shfl.sync.down.b32 hi|p, hi, %r78, %r91, %r92;  mov.b64 r0, {lo, hi};  @p add.f64 %fd124, %fd124, r0;}
	// end inline asm
	mov.b32 	%r81, 2;
	// begin inline asm
	{  .reg .u32 lo;  .reg .u32 hi;  .reg .pred p;  .reg .f64 r0;  mov.b64 %fd126, %fd124;  mov.b64 {lo, hi}, %fd124;  shfl.sync.down.b32 lo|p, lo, %r81, %r91, %r92;  shfl.sync.down.b32 hi|p, hi, %r81, %r91, %r92;  mov.b64 r0, {lo, hi};  @p add.f64 %fd126, %fd126, r0;}
	// end inline asm
	mov.b32 	%r84, 4;
	// begin inline asm
	{  .reg .u32 lo;  .reg .u32 hi;  .reg .pred p;  .reg .f64 r0;  mov.b64 %fd128, %fd126;  mov.b64 {lo, hi}, %fd126;  shfl.sync.down.b32 lo|p, lo, %r84, %r91, %r92;  shfl.sync.down.b32 hi|p, hi, %r84, %r91, %r92;  mov.b64 r0, {lo, hi};  @p add.f64 %fd128, %fd128, r0;}
	// end inline asm
	mov.b32 	%r87, 8;
	// begin inline asm
	{  .reg .u32 lo;  .reg .u32 hi;  .reg .pred p;  .reg .f64 r0;  mov.b64 %fd130, %fd128;  mov.b64 {lo, hi}, %fd128;  shfl.sync.down.b32 lo|p, lo, %r87, %r91, %r92;  shfl.sync.down.b32 hi|p, hi, %r87, %r91, %r92;  mov.b64 r0, {lo, hi};  @p add.f64 %fd130, %fd130, r0;}
	// end inline asm
	mov.b32 	%r90, 16;
	// begin inline asm
	{  .reg .u32 lo;  .reg .u32 hi;  .reg .pred p;  .reg .f64 r0;  mov.b64 %fd251, %fd130;  mov.b64 {lo, hi}, %fd130;  shfl.sync.down.b32 lo|p, lo, %r90, %r91, %r92;  shfl.sync.down.b32 hi|p, hi, %r90, %r91, %r92;  mov.b64 r0, {lo, hi};  @p add.f64 %fd251, %fd251, r0;}
	// end inline asm
	setp.ne.s32 	%p22, %r77, 0;
	@%p22 bra 	$L__BB3_20;
	shr.u32 	%r97, %r1, 2;
	and.b32  	%r98, %r97, 248;
	mov.u32 	%r99, _ZZN3cub18CUB_300001_SM_10006detail6reduce28DeviceReduceSingleTileKernelINS2_10policy_hubIdjN4cuda3std3__44plusIvEEE10Policy1000EPdSC_jS9_ddNS7_10__identityEEEvT0_T1_T2_T3_T4_T6_E12temp_storage;
	add.s32 	%r100, %r99, %r98;
	st.shared.f64 	[%r100+24], %fd251;
$L__BB3_20:
	bar.sync 	0;
	setp.ne.s32 	%p23, %r1, 0;
	@%p23 bra 	$L__BB3_38;
	setp.gt.u32 	%p24, %r37, 32;
	ld.shared.f64 	%fd134, [_ZZN3cub18CUB_300001_SM_10006detail6reduce28DeviceReduceSingleTileKernelINS2_10policy_hubIdjN4cuda3std3__44plusIvEEE10Policy1000EPdSC_jS9_ddNS7_10__identityEEEvT0_T1_T2_T3_T4_T6_E12temp_storage+32];
	add.f64 	%fd135, %fd251, %fd134;
	selp.f64 	%fd136, %fd135, %fd251, %p24;
	setp.gt.u32 	%p25, %r37, 64;
	ld.shared.f64 	%fd137, [_ZZN3cub18CUB_300001_SM_10006detail6reduce28DeviceReduceSingleTileKernelINS2_10policy_hubIdjN4cuda3std3__44plusIvEEE10Policy1000EPdSC_jS9_ddNS7_10__identityEEEvT0_T1_T2_T3_T4_T6_E12temp_storage+40];
	add.f64 	%fd138, %fd137, %fd136;
	selp.f64 	%fd139, %fd138, %fd136, %p25;
	setp.gt.u32 	%p26, %r37, 96;
	ld.shared.f64 	%fd140, [_ZZN3cub18CUB_300001_SM_10006detail6reduce28DeviceReduceSingleTileKernelINS2_10policy_hubIdjN4cuda3std3__44plusIvEEE10Policy1000EPdSC_jS9_ddNS7_10__identityEEEvT0_T1_T2_T3_T4_T6_E12temp_storage+48];
	add.f64 	%fd141, %fd140, %fd139;
	selp.f64 	%fd142, %fd141, %fd139, %p26;
	setp.gt.u32 	%p27, %r37, 128;
	ld.shared.f64 	%fd143, [_ZZN3cub18CUB_300001_SM_10006detail6reduce28DeviceReduceSingleTileKernelINS2_10policy_hubIdjN4cuda3std3__44plusIvEEE10Policy1000EPdSC_jS9_ddNS7_10__identityEEEvT0_T1_T2_T3_T4_T6_E12temp_storage+56];
	add.f64 	%fd144, %fd143, %fd142;
	selp.f64 	%fd145, %fd144, %fd142, %p27;
	setp.gt.u32 	%p28, %r37, 160;
	ld.shared.f64 	%fd146, [_ZZN3cub18CUB_300001_SM_10006detail6reduce28DeviceReduceSingleTileKernelINS2_10policy_hubIdjN4cuda3std3__44plusIvEEE10Policy1000EPdSC_jS9_ddNS7_10__identityEEEvT0_T1_T2_T3_T4_T6_E12temp_storage+64];
	add.f64 	%fd147, %fd146, %fd145;
	selp.f64 	%fd148, %fd147, %fd145, %p28;
	setp.gt.u32 	%p29, %r37, 192;
	ld.shared.f64 	%fd149, [_ZZN3cub18CUB_300001_SM_10006detail6reduce28DeviceReduceSingleTileKernelINS2_10policy_hubIdjN4cuda3std3__44plusIvEEE10Policy1000EPdSC_jS9_ddNS7_10__identityEEEvT0_T1_T2_T3_T4_T6_E12temp_storage+72];
	add.f64 	%fd150, %fd149, %fd148;
	selp.f64 	%fd151, %fd150, %fd148, %p29;
	setp.gt.u32 	%p30, %r37, 224;
	ld.shared.f64 	%fd152, [_ZZN3cub18CUB_300001_SM_10006detail6reduce28DeviceReduceSingleTileKernelINS2_10policy_hubIdjN4cuda3std3__44plusIvEEE10Policy1000EPdSC_jS9_ddNS7_10__identityEEEvT0_T1_T2_T3_T4_T6_E12temp_storage+80];
	add.f64 	%fd153, %fd152, %fd151;
	selp.f64 	%fd154, %fd153, %fd151, %p30;
	setp.gt.u32 	%p31, %r37, 256;
	ld.shared.f64 	%fd155, [_ZZN3cub18CUB_300001_SM_10006detail6reduce28DeviceReduceSingleTileKernelINS2_10policy_hubIdjN4cuda3std3__44plusIvEEE10Policy1000EPdSC_jS9_ddNS7_10__identityEEEvT0_T1_T2_T3_T4_T6_E12temp_storage+88];
	add.f64 	%fd156, %fd155, %fd154;
	selp.f64 	%fd157, %fd156, %fd154, %p31;
	setp.gt.u32 	%p32, %r37, 288;
	ld.shared.f64 	%fd158, [_ZZN3cub18CUB_300001_SM_10006detail6reduce28DeviceReduceSingleTileKernelINS2_10policy_hubIdjN4cuda3std3__44plusIvEEE10Policy1000EPdSC_jS9_ddNS7_10__identityEEEvT0_T1_T2_T3_T4_T6_E12temp_storage+96];
	add.f64 	%fd159, %fd158, %fd157;
	selp.f64 	%fd160, %fd159, %fd157, %p32;
	setp.gt.u32 	%p33, %r37, 320;
	ld.shared.f64 	%fd161, [_ZZN3cub18CUB_300001_SM_10006detail6reduce28DeviceReduceSingleTileKernelINS2_10policy_hubIdjN4cuda3std3__44plusIvEEE10Policy1000EPdSC_jS9_ddNS7_10__identityEEEvT0_T1_T2_T3_T4_T6_E12temp_storage+104];
	add.f64 	%fd162, %fd161, %fd160;
	selp.f64 	%fd163, %fd162, %fd160, %p33;
	setp.gt.u32 	%p34, %r37, 352;
	ld.shared.f64 	%fd164, [_ZZN3cub18CUB_300001_SM_10006detail6reduce28DeviceReduceSingleTileKernelINS2_10policy_hubIdjN4cuda3std3__44plusIvEEE10Policy1000EPdSC_jS9_ddNS7_10__identityEEEvT0_T1_T2_T3_T4_T6_E12temp_storage+112];
	add.f64 	%fd165, %fd164, %fd163;
	selp.f64 	%fd166, %fd165, %fd163, %p34;
	setp.gt.u32 	%p35, %r37, 384;
	ld.shared.f64 	%fd167, [_ZZN3cub18CUB_300001_SM_10006detail6reduce28DeviceReduceSingleTileKernelINS2_10policy_hubIdjN4cuda3std3__44plusIvEEE10Policy1000EPdSC_jS9_ddNS7_10__identityEEEvT0_T1_T2_T3_T4_T6_E12temp_storage+120];
	add.f64 	%fd168, %fd167, %fd166;
	selp.f64 	%fd169, %fd168, %fd166, %p35;
	setp.gt.u32 	%p36, %r37, 416;
	ld.shared.f64 	%fd170, [_ZZN3cub18CUB_300001_SM_10006detail6reduce28DeviceReduceSingleTileKernelINS2_10policy_hubIdjN4cuda3std3__44plusIvEEE10Policy1000EPdSC_jS9_ddNS7_10__identityEEEvT0_T1_T2_T3_T4_T6_E12temp_storage+128];
	add.f64 	%fd171, %fd170, %fd169;
	selp.f64 	%fd172, %fd171, %fd169, %p36;
	setp.gt.u32 	%p37, %r37, 448;
	ld.shared.f64 	%fd173, [_ZZN3cub18CUB_300001_SM_10006detail6reduce28DeviceReduceSingleTileKernelINS2_10policy_hubIdjN4cuda3std3__44plusIvEEE10Policy1000EPdSC_jS9_ddNS7_10__identityEEEvT0_T1_T2_T3_T4_T6_E12temp_storage+136];
	add.f64 	%fd174, %fd173, %fd172;
	selp.f64 	%fd175, %fd174, %fd172, %p37;
	setp.gt.u32 	%p38, %r37, 480;
	ld.shared.f64 	%fd176, [_ZZN3cub18CUB_300001_SM_10006detail6reduce28DeviceReduceSingleTileKernelINS2_10policy_hubIdjN4cuda3std3__44plusIvEEE10Policy1000EPdSC_jS9_ddNS7_10__identityEEEvT0_T1_T2_T3_T4_T6_E12temp_storage+144];
	add.f64 	%fd177, %fd176, %fd175;
	selp.f64 	%fd178, %fd177, %fd175, %p38;
	setp.gt.u32 	%p39, %r37, 512;
	ld.shared.f64 	%fd179, [_ZZN3cub18CUB_300001_SM_10006detail6reduce28DeviceReduceSingleTileKernelINS2_10policy_hubIdjN4cuda3std3__44plusIvEEE10Policy1000EPdSC_jS9_ddNS7_10__identityEEEvT0_T1_T2_T3_T4_T6_E12temp_storage+152];
	add.f64 	%fd180, %fd179, %fd178;
	selp.f64 	%fd181, %fd180, %fd178, %p39;
	setp.gt.u32 	%p40, %r37, 544;
	ld.shared.f64 	%fd182, [_ZZN3cub18CUB_300001_SM_10006detail6reduce28DeviceReduceSingleTileKernelINS2_10policy_hubIdjN4cuda3std3__44plusIvEEE10Policy1000EPdSC_jS9_ddNS7_10__identityEEEvT0_T1_T2_T3_T4_T6_E12temp_storage+160];
	add.f64 	%fd183, %fd182, %fd181;
	selp.f64 	%fd184, %fd183, %fd181, %p40;
	setp.gt.u32 	%p41, %r37, 576;
	ld.shared.f64 	%fd185, [_ZZN3cub18CUB_300001_SM_10006detail6reduce28DeviceReduceSingleTileKernelINS2_10policy_hubIdjN4cuda3std3__44plusIvEEE10Policy1000EPdSC_jS9_ddNS7_10__identityEEEvT0_T1_T2_T3_T4_T6_E12temp_storage+168];
	add.f64 	%fd186, %fd185, %fd184;
	selp.f64 	%fd187, %fd186, %fd184, %p41;
	setp.gt.u32 	%p42, %r37, 608;
	ld.shared.f64 	%fd188, [_ZZN3cub18CUB_300001_SM_10006detail6reduce28DeviceReduceSingleTileKernelINS2_10policy_hubIdjN4cuda3std3__44plusIvEEE10Policy1000EPdSC_jS9_ddNS7_10__identityEEEvT0_T1_T2_T3_T4_T6_E12temp_storage+176];
	add.f64 	%fd189, %fd188, %fd187;
	selp.f64 	%fd251, %fd189, %fd187, %p42;
	bra.uni 	$L__BB3_38;
$L__BB3_22:
	mov.u32 	%r14, %tid.x;
	mul.wide.u32 	%rd27, %r14, 8;
	add.s64 	%rd12, %rd9, %rd27;
	// begin inline asm
	ld.global.nc.u64 %rd11, [%rd12];
	// end inline asm
	mov.b64 	%fd29, %rd11;
	add.s64 	%rd14, %rd12, 5120;
	// begin inline asm
	ld.global.nc.u64 %rd13, [%rd14];
	// end inline asm
	mov.b64 	%fd30, %rd13;
	add.s64 	%rd16, %rd12, 10240;
	// begin inline asm
	ld.global.nc.u64 %rd15, [%rd16];
	// end inline asm
	mov.b64 	%fd31, %rd15;
	add.s64 	%rd18, %rd12, 15360;
	// begin inline asm
	ld.global.nc.u64 %rd17, [%rd18];
	// end inline asm
	mov.b64 	%fd32, %rd17;
	add.s64 	%rd20, %rd12, 20480;
	// begin inline asm
	ld.global.nc.u64 %rd19, [%rd20];
	// end inline asm
	mov.b64 	%fd33, %rd19;
	add.s64 	%rd22, %rd12, 25600;
	// begin inline asm
	ld.global.nc.u64 %rd21, [%rd22];
	// end inline asm
	mov.b64 	%fd34, %rd21;
	add.s64 	%rd24, %rd12, 30720;
	// begin inline asm
	ld.global.nc.u64 %rd23, [%rd24];
	// end inline asm
	mov.b64 	%fd35, %rd23;
	add.s64 	%rd26, %rd12, 35840;
	// begin inline asm
	ld.global.nc.u64 %rd25, [%rd26];
	// end inline asm
	mov.b64 	%fd36, %rd25;
	add.f64 	%fd37, %fd29, %fd30;
	add.f64 	%fd38, %fd37, %fd31;
	add.f64 	%fd39, %fd38, %fd32;
	add.f64 	%fd40, %fd39, %fd33;
	add.f64 	%fd41, %fd40, %fd34;
	add.f64 	%fd42, %fd41, %fd35;
	add.f64 	%fd250, %fd42, %fd36;
	add.s32 	%r15, %r37, -5120;
	setp.lt.u32 	%p3, %r15, 5120;
	mov.b32 	%r129, 5120;
	@%p3 bra 	$L__BB3_26;
	mov.b32 	%r129, 5120;
$L__BB3_24:
	add.s32 	%r40, %r14, %r129;
	mul.wide.u32 	%rd44, %r40, 8;
	add.s64 	%rd29, %rd9, %rd44;
	// begin inline asm
	ld.global.nc.u64 %rd28, [%rd29];
	// end inline asm
	mov.b64 	%fd43, %rd28;
	mul.wide.u32 	%rd45, %r129, 8;
	add.s64 	%rd46, %rd12, %rd45;
	add.s64 	%rd31, %rd46, 5120;
	// begin inline asm
	ld.global.nc.u64 %rd30, [%rd31];
	// end inline asm
	mov.b64 	%fd44, %rd30;
	add.s64 	%rd33, %rd46, 10240;
	// begin inline asm
	ld.global.nc.u64 %rd32, [%rd33];
	// end inline asm
	mov.b64 	%fd45, %rd32;
	add.s64 	%rd35, %rd46, 15360;
	// begin inline asm
	ld.global.nc.u64 %rd34, [%rd35];
	// end inline asm
	mov.b64 	%fd46, %rd34;
	add.s64 	%rd37, %rd46, 20480;
	// begin inline asm
	ld.global.nc.u64 %rd36, [%rd37];
	// end inline asm
	mov.b64 	%fd47, %rd36;
	add.s64 	%rd39, %rd46, 25600;
	// begin inline asm
	ld.global.nc.u64 %rd38, [%rd39];
	// end inline asm
	mov.b64 	%fd48, %rd38;
	add.s64 	%rd41, %rd46, 30720;
	// begin inline asm
	ld.global.nc.u64 %rd40, [%rd41];
	// end inline asm
	mov.b64 	%fd49, %rd40;
	add.s64 	%rd43, %rd46, 35840;
	// begin inline asm
	ld.global.nc.u64 %rd42, [%rd43];
	// end inline asm
	mov.b64 	%fd50, %rd42;
	add.f64 	%fd51, %fd250, %fd43;
	add.f64 	%fd52, %fd51, %fd44;
	add.f64 	%fd53, %fd52, %fd45;
	add.f64 	%fd54, %fd53, %fd46;
	add.f64 	%fd55, %fd54, %fd47;
	add.f64 	%fd56, %fd55, %fd48;
	add.f64 	%fd57, %fd56, %fd49;
	add.f64 	%fd250, %fd57, %fd50;
	sub.s32 	%r41, %r37, %r129;
	setp.lt.u32 	%p4, %r41, 5120;
	@%p4 bra 	$L__BB3_34;
	add.s32 	%r129, %r129, 5120;
	setp.le.u32 	%p5, %r129, %r15;
	@%p5 bra 	$L__BB3_24;
$L__BB3_26:
	setp.le.u32 	%p6, %r37, %r129;
	@%p6 bra 	$L__BB3_34;
	sub.s32 	%r19, %r37, %r129;
	setp.ge.s32 	%p7, %r14, %r19;
	@%p7 bra 	$L__BB3_34;
	not.b32 	%r42, %r14;
	add.s32 	%r43, %r37, %r42;
	sub.s32 	%r20, %r43, %r129;
	mul.hi.u32 	%r44, %r20, -858993459;
	shr.u32 	%r45, %r44, 9;
	add.s32 	%r21, %r45, 1;
	and.b32  	%r46, %r45, 3;
	setp.eq.s32 	%p8, %r46, 3;
	mov.u32 	%r133, %r14;
	@%p8 bra 	$L__BB3_31;
	add.s32 	%r131, %r14, %r129;
	and.b32  	%r47, %r21, 3;
	neg.s32 	%r130, %r47;
	mov.u32 	%r133, %r14;
$L__BB3_30:
	.pragma "nounroll";
	mul.wide.u32 	%rd49, %r131, 8;
	add.s64 	%rd48, %rd9, %rd49;
	// begin inline asm
	ld.global.nc.u64 %rd47, [%rd48];
	// end inline asm
	mov.b64 	%fd59, %rd47;
	add.f64 	%fd250, %fd250, %fd59;
	add.s32 	%r133, %r133, 640;
	add.s32 	%r131, %r131, 640;
	add.s32 	%r130, %r130, 1;
	setp.ne.s32 	%p9, %r130, 0;
	@%p9 bra 	$L__BB3_30;
$L__BB3_31:
	setp.lt.u32 	%p10, %r20, 1920;
	@%p10 bra 	$L__BB3_34;
	add.s32 	%r135, %r133, 1280;
	add.s32 	%r134, %r133, %r129;
$L__BB3_33:
	mul.wide.u32 	%rd58, %r134, 8;
	add.s64 	%rd51, %rd9, %rd58;
	// begin inline asm
	ld.global.nc.u64 %rd50, [%rd51];
	// end inline asm
	mov.b64 	%fd60, %rd50;
	add.f64 	%fd61, %fd250, %fd60;
	add.s32 	%r48, %r134, 640;
	mul.wide.u32 	%rd59, %r48, 8;
	add.s64 	%rd53, %rd9, %rd59;
	// begin inline asm
	ld.global.nc.u64 %rd52, [%rd53];
	// end inline asm
	mov.b64 	%fd62, %rd52;
	add.f64 	%fd63, %fd61, %fd62;
	add.s32 	%r49, %r134, 1280;
	mul.wide.u32 	%rd60, %r49, 8;
	add.s64 	%rd55, %rd9, %rd60;
	// begin inline asm
	ld.global.nc.u64 %rd54, [%rd55];
	// end inline asm
	mov.b64 	%fd64, %rd54;
	add.f64 	%fd65, %fd63, %fd64;
	add.s32 	%r50, %r134, 1920;
	mul.wide.u32 	%rd61, %r50, 8;
	add.s64 	%rd57, %rd9, %rd61;
	// begin inline asm
	ld.global.nc.u64 %rd56, [%rd57];
	// end inline asm
	mov.b64 	%fd66, %rd56;
	add.f64 	%fd250, %fd65, %fd66;
	add.s32 	%r35, %r135, 2560;
	add.s32 	%r51, %r135, 1280;
	add.s32 	%r134, %r134, 2560;
	setp.lt.s32 	%p11, %r51, %r19;
	mov.u32 	%r135, %r35;
	@%p11 bra 	$L__BB3_33;
$L__BB3_34:
	// begin inline asm
	mov.u32 %r52, %laneid;
	// end inline asm
	mov.b32 	%r53, 1;
	mov.b32 	%r66, 31;
	mov.b32 	%r67, -1;
	// begin inline asm
	{  .reg .u32 lo;  .reg .u32 hi;  .reg .pred p;  .reg .f64 r0;  mov.b64 %fd67, %fd250;  mov.b64 {lo, hi}, %fd250;  shfl.sync.down.b32 lo|p, lo, %r53, %r66, %r67;  shfl.sync.down.b32 hi|p, hi, %r53, %r66, %r67;  mov.b64 r0, {lo, hi};  @p add.f64 %fd67, %fd67, r0;}
	// end inline asm
	mov.b32 	%r56, 2;
	// begin inline asm
	{  .reg .u32 lo;  .reg .u32 hi;  .reg .pred p;  .reg .f64 r0;  mov.b64 %fd69, %fd67;  mov.b64 {lo, hi}, %fd67;  shfl.sync.down.b32 lo|p, lo, %r56, %r66, %r67;  shfl.sync.down.b32 hi|p, hi, %r56, %r66, %r67;  mov.b64 r0, {lo, hi};  @p add.f64 %fd69, %fd69, r0;}
	// end inline asm
	mov.b32 	%r59, 4;
	// begin inline asm
	{  .reg .u32 lo;  .reg .u32 hi;  .reg .pred p;  .reg .f64 r0;  mov.b64 %fd71, %fd69;  mov.b64 {lo, hi}, %fd69;  shfl.sync.down.b32 lo|p, lo, %r59, %r66, %r67;  shfl.sync.down.b32 hi|p, hi, %r59, %r66, %r67;  mov.b64 r0, {lo, hi};  @p add.f64 %fd71, %fd71, r0;}
	// end inline asm
	mov.b32 	%r62, 8;
	// begin inline asm
	{  .reg .u32 lo;  .reg .u32 hi;  .reg .pred p;  .reg .f64 r0;  mov.b64 %fd73, %fd71;  mov.b64 {lo, hi}, %fd71;  shfl.sync.down.b32 lo|p, lo, %r62, %r66, %r67;  shfl.sync.down.b32 hi|p, hi, %r62, %r66, %r67;  mov.b64 r0, {lo, hi};  @p add.f64 %fd73, %fd73, r0;}
	// end inline asm
	mov.b32 	%r65, 16;
	// begin inline asm
	{  .reg .u32 lo;  .reg .u32 hi;  .reg .pred p;  .reg .f64 r0;  mov.b64 %fd251, %fd73;  mov.b64 {lo, hi}, %fd73;  shfl.sync.down.b32 lo|p, lo, %r65, %r66, %r67;  shfl.sync.down.b32 hi|p, hi, %r65, %r66, %r67;  mov.b64 r0, {lo, hi};  @p add.f64 %fd251, %fd251, r0;}
	// end inline asm
	setp.ne.s32 	%p12, %r52, 0;
	@%p12 bra 	$L__BB3_36;
	shr.u32 	%r68, %r14, 2;
	and.b32  	%r69, %r68, 248;
	mov.u32 	%r70, _ZZN3cub18CUB_300001_SM_10006detail6reduce28DeviceReduceSingleTileKernelINS2_10policy_hubIdjN4cuda3std3__44plusIvEEE10Policy1000EPdSC_jS9_ddNS7_10__identityEEEvT0_T1_T2_T3_T4_T6_E12temp_storage;
	add.s32 	%r71, %r70, %r69;
	st.shared.f64 	[%r71+24], %fd251;
$L__BB3_36:
	bar.sync 	0;
	setp.ne.s32 	%p13, %r14, 0;
	@%p13 bra 	$L__BB3_38;
	ld.shared.f64 	%fd77, [_ZZN3cub18CUB_300001_SM_10006detail6reduce28DeviceReduceSingleTileKernelINS2_10policy_hubIdjN4cuda3std3__44plusIvEEE10Policy1000EPdSC_jS9_ddNS7_10__identityEEEvT0_T1_T2_T3_T4_T6_E12temp_storage+32];
	add.f64 	%fd78, %fd251, %fd77;
	ld.shared.f64 	%fd79, [_ZZN3cub18CUB_300001_SM_10006detail6reduce28DeviceReduceSingleTileKernelINS2_10policy_hubIdjN4cuda3std3__44plusIvEEE10Policy1000EPdSC_jS9_ddNS7_10__identityEEEvT0_T1_T2_T3_T4_T6_E12temp_storage+40];
	add.f64 	%fd80, %fd78, %fd79;
	ld.shared.f64 	%fd81, [_ZZN3cub18CUB_300001_SM_10006detail6reduce28DeviceReduceSingleTileKernelINS2_10policy_hubIdjN4cuda3std3__44plusIvEEE10Policy1000EPdSC_jS9_ddNS7_10__identityEEEvT0_T1_T2_T3_T4_T6_E12temp_storage+48];
	add.f64 	%fd82, %fd80, %fd81;
	ld.shared.f64 	%fd83, [_ZZN3cub18CUB_300001_SM_10006detail6reduce28DeviceReduceSingleTileKernelINS2_10policy_hubIdjN4cuda3std3__44plusIvEEE10Policy1000EPdSC_jS9_ddNS7_10__identityEEEvT0_T1_T2_T3_T4_T6_E12temp_storage+56];
	add.f64 	%fd84, %fd82, %fd83;
	ld.shared.f64 	%fd85, [_ZZN3cub18CUB_300001_SM_10006detail6reduce28DeviceReduceSingleTileKernelINS2_10policy_hubIdjN4cuda3std3__44plusIvEEE10Policy1000EPdSC_jS9_ddNS7_10__identityEEEvT0_T1_T2_T3_T4_T6_E12temp_storage+64];
	add.f64 	%fd86, %fd84, %fd85;
	ld.shared.f64 	%fd87, [_ZZN3cub18CUB_300001_SM_10006detail6reduce28DeviceReduceSingleTileKernelINS2_10policy_hubIdjN4cuda3std3__44plusIvEEE10Policy1000EPdSC_jS9_ddNS7_10__identityEEEvT0_T1_T2_T3_T4_T6_E12temp_storage+72];
	add.f64 	%fd88, %fd86, %fd87;
	ld.shared.f64 	%fd89, [_ZZN3cub18CUB_300001_SM_10006detail6reduce28DeviceReduceSingleTileKernelINS2_10policy_hubIdjN4cuda3std3__44plusIvEEE10Policy1000EPdSC_jS9_ddNS7_10__identityEEEvT0_T1_T2_T3_T4_T6_E12temp_storage+80];
	add.f64 	%fd90, %fd88, %fd89;
	ld.shared.f64 	%fd91, [_ZZN3cub18CUB_300001_SM_10006detail6reduce28DeviceReduceSingleTileKernelINS2_10policy_hubIdjN4cuda3std3__44plusIvEEE10Policy1000EPdSC_jS9_ddNS7_10__identityEEEvT0_T1_T2_T3_T4_T6_E12temp_storage+88];
	add.f64 	%fd92, %fd90, %fd91;
	ld.shared.f64 	%fd93, [_ZZN3cub18CUB_300001_SM_10006detail6reduce28DeviceReduceSingleTileKernelINS2_10policy_hubIdjN4cuda3std3__44plusIvEEE10Policy1000EPdSC_jS9_ddNS7_10__identityEEEvT0_T1_T2_T3_T4_T6_E12temp_storage+96];
	add.f64 	%fd94, %fd92, %fd93;
	ld.shared.f64 	%fd95, [_ZZN3cub18CUB_300001_SM_10006detail6reduce28DeviceReduceSingleTileKernelINS2_10policy_hubIdjN4cuda3std3__44plusIvEEE10Policy1000EPdSC_jS9_ddNS7_10__identityEEEvT0_T1_T2_T3_T4_T6_E12temp_storage+104];
	add.f64 	%fd96, %fd94, %fd95;
	ld.shared.f64 	%fd97, [_ZZN3cub18CUB_300001_SM_10006detail6reduce28DeviceReduceSingleTileKernelINS2_10policy_hubIdjN4cuda3std3__44plusIvEEE10Policy1000EPdSC_jS9_ddNS7_10__identityEEEvT0_T1_T2_T3_T4_T6_E12temp_storage+112];
	add.f64 	%fd98, %fd96, %fd97;
	ld.shared.f64 	%fd99, [_ZZN3cub18CUB_300001_SM_10006detail6reduce28DeviceReduceSingleTileKernelINS2_10policy_hubIdjN4cuda3std3__44plusIvEEE10Policy1000EPdSC_jS9_ddNS7_10__identityEEEvT0_T1_T2_T3_T4_T6_E12temp_storage+120];
	add.f64 	%fd100, %fd98, %fd99;
	ld.shared.f64 	%fd101, [_ZZN3cub18CUB_300001_SM_10006detail6reduce28DeviceReduceSingleTileKernelINS2_10policy_hubIdjN4cuda3std3__44plusIvEEE10Policy1000EPdSC_jS9_ddNS7_10__identityEEEvT0_T1_T2_T3_T4_T6_E12temp_storage+128];
	add.f64 	%fd102, %fd100, %fd101;
	ld.shared.f64 	%fd103, [_ZZN3cub18CUB_300001_SM_10006detail6reduce28DeviceReduceSingleTileKernelINS2_10policy_hubIdjN4cuda3std3__44plusIvEEE10Policy1000EPdSC_jS9_ddNS7_10__identityEEEvT0_T1_T2_T3_T4_T6_E12temp_storage+136];
	add.f64 	%fd104, %fd102, %fd103;
	ld.shared.f64 	%fd105, [_ZZN3cub18CUB_300001_SM_10006detail6reduce28DeviceReduceSingleTileKernelINS2_10policy_hubIdjN4cuda3std3__44plusIvEEE10Policy1000EPdSC_jS9_ddNS7_10__identityEEEvT0_T1_T2_T3_T4_T6_E12temp_storage+144];
	add.f64 	%fd106, %fd104, %fd105;
	ld.shared.f64 	%fd107, [_ZZN3cub18CUB_300001_SM_10006detail6reduce28DeviceReduceSingleTileKernelINS2_10policy_hubIdjN4cuda3std3__44plusIvEEE10Policy1000EPdSC_jS9_ddNS7_10__identityEEEvT0_T1_T2_T3_T4_T6_E12temp_storage+152];
	add.f64 	%fd108, %fd106, %fd107;
	ld.shared.f64 	%fd109, [_ZZN3cub18CUB_300001_SM_10006detail6reduce28DeviceReduceSingleTileKernelINS2_10policy_hubIdjN4cuda3std3__44plusIvEEE10Policy1000EPdSC_jS9_ddNS7_10__identityEEEvT0_T1_T2_T3_T4_T6_E12temp_storage+160];
	add.f64 	%fd110, %fd108, %fd109;
	ld.shared.f64 	%fd111, [_ZZN3cub18CUB_300001_SM_10006detail6reduce28DeviceReduceSingleTileKernelINS2_10policy_hubIdjN4cuda3std3__44plusIvEEE10Policy1000EPdSC_jS9_ddNS7_10__identityEEEvT0_T1_T2_T3_T4_T6_E12temp_storage+168];
	add.f64 	%fd112, %fd110, %fd111;
	ld.shared.f64 	%fd113, [_ZZN3cub18CUB_300001_SM_10006detail6reduce28DeviceReduceSingleTileKernelINS2_10policy_hubIdjN4cuda3std3__44plusIvEEE10Policy1000EPdSC_jS9_ddNS7_10__identityEEEvT0_T1_T2_T3_T4_T6_E12temp_storage+176];
	add.f64 	%fd251, %fd112, %fd113;
$L__BB3_38:
	mov.u32 	%r121, %tid.x;
	setp.ne.s32 	%p45, %r121, 0;
	@%p45 bra 	$L__BB3_40;
	add.f64 	%fd237, %fd28, %fd251;
	st.global.f64 	[%rd1], %fd237;
$L__BB3_40:
	ret;

}
	// .globl	_ZN3cub18CUB_300001_SM_10006detail6reduce18DeviceReduceKernelINS2_10policy_hubIdjN4cuda3std3__44plusIvEEE10Policy1000EPdjS9_dNS7_10__identityEEEvT0_PT3_T1_NS0_13GridEvenShareISH_EET2_T4_
.visible .entry _ZN3cub18CUB_300001_SM_10006detail6reduce18DeviceReduceKernelINS2_10policy_hubIdjN4cuda3std3__44plusIvEEE10Policy1000EPdjS9_dNS7_10__identityEEEvT0_PT3_T1_NS0_13GridEvenShareISH_EET2_T4_(
	.param .u64 .ptr .align 1 _ZN3cub18CUB_300001_SM_10006detail6reduce18DeviceReduceKernelINS2_10policy_hubIdjN4cuda3std3__44plusIvEEE10Policy1000EPdjS9_dNS7_10__identityEEEvT0_PT3_T1_NS0_13GridEvenShareISH_EET2_T4__param_0,
	.param .u64 .ptr .align 1 _ZN3cub18CUB_300001_SM_10006detail6reduce18DeviceReduceKernelINS2_10policy_hubIdjN4cuda3std3__44plusIvEEE10Policy1000EPdjS9_dNS7_10__identityEEEvT0_PT3_T1_NS0_13GridEvenShareISH_EET2_T4__param_1,
	.param .u32 _ZN3cub18CUB_300001_SM_10006detail6reduce18DeviceReduceKernelINS2_10policy_hubIdjN4cuda3std3__44plusIvEEE10Policy1000EPdjS9_dNS7_10__identityEEEvT0_PT3_T1_NS0_13GridEvenShareISH_EET2_T4__param_2,
	.param .align 4 .b8 _ZN3cub18CUB_300001_SM_10006detail6reduce18DeviceReduceKernelINS2_10policy_hubIdjN4cuda3std3__44plusIvEEE10Policy1000EPdjS9_dNS7_10__identityEEEvT0_PT3_T1_NS0_13GridEvenShareISH_EET2_T4__param_3[40],
	.param .align 1 .b8 _ZN3cub18CUB_300001_SM_10006detail6reduce18DeviceReduceKernelINS2_10policy_hubIdjN4cuda3std3__44plusIvEEE10Policy1000EPdjS9_dNS7_10__identityEEEvT0_PT3_T1_NS0_13GridEvenShareISH_EET2_T4__param_4[1],
	.param .align 1 .b8 _ZN3cub18CUB_300001_SM_10006detail6reduce18DeviceReduceKernelINS2_10policy_hubIdjN4cuda3std3__44plusIvEEE10Policy1000EPdjS9_dNS7_10__identityEEEvT0_PT3_T1_NS0_13GridEvenShareISH_EET2_T4__param_5[1]
)
.maxntid 640
{
	.reg .pred 	%p<45>;
	.reg .b16 	%rs<4>;
	.reg .b32 	%r<175>;
	.reg .b64 	%rd<74>;
	.reg .b64 	%fd<248>;
	// demoted variable
	.shared .align 8 .b8 _ZZN3cub18CUB_300001_SM_10006detail6reduce18DeviceReduceKernelINS2_10policy_hubIdjN4cuda3std3__44plusIvEEE10Policy1000EPdjS9_dNS7_10__identityEEEvT0_PT3_T1_NS0_13GridEvenShareISH_EET2_T4_E12temp_storage[192];
	ld.param.u64 	%rd1, [_ZN3cub18CUB_300001_SM_10006detail6reduce18DeviceReduceKernelINS2_10policy_hubIdjN4cuda3std3__44plusIvEEE10Policy1000EPdjS9_dNS7_10__identityEEEvT0_PT3_T1_NS0_13GridEvenShareISH_EET2_T4__param_0];
	ld.param.u32 	%r1, [_ZN3cub18CUB_300001_SM_10006detail6reduce18DeviceReduceKernelINS2_10policy_hubIdjN4cuda3std3__44plusIvEEE10Policy1000EPdjS9_dNS7_10__identityEEEvT0_PT3_T1_NS0_13GridEvenShareISH_EET2_T4__param_3+20];
	ld.param.u32 	%r2, [_ZN3cub18CUB_300001_SM_10006detail6reduce18DeviceReduceKernelINS2_10policy_hubIdjN4cuda3std3__44plusIvEEE10Policy1000EPdjS9_dNS7_10__identityEEEvT0_PT3_T1_NS0_13GridEvenShareISH_EET2_T4__param_3+24];
	mov.u32 	%r3, %ctaid.x;
	mul.lo.s32 	%r4, %r2, 5120;
	mul.lo.s32 	%r168, %r3, 5120;
	sub.s32 	%r6, %r1, %r168;
	setp.gt.u32 	%p1, %r6, 5119;
	@%p1 bra 	$L__BB4_19;
	mov.u32 	%r7, %tid.x;
	setp.ge.u32 	%p13, %r7, %r6;
	mov.f64 	%fd240, 0d0000000000000000;
	mov.u32 	%r161, %r7;
	@%p13 bra 	$L__BB4_3;
	add.s32 	%r101, %r168, %r7;
	mul.wide.u32 	%rd54, %r101, 8;
	add.s64 	%rd53, %rd1, %rd54;
	// begin inline asm
	ld.global.nc.u64 %rd52, [%rd53];
	// end inline asm
	mov.b64 	%fd240, %rd52;
	add.s32 	%r161, %r7, 640;
$L__BB4_3:
	setp.ge.u32 	%p14, %r161, %r6;
	@%p14 bra 	$L__BB4_10;
	not.b32 	%r102, %r161;
	add.s32 	%r103, %r1, %r102;
	sub.s32 	%r10, %r103, %r168;
	mul.hi.u32 	%r104, %r10, -858993459;
	shr.u32 	%r105, %r104, 9;
	add.s32 	%r11, %r105, 1;
	and.b32  	%r106, %r105, 3;
	setp.eq.s32 	%p15, %r106, 3;
	@%p15 bra 	$L__BB4_7;
	add.s32 	%r159, %r161, %r168;
	and.b32  	%r107, %r11, 3;
	neg.s32 	%r158, %r107;
$L__BB4_6:
	.pragma "nounroll";
	mul.wide.u32 	%rd57, %r159, 8;
	add.s64 	%rd56, %rd1, %rd57;
	// begin inline asm
	ld.global.nc.u64 %rd55, [%rd56];
	// end inline asm
	mov.b64 	%fd114, %rd55;
	add.f64 	%fd240, %fd240, %fd114;
	add.s32 	%r161, %r161, 640;
	add.s32 	%r159, %r159, 640;
	add.s32 	%r158, %r158, 1;
	setp.ne.s32 	%p16, %r158, 0;
	@%p16 bra 	$L__BB4_6;
$L__BB4_7:
	setp.lt.u32 	%p17, %r10, 1920;
	@%p17 bra 	$L__BB4_10;
	add.s32 	%r163, %r161, 1280;
	add.s32 	%r162, %r161, %r168;
$L__BB4_9:
	mul.wide.u32 	%rd66, %r162, 8;
	add.s64 	%rd59, %rd1, %rd66;
	// begin inline asm
	ld.global.nc.u64 %rd58, [%rd59];
	// end inline asm
	mov.b64 	%fd115, %rd58;
	add.f64 	%fd116, %fd240, %fd115;
	add.s32 	%r108, %r162, 640;
	mul.wide.u32 	%rd67, %r108, 8;
	add.s64 	%rd61, %rd1, %rd67;
	// begin inline asm
	ld.global.nc.u64 %rd60, [%rd61];
	// end inline asm
	mov.b64 	%fd117, %rd60;
	add.f64 	%fd118, %fd116, %fd117;
	add.s32 	%r109, %r162, 1280;
	mul.wide.u32 	%rd68, %r109, 8;
	add.s64 	%rd63, %rd1, %rd68;
	// begin inline asm
	ld.global.nc.u64 %rd62, [%rd63];
	// end inline asm
	mov.b64 	%fd119, %rd62;
	add.f64 	%fd120, %fd118, %fd119;
	add.s32 	%r110, %r162, 1920;
	mul.wide.u32 	%rd69, %r110, 8;
	add.s64 	%rd65, %rd1, %rd69;
	// begin inline asm
	ld.global.nc.u64 %rd64, [%rd65];
	// end inline asm
	mov.b64 	%fd121, %rd64;
	add.f64 	%fd240, %fd120, %fd121;
	add.s32 	%r25, %r163, 2560;
	add.s32 	%r111, %r163, 1280;
	add.s32 	%r162, %r162, 2560;
	setp.lt.s32 	%p18, %r111, %r6;
	mov.u32 	%r163, %r25;
	@%p18 bra 	$L__BB4_9;
$L__BB4_10:
	setp.lt.u32 	%p19, %r6, 640;
	@%p19 bra 	$L__BB4_15;
	// begin inline asm
	mov.u32 %r136, %laneid;
	// end inline asm
	mov.b32 	%r137, 1;
	mov.b32 	%r150, 31;
	mov.b32 	%r151, -1;
	// begin inline asm
	{  .reg .u32 lo;  .reg .u32 hi;  .reg .pred p;  .reg .f64 r0;  mov.b64 %fd188, %fd240;  mov.b64 {lo, hi}, %fd240;  shfl.sync.down.b32 lo|p, lo, %r137, %r150, %r151;  shfl.sync.down.b32 hi|p, hi, %r137, %r150, %r151;  mov.b64 r0, {lo, hi};  @p add.f64 %fd188, %fd188, r0;}
	// end inline asm
	mov.b32 	%r140, 2;
	// begin inline asm
	{  .reg .u32 lo;  .reg .u32 hi;  .reg .pred p;  .reg .f64 r0;  mov.b64 %fd190, %fd188;  mov.b64 {lo, hi}, %fd188;  shfl.sync.down.b32 lo|p, lo, %r140, %r150, %r151;  shfl.sync.down.b32 hi|p, hi, %r140, %r150, %r151;  mov.b64 r0, {lo, hi};  @p add.f64 %fd190, %fd190, r0;}
	// end inline asm
	mov.b32 	%r143, 4;
	// begin inline asm
	{  .reg .u32 lo;  .reg .u32 hi;  .reg .pred p;  .reg .f64 r0;  mov.b64 %fd192, %fd190;  mov.b64 {lo, hi}, %fd190;  shfl.sync.down.b32 lo|p, lo, %r143, %r150, %r151;  shfl.sync.down.b32 hi|p, hi, %r143, %r150, %r151;  mov.b64 r0, {lo, hi};  @p add.f64 %fd192, %fd192, r0;}
	// end inline asm
	mov.b32 	%r146, 8;
	// begin inline asm
	{  .reg .u32 lo;  .reg .u32 hi;  .reg .pred p;  .reg .f64 r0;  mov.b64 %fd194, %fd192;  mov.b64 {lo, hi}, %fd192;  shfl.sync.down.b32 lo|p, lo, %r146, %r150, %r151;  shfl.sync.down.b32 hi|p, hi, %r146, %r150, %r151;  mov.b64 r0, {lo, hi};  @p add.f64 %fd194, %fd194, r0;}
	// end inline asm
	mov.b32 	%r149, 16;
	// begin inline asm
	{  .reg .u32 lo;  .reg .u32 hi;  .reg .pred p;  .reg .f64 r0;  mov.b64 %fd247, %fd194;  mov.b64 {lo, hi}, %fd194;  shfl.sync.down.b32 lo|p, lo, %r149, %r150, %r151;  shfl.sync.down.b32 hi|p, hi, %r149, %r150, %r151;  mov.b64 r0, {lo, hi};  @p add.f64 %fd247, %fd247, r0;}
	// end inline asm
	setp.ne.s32 	%p42, %r136, 0;
	@%p42 bra 	$L__BB4_13;
	shr.u32 	%r152, %r7, 2;
	and.b32  	%r153, %r152, 248;
	mov.u32 	%r154, _ZZN3cub18CUB_300001_SM_10006detail6reduce18DeviceReduceKernelINS2_10policy_hubIdjN4cuda3std3__44plusIvEEE10Policy1000EPdjS9_dNS7_10__identityEEEvT0_PT3_T1_NS0_13GridEvenShareISH_EET2_T4_E12temp_storage;
	add.s32 	%r155, %r154, %r153;
	st.shared.f64 	[%r155+24], %fd247;
$L__BB4_13:
	bar.sync 	0;
	setp.ne.s32 	%p43, %r7, 0;
	@%p43 bra 	$L__BB4_35;
	ld.shared.f64 	%fd198, [_ZZN3cub18CUB_300001_SM_10006detail6reduce18DeviceReduceKernelINS2_10policy_hubIdjN4cuda3std3__44plusIvEEE10Policy1000EPdjS9_dNS7_10__identityEEEvT0_PT3_T1_NS0_13GridEvenShareISH_EET2_T4_E12temp_storage+32];
	add.f64 	%fd199, %fd247, %fd198;
	ld.shared.f64 	%fd200, [_ZZN3cub18CUB_300001_SM_10006detail6reduce18DeviceReduceKernelINS2_10policy_hubIdjN4cuda3std3__44plusIvEEE10Policy1000EPdjS9_dNS7_10__identityEEEvT0_PT3_T1_NS0_13GridEvenShareISH_EET2_T4_E12temp_storage+40];
	add.f64 	%fd201, %fd199, %fd200;
	ld.shared.f64 	%fd202, [_ZZN3cub18CUB_300001_SM_10006detail6reduce18DeviceReduceKernelINS2_10policy_hubIdjN4cuda3std3__44plusIvEEE10Policy1000EPdjS9_dNS7_10__identityEEEvT0_PT3_T1_NS0_13GridEvenShareISH_EET2_T4_E12temp_storage+48];
	add.f64 	%fd203, %fd201, %fd202;
	ld.shared.f64 	%fd204, [_ZZN3cub18CUB_300001_SM_10006detail6reduce18DeviceReduceKernelINS2_10policy_hubIdjN4cuda3std3__44plusIvEEE10Policy1000EPdjS9_dNS7_10__identityEEEvT0_PT3_T1_NS0_13GridEvenShareISH_EET2_T4_E12temp_storage+56];
	add.f64 	%fd205, %fd203, %fd204;
	ld.shared.f64 	%fd206, [_ZZN3cub18CUB_300001_SM_10006detail6reduce18DeviceReduceKernelINS2_10policy_hubIdjN4cuda3std3__44plusIvEEE10Policy1000EPdjS9_dNS7_10__identityEEEvT0_PT3_T1_NS0_13GridEvenShareISH_EET2_T4_E12temp_storage+64];
	add.f64 	%fd207, %fd205, %fd206;
	ld.shared.f64 	%fd208, [_ZZN3cub18CUB_300001_SM_10006detail6reduce18DeviceReduceKernelINS2_10policy_hubIdjN4cuda3std3__44plusIvEEE10Policy1000EPdjS9_dNS7_10__identityEEEvT0_PT3_T1_NS0_13GridEvenShareISH_EET2_T4_E12temp_storage+72];
	add.f64 	%fd209, %fd207, %fd208;
	ld.shared.f64 	%fd210, [_ZZN3cub18CUB_300001_SM_10006detail6reduce18DeviceReduceKernelINS2_10policy_hubIdjN4cuda3std3__44plusIvEEE10Policy1000EPdjS9_dNS7_10__identityEEEvT0_PT3_T1_NS0_13GridEvenShareISH_EET2_T4_E12temp_storage+80];
	add.f64 	%fd211, %fd209, %fd210;
	ld.shared.f64 	%fd212, [_ZZN3cub18CUB_300001_SM_10006detail6reduce18DeviceReduceKernelINS2_10policy_hubIdjN4cuda3std3__44plusIvEEE10Policy1000EPdjS9_dNS7_10__identityEEEvT0_PT3_T1_NS0_13GridEvenShareISH_EET2_T4_E12temp_storage+88];
	add.f64 	%fd213, %fd211, %fd212;
	ld.shared.f64 	%fd214, [_ZZN3cub18CUB_300001_SM_10006detail6reduce18DeviceReduceKernelINS2_10policy_hubIdjN4cuda3std3__44plusIvEEE10Policy1000EPdjS9_dNS7_10__identityEEEvT0_PT3_T1_NS0_13GridEvenShareISH_EET2_T4_E12temp_storage+96];
	add.f64 	%fd215, %fd213, %fd214;
	ld.shared.f64 	%fd216, [_ZZN3cub18CUB_300001_SM_10006detail6reduce18DeviceReduceKernelINS2_10policy_hubIdjN4cuda3std3__44plusIvEEE10Policy1000EPdjS9_dNS7_10__identityEEEvT0_PT3_T1_NS0_13GridEvenShareISH_EET2_T4_E12temp_storage+104];
	add.f64 	%fd217, %fd215, %fd216;
	ld.shared.f64 	%fd218, [_ZZN3cub18CUB_300001_SM_10006detail6reduce18DeviceReduceKernelINS2_10policy_hubIdjN4cuda3std3__44plusIvEEE10Policy1000EPdjS9_dNS7_10__identityEEEvT0_PT3_T1_NS0_13GridEvenShareISH_EET2_T4_E12temp_storage+112];
	add.f64 	%fd219, %fd217, %fd218;
	ld.shared.f64 	%fd220, [_ZZN3cub18CUB_300001_SM_10006detail6reduce18DeviceReduceKernelINS2_10policy_hubIdjN4cuda3std3__44plusIvEEE10Policy1000EPdjS9_dNS7_10__identityEEEvT0_PT3_T1_NS0_13GridEvenShareISH_EET2_T4_E12temp_storage+120];
	add.f64 	%fd221, %fd219, %fd220;
	ld.shared.f64 	%fd222, [_ZZN3cub18CUB_300001_SM_10006detail6reduce18DeviceReduceKernelINS2_10policy_hubIdjN4cuda3std3__44plusIvEEE10Policy1000EPdjS9_dNS7_10__identityEEEvT0_PT3_T1_NS0_13GridEvenShareISH_EET2_T4_E12temp_storage+128];
	add.f64 	%fd223, %fd221, %fd222;
	ld.shared.f64 	%fd224, [_ZZN3cub18CUB_300001_SM_10006detail6reduce18DeviceReduceKernelINS2_10policy_hubIdjN4cuda3std3__44plusIvEEE10Policy1000EPdjS9_dNS7_10__identityEEEvT0_PT3_T1_NS0_13GridEvenShareISH_EET2_T4_E12temp_storage+136];
	add.f64 	%fd225, %fd223, %fd224;
	ld.shared.f64 	%fd226, [_ZZN3cub18CUB_300001_SM_10006detail6reduce18DeviceReduceKernelINS2_10policy_hubIdjN4cuda3std3__44plusIvEEE10Policy1000EPdjS9_dNS7_10__identityEEEvT0_PT3_T1_NS0_13GridEvenShareISH_EET2_T4_E12temp_storage+144];
	add.f64 	%fd227, %fd225, %fd226;
	ld.shared.f64 	%fd228, [_ZZN3cub18CUB_300001_SM_10006detail6reduce18DeviceReduceKernelINS2_10policy_hubIdjN4cuda3std3__44plusIvEEE10Policy1000EPdjS9_dNS7_10__identityEEEvT0_PT3_T1_NS0_13GridEvenShareISH_EET2_T4_E12temp_storage+152];
	add.f64 	%fd229, %fd227, %fd228;
	ld.shared.f64 	%fd230, [_ZZN3cub18CUB_300001_SM_10006detail6reduce18DeviceReduceKernelINS2_10policy_hubIdjN4cuda3std3__44plusIvEEE10Policy1000EPdjS9_dNS7_10__identityEEEvT0_PT3_T1_NS0_13GridEvenShareISH_EET2_T4_E12temp_storage+160];
	add.f64 	%fd231, %fd229, %fd230;
	ld.shared.f64 	%fd232, [_ZZN3cub18CUB_300001_SM_10006detail6reduce18DeviceReduceKernelINS2_10policy_hubIdjN4cuda3std3__44plusIvEEE10Policy1000EPdjS9_dNS7_10__identityEEEvT0_PT3_T1_NS0_13GridEvenShareISH_EET2_T4_E12temp_storage+168];
	add.f64 	%fd233, %fd231, %fd232;
	ld.shared.f64 	%fd234, [_ZZN3cub18CUB_300001_SM_10006detail6reduce18DeviceReduceKernelINS2_10policy_hubIdjN4cuda3std3__44plusIvEEE10Policy1000EPdjS9_dNS7_10__identityEEEvT0_PT3_T1_NS0_13GridEvenShareISH_EET2_T4_E12temp_storage+176];
	add.f64 	%fd247, %fd233, %fd234;
	bra.uni 	$L__BB4_35;
$L__BB4_15:
	// begin inline asm
	mov.u32 %r112, %laneid;
	// end inline asm
	and.b32  	%r128, %r7, 992;
	add.s32 	%r129, %r128, 32;
	setp.gt.u32 	%p20, %r129, %r6;
	not.b32 	%r130, %r128;
	add.s32 	%r131, %r6, %r130;
	selp.b32 	%r126, %r131, 31, %p20;
	mov.b32 	%r113, 1;
	mov.b32 	%r127, -1;
	// begin inline asm
	{  .reg .u32 lo;  .reg .u32 hi;  .reg .pred p;  .reg .f64 r0;  mov.b64 %fd122, %fd240;  mov.b64 {lo, hi}, %fd240;  shfl.sync.down.b32 lo|p, lo, %r113, %r126, %r127;  shfl.sync.down.b32 hi|p, hi, %r113, %r126, %r127;  mov.b64 r0, {lo, hi};  @p add.f64 %fd122, %fd122, r0;}
	// end inline asm
	mov.b32 	%r116, 2;
	// begin inline asm
	{  .reg .u32 lo;  .reg .u32 hi;  .reg .pred p;  .reg .f64 r0;  mov.b64 %fd124, %fd122;  mov.b64 {lo, hi}, %fd122;  shfl.sync.down.b32 lo|p, lo, %r116, %r126, %r127;  shfl.sync.down.b32 hi|p, hi, %r116, %r126, %r127;  mov.b64 r0, {lo, hi};  @p add.f64 %fd124, %fd124, r0;}
	// end inline asm
	mov.b32 	%r119, 4;
	// begin inline asm
	{  .reg .u32 lo;  .reg .u32 hi;  .reg .pred p;  .reg .f64 r0;  mov.b64 %fd126, %fd124;  mov.b64 {lo, hi}, %fd124;  shfl.sync.down.b32 lo|p, lo, %r119, %r126, %r127;  shfl.sync.down.b32 hi|p, hi, %r119, %r126, %r127;  mov.b64 r0, {lo, hi};  @p add.f64 %fd126, %fd126, r0;}
	// end inline asm
	mov.b32 	%r122, 8;
	// begin inline asm
	{  .reg .u32 lo;  .reg .u32 hi;  .reg .pred p;  .reg .f64 r0;  mov.b64 %fd128, %fd126;  mov.b64 {lo, hi}, %fd126;  shfl.sync.down.b32 lo|p, lo, %r122, %r126, %r127;  shfl.sync.down.b32 hi|p, hi, %r122, %r126, %r127;  mov.b64 r0, {lo, hi};  @p add.f64 %fd128, %fd128, r0;}
	// end inline asm
	mov.b32 	%r125, 16;
	// begin inline asm
	{  .reg .u32 lo;  .reg .u32 hi;  .reg .pred p;  .reg .f64 r0;  mov.b64 %fd247, %fd128;  mov.b64 {lo, hi}, %fd128;  shfl.sync.down.b32 lo|p, lo, %r125, %r126, %r127;  shfl.sync.down.b32 hi|p, hi, %r125, %r126, %r127;  mov.b64 r0, {lo, hi};  @p add.f64 %fd247, %fd247, r0;}
	// end inline asm
	setp.ne.s32 	%p21, %r112, 0;
	@%p21 bra 	$L__BB4_17;
	shr.u32 	%r132, %r7, 2;
	and.b32  	%r133, %r132, 248;
	mov.u32 	%r134, _ZZN3cub18CUB_300001_SM_10006detail6reduce18DeviceReduceKernelINS2_10policy_hubIdjN4cuda3std3__44plusIvEEE10Policy1000EPdjS9_dNS7_10__identityEEEvT0_PT3_T1_NS0_13GridEvenShareISH_EET2_T4_E12temp_storage;
	add.s32 	%r135, %r134, %r133;
	st.shared.f64 	[%r135+24], %fd247;
$L__BB4_17:
	bar.sync 	0;
	setp.ne.s32 	%p22, %r7, 0;
	@%p22 bra 	$L__BB4_35;
	setp.gt.u32 	%p23, %r6, 32;
	ld.shared.f64 	%fd132, [_ZZN3cub18CUB_300001_SM_10006detail6reduce18DeviceReduceKernelINS2_10policy_hubIdjN4cuda3std3__44plusIvEEE10Policy1000EPdjS9_dNS7_10__identityEEEvT0_PT3_T1_NS0_13GridEvenShareISH_EET2_T4_E12temp_storage+32];
	add.f64 	%fd133, %fd247, %fd132;
	selp.f64 	%fd134, %fd133, %fd247, %p23;
	setp.gt.u32 	%p24, %r6, 64;
	ld.shared.f64 	%fd135, [_ZZN3cub18CUB_300001_SM_10006detail6reduce18DeviceReduceKernelINS2_10policy_hubIdjN4cuda3std3__44plusIvEEE10Policy1000EPdjS9_dNS7_10__identityEEEvT0_PT3_T1_NS0_13GridEvenShareISH_EET2_T4_E12temp_storage+40];
	add.f64 	%fd136, %fd135, %fd134;
	selp.f64 	%fd137, %fd136, %fd134, %p24;
	setp.gt.u32 	%p25, %r6, 96;
	ld.shared.f64 	%fd138, [_ZZN3cub18CUB_300001_SM_10006detail6reduce18DeviceReduceKernelINS2_10policy_hubIdjN4cuda3std3__44plusIvEEE10Policy1000EPdjS9_dNS7_10__identityEEEvT0_PT3_T1_NS0_13GridEvenShareISH_EET2_T4_E12temp_storage+48];
	add.f64 	%fd139, %fd138, %fd137;
	selp.f64 	%fd140, %fd139, %fd137, %p25;
	setp.gt.u32 	%p26, %r6, 128;
	ld.shared.f64 	%fd141, [_ZZN3cub18CUB_300001_SM_10006detail6reduce18DeviceReduceKernelINS2_10policy_hubIdjN4cuda3std3__44plusIvEEE10Policy1000EPdjS9_dNS7_10__identityEEEvT0_PT3_T1_NS0_13GridEvenShareISH_EET2_T4_E12temp_storage+56];
	add.f64 	%fd142, %fd141, %fd140;
	selp.f64 	%fd143, %fd142, %fd140, %p26;
	setp.gt.u32 	%p27, %r6, 160;
	ld.shared.f64 	%fd144, [_ZZN3cub18CUB_300001_SM_10006detail6reduce18DeviceReduceKernelINS2_10policy_hubIdjN4cuda3std3__44plusIvEEE10Policy1000EPdjS9_dNS7_10__identityEEEvT0_PT3_T1_NS0_13GridEvenShareISH_EET2_T4_E12temp_storage+64];
	add.f64 	%fd145, %fd144, %fd143;
	selp.f64 	%fd146, %fd145, %fd143, %p27;
	setp.gt.u32 	%p28, %r6, 192;
	ld.shared.f64 	%fd147, [_ZZN3cub18CUB_300001_SM_10006detail6reduce18DeviceReduceKernelINS2_10policy_hubIdjN4cuda3std3__44plusIvEEE10Policy1000EPdjS9_dNS7_10__identityEEEvT0_PT3_T1_NS0_13GridEvenShareISH_EET2_T4_E12temp_storage+72];
	add.f64 	%fd148, %fd147, %fd146;
	selp.f64 	%fd149, %fd148, %fd146, %p28;
	setp.gt.u32 	%p29, %r6, 224;
	ld.shared.f64 	%fd150, [_ZZN3cub18CUB_300001_SM_10006detail6reduce18DeviceReduceKernelINS2_10policy_hubIdjN4cuda3std3__44plusIvEEE10Policy1000EPdjS9_dNS7_10__identityEEEvT0_PT3_T1_NS0_13GridEvenShareISH_EET2_T4_E12temp_storage+80];
	add.f64 	%fd151, %fd150, %fd149;
	selp.f64 	%fd152, %fd151, %fd149, %p29;
	setp.gt.u32 	%p30, %r6, 256;
	ld.shared.f64 	%fd153, [_ZZN3cub18CUB_300001_SM_10006detail6reduce18DeviceReduceKernelINS2_10policy_hubIdjN4cuda3std3__44plusIvEEE10Policy1000EPdjS9_dNS7_10__identityEEEvT0_PT3_T1_NS0_13GridEvenShareISH_EET2_T4_E12temp_storage+88];
	add.f64 	%fd154, %fd153, %fd152;
	selp.f64 	%fd155, %fd154, %fd152, %p30;
	setp.gt.u32 	%p31, %r6, 288;
	ld.shared.f64 	%fd156, [_ZZN3cub18CUB_300001_SM_10006detail6reduce18DeviceReduceKernelINS2_10policy_hubIdjN4cuda3std3__44plusIvEEE10Policy1000EPdjS9_dNS7_10__identityEEEvT0_PT3_T1_NS0_13GridEvenShareISH_EET2_T4_E12temp_storage+96];
	add.f64 	%fd157, %fd156, %fd155;
	selp.f64 	%fd158, %fd157, %fd155, %p31;
	setp.gt.u32 	%p32, %r6, 320;
	ld.shared.f64 	%fd159, [_ZZN3cub18CUB_300001_SM_10006detail6reduce18DeviceReduceKernelINS2_10policy_hubIdjN4cuda3std3__44plusIvEEE10Policy1000EPdjS9_dNS7_10__identityEEEvT0_PT3_T1_NS0_13GridEvenShareISH_EET2_T4_E12temp_storage+104];
	add.f64 	%fd160, %fd159, %fd158;
	selp.f64 	%fd161, %fd160, %fd158, %p32;
	setp.gt.u32 	%p33, %r6, 352;
	ld.shared.f64 	%fd162, [_ZZN3cub18CUB_300001_SM_10006detail6reduce18DeviceReduceKernelINS2_10policy_hubIdjN4cuda3std3__44plusIvEEE10Policy1000EPdjS9_dNS7_10__identityEEEvT0_PT3_T1_NS0_13GridEvenShareISH_EET2_T4_E12temp_storage+112];
	add.f64 	%fd163, %fd162, %fd161;
	selp.f64 	%fd164, %fd163, %fd161, %p33;
	setp.gt.u32 	%p34, %r6, 384;
	ld.shared.f64 	%fd165, [_ZZN3cub18CUB_300001_SM_10006detail6reduce18DeviceReduceKernelINS2_10policy_hubIdjN4cuda3std3__44plusIvEEE10Policy1000EPdjS9_dNS7_10__identityEEEvT0_PT3_T1_NS0_13GridEvenShareISH_EET2_T4_E12temp_storage+120];
	add.f64 	%fd166, %fd165, %fd164;
	selp.f64 	%fd167, %fd166, %fd164, %p34;
	setp.gt.u32 	%p35, %r6, 416;
	ld.shared.f64 	%fd168, [_ZZN3cub18CUB_300001_SM_10006detail6reduce18DeviceReduceKernelINS2_10policy_hubIdjN4cuda3std3__44plusIvEEE10Policy1000EPdjS9_dNS7_10__identityEEEvT0_PT3_T1_NS0_13GridEvenShareISH_EET2_T4_E12temp_storage+128];
	add.f64 	%fd169, %fd168, %fd167;
	selp.f64 	%fd170, %fd169, %fd167, %p35;
	setp.gt.u32 	%p36, %r6, 448;
	ld.shared.f64 	%fd171, [_ZZN3cub18CUB_300001_SM_10006detail6reduce18DeviceReduceKernelINS2_10policy_hubIdjN4cuda3std3__44plusIvEEE10Policy1000EPdjS9_dNS7_10__identityEEEvT0_PT3_T1_NS0_13GridEvenShareISH_EET2_T4_E12temp_storage+136];
	add.f64 	%fd172, %fd171, %fd170;
	selp.f64 	%fd173, %fd172, %fd170, %p36;
	setp.gt.u32 	%p37, %r6, 480;
	ld.shared.f64 	%fd174, [_ZZN3cub18CUB_300001_SM_10006detail6reduce18DeviceReduceKernelINS2_10policy_hubIdjN4cuda3std3__44plusIvEEE10Policy1000EPdjS9_dNS7_10__identityEEEvT0_PT3_T1_NS0_13GridEvenShareISH_EET2_T4_E12temp_storage+144];
	add.f64 	%fd175, %fd174, %fd173;
	selp.f64 	%fd176, %fd175, %fd173, %p37;
	setp.gt.u32 	%p38, %r6, 512;
	ld.shared.f64 	%fd177, [_ZZN3cub18CUB_300001_SM_10006detail6reduce18DeviceReduceKernelINS2_10policy_hubIdjN4cuda3std3__44plusIvEEE10Policy1000EPdjS9_dNS7_10__identityEEEvT0_PT3_T1_NS0_13GridEvenShareISH_EET2_T4_E12temp_storage+152];
	add.f64 	%fd178, %fd177, %fd176;
	selp.f64 	%fd179, %fd178, %fd176, %p38;
	setp.gt.u32 	%p39, %r6, 544;
	ld.shared.f64 	%fd180, [_ZZN3cub18CUB_300001_SM_10006detail6reduce18DeviceReduceKernelINS2_10policy_hubIdjN4cuda3std3__44plusIvEEE10Policy1000EPdjS9_dNS7_10__identityEEEvT0_PT3_T1_NS0_13GridEvenShareISH_EET2_T4_E12temp_storage+160];
	add.f64 	%fd181, %fd180, %fd179;
	selp.f64 	%fd182, %fd181, %fd179, %p39;
	setp.gt.u32 	%p40, %r6, 576;
	ld.shared.f64 	%fd183, [_ZZN3cub18CUB_300001_SM_10006detail6reduce18DeviceReduceKernelINS2_10policy_hubIdjN4cuda3std3__44plusIvEEE10Policy1000EPdjS9_dNS7_10__identityEEEvT0_PT3_T1_NS0_13GridEvenShareISH_EET2_T4_E12temp_storage+168];
	add.f64 	%fd184, %fd183, %fd182;
	selp.f64 	%fd185, %fd184, %fd182, %p40;
	setp.gt.u32 	%p41, %r6, 608;
	ld.shared.f64 	%fd186, [_ZZN3cub18CUB_300001_SM_10006detail6reduce18DeviceReduceKernelINS2_10policy_hubIdjN4cuda3std3__44plusIvEEE10Policy1000EPdjS9_dNS7_10__identityEEEvT0_PT3_T1_NS0_13GridEvenShareISH_EET2_T4_E12temp_storage+176];
	add.f64 	%fd187, %fd186, %fd185;
	selp.f64 	%fd247, %fd187, %fd185, %p41;
	bra.uni 	$L__BB4_35;
$L__BB4_19:
	mov.u32 	%r27, %tid.x;
	add.s32 	%r58, %r168, %r27;
	mul.wide.u32 	%rd19, %r58, 8;
	add.s64 	%rd4, %rd1, %rd19;
	// begin inline asm
	ld.global.nc.u64 %rd3, [%rd4];
	// end inline asm
	mov.b64 	%fd27, %rd3;
	add.s64 	%rd6, %rd4, 5120;
	// begin inline asm
	ld.global.nc.u64 %rd5, [%rd6];
	// end inline asm
	mov.b64 	%fd28, %rd5;
	add.s64 	%rd8, %rd4, 10240;
	// begin inline asm
	ld.global.nc.u64 %rd7, [%rd8];
	// end inline asm
	mov.b64 	%fd29, %rd7;
	add.s64 	%rd10, %rd4, 15360;
	// begin inline asm
	ld.global.nc.u64 %rd9, [%rd10];
	// end inline asm
	mov.b64 	%fd30, %rd9;
	add.s64 	%rd12, %rd4, 20480;
	// begin inline asm
	ld.global.nc.u64 %rd11, [%rd12];
	// end inline asm
	mov.b64 	%fd31, %rd11;
	add.s64 	%rd14, %rd4, 25600;
	// begin inline asm
	ld.global.nc.u64 %rd13, [%rd14];
	// end inline asm
	mov.b64 	%fd32, %rd13;
	add.s64 	%rd16, %rd4, 30720;
	// begin inline asm
	ld.global.nc.u64 %rd15, [%rd16];
	// end inline asm
	mov.b64 	%fd33, %rd15;
	add.s64 	%rd18, %rd4, 35840;
	// begin inline asm
	ld.global.nc.u64 %rd17, [%rd18];
	// end inline asm
	mov.b64 	%fd34, %rd17;
	add.f64 	%fd35, %fd27, %fd28;
	add.f64 	%fd36, %fd35, %fd29;
	add.f64 	%fd37, %fd36, %fd30;
	add.f64 	%fd38, %fd37, %fd31;
	add.f64 	%fd39, %fd38, %fd32;
	add.f64 	%fd40, %fd39, %fd33;
	add.f64 	%fd246, %fd40, %fd34;
	setp.lt.u32 	%p2, %r6, %r4;
	@%p2 bra 	$L__BB4_31;
	add.s32 	%r28, %r4, %r168;
	add.s32 	%r166, %r28, 640;
	add.s32 	%r165, %r28, %r27;
	not.b32 	%r60, %r27;
	add.s32 	%r61, %r60, %r1;
	sub.s32 	%r62, %r61, %r4;
	sub.s32 	%r164, %r62, %r168;
	mov.b32 	%r167, 0;
$L__BB4_21:
	mad.lo.s32 	%r168, %r2, 5120, %r168;
	add.s32 	%r63, %r1, -5120;
	setp.gt.u32 	%p3, %r168, %r63;
	@%p3 bra 	$L__BB4_23;
	add.s32 	%r64, %r27, %r168;
	mul.wide.u32 	%rd36, %r64, 8;
	add.s64 	%rd21, %rd1, %rd36;
	// begin inline asm
	ld.global.nc.u64 %rd20, [%rd21];
	// end inline asm
	mov.b64 	%fd41, %rd20;
	add.s64 	%rd23, %rd21, 5120;
	// begin inline asm
	ld.global.nc.u64 %rd22, [%rd23];
	// end inline asm
	mov.b64 	%fd42, %rd22;
	add.s64 	%rd25, %rd21, 10240;
	// begin inline asm
	ld.global.nc.u64 %rd24, [%rd25];
	// end inline asm
	mov.b64 	%fd43, %rd24;
	add.s64 	%rd27, %rd21, 15360;
	// begin inline asm
	ld.global.nc.u64 %rd26, [%rd27];
	// end inline asm
	mov.b64 	%fd44, %rd26;
	add.s64 	%rd29, %rd21, 20480;
	// begin inline asm
	ld.global.nc.u64 %rd28, [%rd29];
	// end inline asm
	mov.b64 	%fd45, %rd28;
	add.s64 	%rd31, %rd21, 25600;
	// begin inline asm
	ld.global.nc.u64 %rd30, [%rd31];
	// end inline asm
	mov.b64 	%fd46, %rd30;
	add.s64 	%rd33, %rd21, 30720;
	// begin inline asm
	ld.global.nc.u64 %rd32, [%rd33];
	// end inline asm
	mov.b64 	%fd47, %rd32;
	add.s64 	%rd35, %rd21, 35840;
	// begin inline asm
	ld.global.nc.u64 %rd34, [%rd35];
	// end inline asm
	mov.b64 	%fd48, %rd34;
	add.f64 	%fd49, %fd246, %fd41;
	add.f64 	%fd50, %fd49, %fd42;
	add.f64 	%fd51, %fd50, %fd43;
	add.f64 	%fd52, %fd51, %fd44;
	add.f64 	%fd53, %fd52, %fd45;
	add.f64 	%fd54, %fd53, %fd46;
	add.f64 	%fd55, %fd54, %fd47;
	add.f64 	%fd246, %fd55, %fd48;
	sub.s32 	%r65, %r1, %r168;
	setp.lt.u32 	%p4, %r65, %r4;
	add.s32 	%r167, %r167, 1;
	add.s32 	%r166, %r166, %r4;
	add.s32 	%r165, %r165, %r4;
	sub.s32 	%r164, %r164, %r4;
	@%p4 bra 	$L__BB4_31;
	bra.uni 	$L__BB4_21;
$L__BB4_23:
	setp.le.u32 	%p5, %r1, %r168;
	@%p5 bra 	$L__BB4_31;
	sub.s32 	%r42, %r1, %r168;
	setp.ge.s32 	%p6, %r27, %r42;
	@%p6 bra 	$L__BB4_31;
	add.s32 	%r68, %r1, %r60;
	sub.s32 	%r69, %r68, %r28;
	mul.lo.s32 	%r70, %r2, %r167;
	mad.lo.s32 	%r43, %r70, -5120, %r69;
	mul.hi.u32 	%r71, %r43, -858993459;
	shr.u32 	%r72, %r71, 9;
	and.b32  	%r73, %r72, 3;
	setp.eq.s32 	%p7, %r73, 3;
	mov.u32 	%r172, %r27;
	@%p7 bra 	$L__BB4_28;
	mul.hi.u32 	%r74, %r164, -858993459;
	cvt.u16.u32 	%rs1, %r74;
	shr.u16 	%rs2, %rs1, 9;
	add.s16 	%rs3, %rs2, 1;
	cvt.u32.u16 	%r75, %rs3;
	and.b32  	%r76, %r75, 3;
	neg.s32 	%r169, %r76;
	mov.u32 	%r172, %r27;
$L__BB4_27:
	.pragma "nounroll";
	mul.wide.u32 	%rd39, %r165, 8;
	add.s64 	%rd38, %rd1, %rd39;
	// begin inline asm
	ld.global.nc.u64 %rd37, [%rd38];
	// end inline asm
	mov.b64 	%fd57, %rd37;
	add.f64 	%fd246, %fd246, %fd57;
	add.s32 	%r172, %r172, 640;
	add.s32 	%r165, %r165, 640;
	add.s32 	%r169, %r169, 1;
	setp.ne.s32 	%p8, %r169, 0;
	@%p8 bra 	$L__BB4_27;
$L__BB4_28:
	setp.lt.u32 	%p9, %r43, 1920;
	@%p9 bra 	$L__BB4_31;
	add.s32 	%r174, %r172, 1280;
	add.s32 	%r173, %r172, %r166;
$L__BB4_30:
	add.s32 	%r77, %r173, -640;
	mul.wide.u32 	%rd48, %r77, 8;
	add.s64 	%rd41, %rd1, %rd48;
	// begin inline asm
	ld.global.nc.u64 %rd40, [%rd41];
	// end inline asm
	mov.b64 	%fd58, %rd40;
	add.f64 	%fd59, %fd246, %fd58;
	mul.wide.u32 	%rd49, %r173, 8;
	add.s64 	%rd43, %rd1, %rd49;
	// begin inline asm
	ld.global.nc.u64 %rd42, [%rd43];
	// end inline asm
	mov.b64 	%fd60, %rd42;
	add.f64 	%fd61, %fd59, %fd60;
	add.s32 	%r78, %r173, 640;
	mul.wide.u32 	%rd50, %r78, 8;
	add.s64 	%rd45, %rd1, %rd50;
	// begin inline asm
	ld.global.nc.u64 %rd44, [%rd45];
	// end inline asm
	mov.b64 	%fd62, %rd44;
	add.f64 	%fd63, %fd61, %fd62;
	add.s32 	%r79, %r173, 1280;
	mul.wide.u32 	%rd51, %r79, 8;
	add.s64 	%rd47, %rd1, %rd51;
	// begin inline asm
	ld.global.nc.u64 %rd46, [%rd47];
	// end inline asm
	mov.b64 	%fd64, %rd46;
	add.f64 	%fd246, %fd63, %fd64;
	add.s32 	%r56, %r174, 2560;
	add.s32 	%r80, %r174, 1280;
	add.s32 	%r173, %r173, 2560;
	setp.lt.s32 	%p10, %r80, %r42;
	mov.u32 	%r174, %r56;
	@%p10 bra 	$L__BB4_30;
$L__BB4_31:
	// begin inline asm
	mov.u32 %r81, %laneid;
	// end inline asm
	mov.b32 	%r82, 1;
	mov.b32 	%r95, 31;
	mov.b32 	%r96, -1;
	// begin inline asm
	{  .reg .u32 lo;  .reg .u32 hi;  .reg .pred p;  .reg .f64 r0;  mov.b64 %fd65, %fd246;  mov.b64 {lo, hi}, %fd246;  shfl.sync.down.b32 lo|p, lo, %r82, %r95, %r96;  shfl.sync.down.b32 hi|p, hi, %r82, %r95, %r96;  mov.b64 r0, {lo, hi};  @p add.f64 %fd65, %fd65, r0;}
	// end inline asm
	mov.b32 	%r85, 2;
	// begin inline asm
	{  .reg .u32 lo;  .reg .u32 hi;  .reg .pred p;  .reg .f64 r0;  mov.b64 %fd67, %fd65;  mov.b64 {lo, hi}, %fd65;  shfl.sync.down.b32 lo|p, lo, %r85, %r95, %r96;  shfl.sync.down.b32 hi|p, hi, %r85, %r95, %r96;  mov.b64 r0, {lo, hi};  @p add.f64 %fd67, %fd67, r0;}
	// end inline asm
	mov.b32 	%r88, 4;
	// begin inline asm
	{  .reg .u32 lo;  .reg .u32 hi;  .reg .pred p;  .reg .f64 r0;  mov.b64 %fd69, %fd67;  mov.b64 {lo, hi}, %fd67;  shfl.sync.down.b32 lo|p, lo, %r88, %r95, %r96;  shfl.sync.down.b32 hi|p, hi, %r88, %r95, %r96;  mov.b64 r0, {lo, hi};  @p add.f64 %fd69, %fd69, r0;}
	// end inline asm
	mov.b32 	%r91, 8;
	// begin inline asm
	{  .reg .u32 lo;  .reg .u32 hi;  .reg .pred p;  .reg .f64 r0;  mov.b64 %fd71, %fd69;  mov.b64 {lo, hi}, %fd69;  shfl.sync.down.b32 lo|p, lo, %r91, %r95, %r96;  shfl.sync.down.b32 hi|p, hi, %r91, %r95, %r96;  mov.b64 r0, {lo, hi};  @p add.f64 %fd71, %fd71, r0;}
	// end inline asm
	mov.b32 	%r94, 16;
	// begin inline asm
	{  .reg .u32 lo;  .reg .u32 hi;  .reg .pred p;  .reg .f64 r0;  mov.b64 %fd247, %fd71;  mov.b64 {lo, hi}, %fd71;  shfl.sync.down.b32 lo|p, lo, %r94, %r95, %r96;  shfl.sync.down.b32 hi|p, hi, %r94, %r95, %r96;  mov.b64 r0, {lo, hi};  @p add.f64 %fd247, %fd247, r0;}
	// end inline asm
	setp.ne.s32 	%p11, %r81, 0;
	@%p11 bra 	$L__BB4_33;
	shr.u32 	%r97, %r27, 2;
	and.b32  	%r98, %r97, 248;
	mov.u32 	%r99, _ZZN3cub18CUB_300001_SM_10006detail6reduce18DeviceReduceKernelINS2_10policy_hubIdjN4cuda3std3__44plusIvEEE10Policy1000EPdjS9_dNS7_10__identityEEEvT0_PT3_T1_NS0_13GridEvenShareISH_EET2_T4_E12temp_storage;
	add.s32 	%r100, %r99, %r98;
	st.shared.f64 	[%r100+24], %fd247;
$L__BB4_33:
	bar.sync 	0;
	setp.ne.s32 	%p12, %r27, 0;
	@%p12 bra 	$L__BB4_35;
	ld.shared.f64 	%fd75, [_ZZN3cub18CUB_300001_SM_10006detail6reduce18DeviceReduceKernelINS2_10policy_hubIdjN4cuda3std3__44plusIvEEE10Policy1000EPdjS9_dNS7_10__identityEEEvT0_PT3_T1_NS0_13GridEvenShareISH_EET2_T4_E12temp_storage+32];
	add.f64 	%fd76, %fd247, %fd75;
	ld.shared.f64 	%fd77, [_ZZN3cub18CUB_300001_SM_10006detail6reduce18DeviceReduceKernelINS2_10policy_hubIdjN4cuda3std3__44plusIvEEE10Policy1000EPdjS9_dNS7_10__identityEEEvT0_PT3_T1_NS0_13GridEvenShareISH_EET2_T4_E12temp_storage+40];
	add.f64 	%fd78, %fd76, %fd77;
	ld.shared.f64 	%fd79, [_ZZN3cub18CUB_300001_SM_10006detail6reduce18DeviceReduceKernelINS2_10policy_hubIdjN4cuda3std3__44plusIvEEE10Policy1000EPdjS9_dNS7_10__identityEEEvT0_PT3_T1_NS0_13GridEvenShareISH_EET2_T4_E12temp_storage+48];
	add.f64 	%fd80, %fd78, %fd79;
	ld.shared.f64 	%fd81, [_ZZN3cub18CUB_300001_SM_10006detail6reduce18DeviceReduceKernelINS2_10policy_hubIdjN4cuda3std3__44plusIvEEE10Policy1000EPdjS9_dNS7_10__identityEEEvT0_PT3_T1_NS0_13GridEvenShareISH_EET2_T4_E12temp_storage+56];
	add.f64 	%fd82, %fd80, %fd81;
	ld.shared.f64 	%fd83, [_ZZN3cub18CUB_300001_SM_10006detail6reduce18DeviceReduceKernelINS2_10policy_hubIdjN4cuda3std3__44plusIvEEE10Policy1000EPdjS9_dNS7_10__identityEEEvT0_PT3_T1_NS0_13GridEvenShareISH_EET2_T4_E12temp_storage+64];
	add.f64 	%fd84, %fd82, %fd83;
	ld.shared.f64 	%fd85, [_ZZN3cub18CUB_300001_SM_10006detail6reduce18DeviceReduceKernelINS2_10policy_hubIdjN4cuda3std3__44plusIvEEE10Policy1000EPdjS9_dNS7_10__identityEEEvT0_PT3_T1_NS0_13GridEvenShareISH_EET2_T4_E12temp_storage+72];
	add.f64 	%fd86, %fd84, %fd85;
	ld.shared.f64 	%fd87, [_ZZN3cub18CUB_300001_SM_10006detail6reduce18DeviceReduceKernelINS2_10policy_hubIdjN4cuda3std3__44plusIvEEE10Policy1000EPdjS9_dNS7_10__identityEEEvT0_PT3_T1_NS0_13GridEvenShareISH_EET2_T4_E12temp_storage+80];
	add.f64 	%fd88, %fd86, %fd87;
	ld.shared.f64 	%fd89, [_ZZN3cub18CUB_300001_SM_10006detail6reduce18DeviceReduceKernelINS2_10policy_hubIdjN4cuda3std3__44plusIvEEE10Policy1000EPdjS9_dNS7_10__identityEEEvT0_PT3_T1_NS0_13GridEvenShareISH_EET2_T4_E12temp_storage+88];
	add.f64 	%fd90, %fd88, %fd89;
	ld.shared.f64 	%fd91, [_ZZN3cub18CUB_300001_SM_10006detail6reduce18DeviceReduceKernelINS2_10policy_hubIdjN4cuda3std3__44plusIvEEE10Policy1000EPdjS9_dNS7_10__identityEEEvT0_PT3_T1_NS0_13GridEvenShareISH_EET2_T4_E12temp_storage+96];
	add.f64 	%fd92, %fd90, %fd91;
	ld.shared.f64 	%fd93, [_ZZN3cub18CUB_300001_SM_10006detail6reduce18DeviceReduceKernelINS2_10policy_hubIdjN4cuda3std3__44plusIvEEE10Policy1000EPdjS9_dNS7_10__identityEEEvT0_PT3_T1_NS0_13GridEvenShareISH_EET2_T4_E12temp_storage+104];
	add.f64 	%fd94, %fd92, %fd93;
	ld.shared.f64 	%fd95, [_ZZN3cub18CUB_300001_SM_10006detail6reduce18DeviceReduceKernelINS2_10policy_hubIdjN4cuda3std3__44plusIvEEE10Policy1000EPdjS9_dNS7_10__identityEEEvT0_PT3_T1_NS0_13GridEvenShareISH_EET2_T4_E12temp_storage+112];
	add.f64 	%fd96, %fd94, %fd95;
	ld.shared.f64 	%fd97, [_ZZN3cub18CUB_300001_SM_10006detail6reduce18DeviceReduceKernelINS2_10policy_hubIdjN4cuda3std3__44plusIvEEE10Policy1000EPdjS9_dNS7_10__identityEEEvT0_PT3_T1_NS0_13GridEvenShareISH_EET2_T4_E12temp_storage+120];
	add.f64 	%fd98, %fd96, %fd97;
	ld.shared.f64 	%fd99, [_ZZN3cub18CUB_300001_SM_10006detail6reduce18DeviceReduceKernelINS2_10policy_hubIdjN4cuda3std3__44plusIvEEE10Policy1000EPdjS9_dNS7_10__identityEEEvT0_PT3_T1_NS0_13GridEvenShareISH_EET2_T4_E12temp_storage+128];
	add.f64 	%fd100, %fd98, %fd99;
	ld.shared.f64 	%fd101, [_ZZN3cub18CUB_300001_SM_10006detail6reduce18DeviceReduceKernelINS2_10policy_hubIdjN4cuda3std3__44plusIvEEE10Policy1000EPdjS9_dNS7_10__identityEEEvT0_PT3_T1_NS0_13GridEvenShareISH_EET2_T4_E12temp_storage+136];
	add.f64 	%fd102, %fd100, %fd101;
	ld.shared.f64 	%fd103, [_ZZN3cub18CUB_300001_SM_10006detail6reduce18DeviceReduceKernelINS2_10policy_hubIdjN4cuda3std3__44plusIvEEE10Policy1000EPdjS9_dNS7_10__identityEEEvT0_PT3_T1_NS0_13GridEvenShareISH_EET2_T4_E12temp_storage+144];
	add.f64 	%fd104, %fd102, %fd103;
	ld.shared.f64 	%fd105, [_ZZN3cub18CUB_300001_SM_10006detail6reduce18DeviceReduceKernelINS2_10policy_hubIdjN4cuda3std3__44plusIvEEE10Policy1000EPdjS9_dNS7_10__identityEEEvT0_PT3_T1_NS0_13GridEvenShareISH_EET2_T4_E12temp_storage+152];
	add.f64 	%fd106, %fd104, %fd105;
	ld.shared.f64 	%fd107, [_ZZN3cub18CUB_300001_SM_10006detail6reduce18DeviceReduceKernelINS2_10policy_hubIdjN4cuda3std3__44plusIvEEE10Policy1000EPdjS9_dNS7_10__identityEEEvT0_PT3_T1_NS0_13GridEvenShareISH_EET2_T4_E12temp_storage+160];
	add.f64 	%fd108, %fd106, %fd107;
	ld.shared.f64 	%fd109, [_ZZN3cub18CUB_300001_SM_10006detail6reduce18DeviceReduceKernelINS2_10policy_hubIdjN4cuda3std3__44plusIvEEE10Policy1000EPdjS9_dNS7_10__identityEEEvT0_PT3_T1_NS0_13GridEvenShareISH_EET2_T4_E12temp_storage+168];
	add.f64 	%fd110, %fd108, %fd109;
	ld.shared.f64 	%fd111, [_ZZN3cub18CUB_300001_SM_10006detail6reduce18DeviceReduceKernelINS2_10policy_hubIdjN4cuda3std3__44plusIvEEE10Policy1000EPdjS9_dNS7_10__identityEEEvT0_PT3_T1_NS0_13GridEvenShareISH_EET2_T4_E12temp_storage+176];
	add.f64 	%fd247, %fd110, %fd111;
$L__BB4_35:
	mov.u32 	%r156, %tid.x;
	setp.ne.s32 	%p44, %r156, 0;
	@%p44 bra 	$L__BB4_37;
	ld.param.u64 	%rd73, [_ZN3cub18CUB_300001_SM_10006detail6reduce18DeviceReduceKernelINS2_10policy_hubIdjN4cuda3std3__44plusIvEEE10Policy1000EPdjS9_dNS7_10__identityEEEvT0_PT3_T1_NS0_13GridEvenShareISH_EET2_T4__param_1];
	cvta.to.global.u64 	%rd70, %rd73;
	mul.wide.u32 	%rd71, %r3, 8;
	add.s64 	%rd72, %rd70, %rd71;
	st.global.f64 	[%rd72], %fd247;
$L__BB4_37:
	ret;

}
	// .globl	_ZN3cub18CUB_300001_SM_10006detail6reduce28DeviceReduceSingleTileKernelINS2_10policy_hubIdjN4cuda3std3__44plusIvEEE10Policy1000EPdSC_iS9_ddNS7_10__identityEEEvT0_T1_T2_T3_T4_T6_
.visible .entry _ZN3cub18CUB_300001_SM_10006detail6reduce28DeviceReduceSingleTileKernelINS2_10policy_hubIdjN4cuda3std3__44plusIvEEE10Policy1000EPdSC_iS9_ddNS7_10__identityEEEvT0_T1_T2_T3_T4_T6_(
	.param .u64 .ptr .align 1 _ZN3cub18CUB_300001_SM_10006detail6reduce28DeviceReduceSingleTileKernelINS2_10policy_hubIdjN4cuda3std3__44plusIvEEE10Policy1000EPdSC_iS9_ddNS7_10__identityEEEvT0_T1_T2_T3_T4_T6__param_0,
	.param .u64 .ptr .align 1 _ZN3cub18CUB_300001_SM_10006detail6reduce28DeviceReduceSingleTileKernelINS2_10policy_hubIdjN4cuda3std3__44plusIvEEE10Policy1000EPdSC_iS9_ddNS7_10__identityEEEvT0_T1_T2_T3_T4_T6__param_1,
	.param .u32 _ZN3cub18CUB_300001_SM_10006detail6reduce28DeviceReduceSingleTileKernelINS2_10policy_hubIdjN4cuda3std3__44plusIvEEE10Policy1000EPdSC_iS9_ddNS7_10__identityEEEvT0_T1_T2_T3_T4_T6__param_2,
	.param .align 1 .b8 _ZN3cub18CUB_300001_SM_10006detail6reduce28DeviceReduceSingleTileKernelINS2_10policy_hubIdjN4cuda3std3__44plusIvEEE10Policy1000EPdSC_iS9_ddNS7_10__identityEEEvT0_T1_T2_T3_T4_T6__param_3[1],
	.param .f64 _ZN3cub18CUB_300001_SM_10006detail6reduce28DeviceReduceSingleTileKernelINS2_10policy_hubIdjN4cuda3std3__44plusIvEEE10Policy1000EPdSC_iS9_ddNS7_10__identityEEEvT0_T1_T2_T3_T4_T6__param_4,
	.param .align 1 .b8 _ZN3cub18CUB_300001_SM_10006detail6reduce28DeviceReduceSingleTileKernelINS2_10policy_hubIdjN4cuda3std3__44plusIvEEE10Policy1000EPdSC_iS9_ddNS7_10__identityEEEvT0_T1_T2_T3_T4_T6__param_5[1]
)
.maxntid 640
.minnctapersm 1
{
	.reg .pred 	%p<47>;
	.reg .b32 	%r<130>;
	.reg .b64 	%rd<79>;
	.reg .b64 	%fd<252>;
	// demoted variable
	.shared .align 8 .b8 _ZZN3cub18CUB_300001_SM_10006detail6reduce28DeviceReduceSingleTileKernelINS2_10policy_hubIdjN4cuda3std3__44plusIvEEE10Policy1000EPdSC_iS9_ddNS7_10__identityEEEvT0_T1_T2_T3_T4_T6_E12temp_storage[192];
	ld.param.u64 	%rd9, [_ZN3cub18CUB_300001_SM_10006detail6reduce28DeviceReduceSingleTileKernelINS2_10policy_hubIdjN4cuda3std3__44plusIvEEE10Policy1000EPdSC_iS9_ddNS7_10__identityEEEvT0_T1_T2_T3_T4_T6__param_0];
	ld.param.u64 	%rd10, [_ZN3cub18CUB_300001_SM_10006detail6reduce28DeviceReduceSingleTileKernelINS2_10policy_hubIdjN4cuda3std3__44plusIvEEE10Policy1000EPdSC_iS9_ddNS7_10__identityEEEvT0_T1_T2_T3_T4_T6__param_1];
	ld.param.u32 	%r36, [_ZN3cub18CUB_300001_SM_10006detail6reduce28DeviceReduceSingleTileKernelINS2_10policy_hubIdjN4cuda3std3__44plusIvEEE10Policy1000EPdSC_iS9_ddNS7_10__identityEEEvT0_T1_T2_T3_T4_T6__param_2];
	ld.param.f64 	%fd28, [_ZN3cub18CUB_300001_SM_10006detail6reduce28DeviceReduceSingleTileKernelINS2_10policy_hubIdjN4cuda3std3__44plusIvEEE10Policy1000EPdSC_iS9_ddNS7_10__identityEEEvT0_T1_T2_T3_T4_T6__param_4];
	cvta.to.global.u64 	%rd1, %rd10;
	setp.ne.s32 	%p1, %r36, 0;
	@%p1 bra 	$L__BB5_3;
	mov.u32 	%r116, %tid.x;
	setp.ne.s32 	%p46, %r116, 0;
	@%p46 bra 	$L__BB5_39;
	st.global.f64 	[%rd1], %fd28;
	bra.uni 	$L__BB5_39;
$L__BB5_3:
	setp.gt.s32 	%p2, %r36, 5119;
	@%p2 bra 	$L__BB5_21;
	mov.u32 	%r1, %tid.x;
	setp.ge.s32 	%p14, %r1, %r36;
	mov.f64 	%fd243, 0d0000000000000000;
	mov.u32 	%r120, %r1;
	@%p14 bra 	$L__BB5_6;
	mul.wide.u32 	%rd64, %r1, 8;
	add.s64 	%rd63, %rd9, %rd64;
	// begin inline asm
	ld.global.nc.u64 %rd62, [%rd63];
	// end inline asm
	mov.b64 	%fd243, %rd62;
	add.s32 	%r120, %r1, 640;
$L__BB5_6:
	setp.ge.s32 	%p15, %r120, %r36;
	@%p15 bra 	$L__BB5_12;
	not.b32 	%r66, %r120;
	add.s32 	%r4, %r36, %r66;
	mul.hi.u32 	%r67, %r4, -858993459;
	shr.u32 	%r68, %r67, 9;
	add.s32 	%r5, %r68, 1;
	and.b32  	%r69, %r68, 3;
	setp.eq.s32 	%p16, %r69, 3;
	@%p16 bra 	$L__BB5_10;
	mul.wide.u32 	%rd65, %r120, 8;
	add.s64 	%rd77, %rd9, %rd65;
	and.b32  	%r70, %r5, 3;
	neg.s32 	%r118, %r70;
$L__BB5_9:
	.pragma "nounroll";
	// begin inline asm
	ld.global.nc.u64 %rd66, [%rd77];
	// end inline asm
	mov.b64 	%fd116, %rd66;
	add.f64 	%fd243, %fd243, %fd116;
	add.s32 	%r120, %r120, 640;
	add.s64 	%rd77, %rd77, 5120;
	add.s32 	%r118, %r118, 1;
	setp.ne.s32 	%p17, %r118, 0;
	@%p17 bra 	$L__BB5_9;
$L__BB5_10:
	setp.lt.u32 	%p18, %r4, 1920;
	@%p18 bra 	$L__BB5_12;
$L__BB5_11:
	mul.wide.s32 	%rd76, %r120, 8;
	add.s64 	%rd69, %rd9, %rd76;
	// begin inline asm
	ld.global.nc.u64 %rd68, [%rd69];
	// end inline asm
	mov.b64 	%fd117, %rd68;
	add.f64 	%fd118, %fd243, %fd117;
	add.s64 	%rd71, %rd69, 5120;
	// begin inline asm
	ld.global.nc.u64 %rd70, [%rd71];
	// end inline asm
	mov.b64 	%fd119, %rd70;
	add.f64 	%fd120, %fd118, %fd119;
	add.s64 	%rd73, %rd69, 10240;
	// begin inline asm
	ld.global.nc.u64 %rd72, [%rd73];
	// end inline asm
	mov.b64 	%fd121, %rd72;
	add.f64 	%fd122, %fd120, %fd121;
	add.s64 	%rd75, %rd69, 15360;
	// begin inline asm
	ld.global.nc.u64 %rd74, [%rd75];
	// end inline asm
	mov.b64 	%fd123, %rd74;
	add.f64 	%fd243, %fd122, %fd123;
	add.s32 	%r120, %r120, 2560;
	setp.lt.s32 	%p19, %r120, %r36;
	@%p19 bra 	$L__BB5_11;
$L__BB5_12:
	setp.lt.s32 	%p20, %r36, 640;
	@%p20 bra 	$L__BB5_17;
	// begin inline asm
	mov.u32 %r95, %laneid;
	// end inline asm
	mov.b32 	%r96, 1;
	mov.b32 	%r109, 31;
	mov.b32 	%r110, -1;
	// begin inline asm
	{  .reg .u32 lo;  .reg .u32 hi;  .reg .pred p;  .reg .f64 r0;  mov.b64 %fd190, %fd243;  mov.b64 {lo, hi}, %fd243;  shfl.sync.down.b32 lo|p, lo, %r96, %r109, %r110;  shfl.sync.down.b32 hi|p, hi, %r96, %r109, %r110;  mov.b64 r0, {lo, hi};  @p add.f64 %fd190, %fd190, r0;}
	// end inline asm
	mov.b32 	%r99, 2;
	// begin inline asm
	{  .reg .u32 lo;  .reg .u32 hi;  .reg .pred p;  .reg .f64 r0;  mov.b64 %fd192, %fd190;  mov.b64 {lo, hi}, %fd190;  shfl.sync.down.b32 lo|p, lo, %r99, %r109, %r110;  shfl.sync.down.b32 hi|p, hi, %r99, %r109, %r110;  mov.b64 r0, {lo, hi};  @p add.f64 %fd192, %fd192, r0;}
	// end inline asm
	mov.b32 	%r102, 4;
	// begin inline asm
	{  .reg .u32 lo;  .reg .u32 hi;  .reg .pred p;  .reg .f64 r0;  mov.b64 %fd194, %fd192;  mov.b64 {lo, hi}, %fd192;  shfl.sync.down.b32 lo|p, lo, %r102, %r109, %r110;  shfl.sync.down.b32 hi|p, hi, %r102, %r109, %r110;  mov.b64 r0, {lo, hi};  @p add.f64 %fd194, %fd194, r0;}
	// end inline asm
	mov.b32 	%r105, 8;
	// begin inline asm
	{  .reg .u32 lo;  .reg .u32 hi;  .reg .pred p;  .reg .f64 r0;  mov.b64 %fd196, %fd194;  mov.b64 {lo, hi}, %fd194;  shfl.sync.down.b32 lo|p, lo, %r105, %r109, %r110;  shfl.sync.down.b32 hi|p, hi, %r105, %r109, %r110;  mov.b64 r0, {lo, hi};  @p add.f64 %fd196, %fd196, r0;}
	// end inline asm
	mov.b32 	%r108, 16;
	// begin inline asm
	{  .reg .u32 lo;  .reg .u32 hi;  .reg .pred p;  .reg .f64 r0;  mov.b64 %fd251, %fd196;  mov.b64 {lo, hi}, %fd196;  shfl.sync.down.b32 lo|p, lo, %r108, %r109, %r110;  shfl.sync.down.b32 hi|p, hi, %r108, %r109, %r110;  mov.b64 r0, {lo, hi};  @p add.f64 %fd251, %fd251, r0;}
	// end inline asm
	setp.ne.s32 	%p43, %r95, 0;
	@%p43 bra 	$L__BB5_15;
	shr.u32 	%r111, %r1, 2;
	and.b32  	%r112, %r111, 248;
	mov.u32 	%r113, _ZZN3cub18CUB_300001_SM_10006detail6reduce28DeviceReduceSingleTileKernelINS2_10policy_hubIdjN4cuda3std3__44plusIvEEE10Policy1000EPdSC_iS9_ddNS7_10__identityEEEvT0_T1_T2_T3_T4_T6_E12temp_storage;
	add.s32 	%r114, %r113, %r112;
	st.shared.f64 	[%r114+24], %fd251;
$L__BB5_15:
	bar.sync 	0;
	setp.ne.s32 	%p44, %r1, 0;
	@%p44 bra 	$L__BB5_37;
	ld.shared.f64 	%fd200, [_ZZN3cub18CUB_300001_SM_10006detail6reduce28DeviceReduceSingleTileKernelINS2_10policy_hubIdjN4cuda3std3__44plusIvEEE10Policy1000EPdSC_iS9_ddNS7_10__identityEEEvT0_T1_T2_T3_T4_T6_E12temp_storage+32];
	add.f64 	%fd201, %fd251, %fd200;
	ld.shared.f64 	%fd202, [_ZZN3cub18CUB_300001_SM_10006detail6reduce28DeviceReduceSingleTileKernelINS2_10policy_hubIdjN4cuda3std3__44plusIvEEE10Policy1000EPdSC_iS9_ddNS7_10__identityEEEvT0_T1_T2_T3_T4_T6_E12temp_storage+40];
	add.f64 	%fd203, %fd201, %fd202;
	ld.shared.f64 	%fd204, [_ZZN3cub18CUB_300001_SM_10006detail6reduce28DeviceReduceSingleTileKernelINS2_10policy_hubIdjN4cuda3std3__44plusIvEEE10Policy1000EPdSC_iS9_ddNS7_10__identityEEEvT0_T1_T2_T3_T4_T6_E12temp_storage+48];
	add.f64 	%fd205, %fd203, %fd204;
	ld.shared.f64 	%fd206, [_ZZN3cub18CUB_300001_SM_10006detail6reduce28DeviceReduceSingleTileKernelINS2_10policy_hubIdjN4cuda3std3__44plusIvEEE10Policy1000EPdSC_iS9_ddNS7_10__identityEEEvT0_T1_T2_T3_T4_T6_E12temp_storage+56];
	add.f64 	%fd207, %fd205, %fd206;
	ld.shared.f64 	%fd208, [_ZZN3cub18CUB_300001_SM_10006detail6reduce28DeviceReduceSingleTileKernelINS2_10policy_hubIdjN4cuda3std3__44plusIvEEE10Policy1000EPdSC_iS9_ddNS7_10__identityEEEvT0_T1_T2_T3_T4_T6_E12temp_storage+64];
	add.f64 	%fd209, %fd207, %fd208;
	ld.shared.f64 	%fd210, [_ZZN3cub18CUB_300001_SM_10006detail6reduce28DeviceReduceSingleTileKernelINS2_10policy_hubIdjN4cuda3std3__44plusIvEEE10Policy1000EPdSC_iS9_ddNS7_10__identityEEEvT0_T1_T2_T3_T4_T6_E12temp_storage+72];
	add.f64 	%fd211, %fd209, %fd210;
	ld.shared.f64 	%fd212, [_ZZN3cub18CUB_300001_SM_10006detail6reduce28DeviceReduceSingleTileKernelINS2_10policy_hubIdjN4cuda3std3__44plusIvEEE10Policy1000EPdSC_iS9_ddNS7_10__identityEEEvT0_T1_T2_T3_T4_T6_E12temp_storage+80];
	add.f64 	%fd213, %fd211, %fd212;
	ld.shared.f64 	%fd214, [_ZZN3cub18CUB_300001_SM_10006detail6reduce28DeviceReduceSingleTileKernelINS2_10policy_hubIdjN4cuda3std3__44plusIvEEE10Policy1000EPdSC_iS9_ddNS7_10__identityEEEvT0_T1_T2_T3_T4_T6_E12temp_storage+88];
	add.f64 	%fd215, %fd213, %fd214;
	ld.shared.f64 	%fd216, [_ZZN3cub18CUB_300001_SM_10006detail6reduce28DeviceReduceSingleTileKernelINS2_10policy_hubIdjN4cuda3std3__44plusIvEEE10Policy1000EPdSC_iS9_ddNS7_10__identityEEEvT0_T1_T2_T3_T4_T6_E12temp_storage+96];
	add.f64 	%fd217, %fd215, %fd216;
	ld.shared.f64 	%fd218, [_ZZN3cub18CUB_300001_SM_10006detail6reduce28DeviceReduceSingleTileKernelINS2_10policy_hubIdjN4cuda3std3__44plusIvEEE10Policy1000EPdSC_iS9_ddNS7_10__identityEEEvT0_T1_T2_T3_T4_T6_E12temp_storage+104];
	add.f64 	%fd219, %fd217, %fd218;
	ld.shared.f64 	%fd220, [_ZZN3cub18CUB_300001_SM_10006detail6reduce28DeviceReduceSingleTileKernelINS2_10policy_hubIdjN4cuda3std3__44plusIvEEE10Policy1000EPdSC_iS9_ddNS7_10__identityEEEvT0_T1_T2_T3_T4_T6_E12temp_storage+112];
	add.f64 	%fd221, %fd219, %fd220;
	ld.shared.f64 	%fd222, [_ZZN3cub18CUB_300001_SM_10006detail6reduce28DeviceReduceSingleTileKernelINS2_10policy_hubIdjN4cuda3std3__44plusIvEEE10Policy1000EPdSC_iS9_ddNS7_10__identityEEEvT0_T1_T2_T3_T4_T6_E12temp_storage+120];
	add.f64 	%fd223, %fd221, %fd222;
	ld.shared.f64 	%fd224, [_ZZN3cub18CUB_300001_SM_10006detail6reduce28DeviceReduceSingleTileKernelINS2_10policy_hubIdjN4cuda3std3__44plusIvEEE10Policy1000EPdSC_iS9_ddNS7_10__identityEEEvT0_T1_T2_T3_T4_T6_E12temp_storage+128];
	add.f64 	%fd225, %fd223, %fd224;
	ld.shared.f64 	%fd226, [_ZZN3cub18CUB_300001_SM_10006detail6reduce28DeviceReduceSingleTileKernelINS2_10policy_hubIdjN4cuda3std3__44plusIvEEE10Policy1000EPdSC_iS9_ddNS7_10__identityEEEvT0_T1_T2_T3_T4_T6_E12temp_storage+136];
	add.f64 	%fd227, %fd225, %fd226;
	ld.shared.f64 	%fd228, [_ZZN3cub18CUB_300001_SM_10006detail6reduce28DeviceReduceSingleTileKernelINS2_10policy_hubIdjN4cuda3std3__44plusIvEEE10Policy1000EPdSC_iS9_ddNS7_10__identityEEEvT0_T1_T2_T3_T4_T6_E12temp_storage+144];
	add.f64 	%fd229, %fd227, %fd228;
	ld.shared.f64 	%fd230, [_ZZN3cub18CUB_300001_SM_10006detail6reduce28DeviceReduceSingleTileKernelINS2_10policy_hubIdjN4cuda3std3__44plusIvEEE10Policy1000EPdSC_iS9_ddNS7_10__identityEEEvT0_T1_T2_T3_T4_T6_E12temp_storage+152];
	add.f64 	%fd231, %fd229, %fd230;
	ld.shared.f64 	%fd232, [_ZZN3cub18CUB_300001_SM_10006detail6reduce28DeviceReduceSingleTileKernelINS2_10policy_hubIdjN4cuda3std3__44plusIvEEE10Policy1000EPdSC_iS9_ddNS7_10__identityEEEvT0_T1_T2_T3_T4_T6_E12temp_storage+160];
	add.f64 	%fd233, %fd231, %fd232;
	ld.shared.f64 	%fd234, [_ZZN3cub18CUB_300001_SM_10006detail6reduce28DeviceReduceSingleTileKernelINS2_10policy_hubIdjN4cuda3std3__44plusIvEEE10Policy1000EPdSC_iS9_ddNS7_10__identityEEEvT0_T1_T2_T3_T4_T6_E12temp_storage+168];
	add.f64 	%fd235, %fd233, %fd234;
	ld.shared.f64 	%fd236, [_ZZN3cub18CUB_300001_SM_10006detail6reduce28DeviceReduceSingleTileKernelINS2_10policy_hubIdjN4cuda3std3__44plusIvEEE10Policy1000EPdSC_iS9_ddNS7_10__identityEEEvT0_T1_T2_T3_T4_T6_E12temp_storage+176];
	add.f64 	%fd251, %fd235, %fd236;
	bra.uni 	$L__BB5_37;
$L__BB5_17:
	// begin inline asm
	mov.u32 %r71, %laneid;
	// end inline asm
	and.b32  	%r87, %r1, 992;
	add.s32 	%r88, %r87, 32;
	setp.gt.s32 	%p21, %r88, %r36;
	not.b32 	%r89, %r87;
	add.s32 	%r90, %r36, %r89;
	selp.b32 	%r85, %r90, 31, %p21;
	mov.b32 	%r72, 1;
	mov.b32 	%r86, -1;
	// begin inline asm
	{  .reg .u32 lo;  .reg .u32 hi;  .reg .pred p;  .reg .f64 r0;  mov.b64 %fd124, %fd243;  mov.b64 {lo, hi}, %fd243;  shfl.sync.down.b32 lo|p, lo, %r72, %r85, %r86;  shfl.sync.down.b32 hi|p, hi, %r72, %r85, %r86;  mov.b64 r0, {lo, hi};  @p add.f64 %fd124, %fd124, r0;}
	// end inline asm
	mov.b32 	%r75, 2;
	// begin inline asm
	{  .reg .u32 lo;  .reg .u32 hi;  .reg .pred p;  .reg .f64 r0;  mov.b64 %fd126, %fd124;  mov.b64 {lo, hi}, %fd124;  shfl.sync.down.b32 lo|p, lo, %r75, %r85, %r86;  shfl.sync.down.b32 hi|p, hi, %r75, %r85, %r86;  mov.b64 r0, {lo, hi};  @p add.f64 %fd126, %fd126, r0;}
	// end inline asm
	mov.b32 	%r78, 4;
	// begin inline asm
	{  .reg .u32 lo;  .reg .u32 hi;  .reg .pred p;  .reg .f64 r0;  mov.b64 %fd128, %fd126;  mov.b64 {lo, hi}, %fd126;  shfl.sync.down.b32 lo|p, lo, %r78, %r85, %r86;  shfl.sync.down.b32 hi|p, hi, %r78, %r85, %r86;  mov.b64 r0, {lo, hi};  @p add.f64 %fd128, %fd128, r0;}
	// end inline asm
	mov.b32 	%r81, 8;
	// begin inline asm
	{  .reg .u32 lo;  .reg .u32 hi;  .reg .pred p;  .reg .f64 r0;  mov.b64 %fd130, %fd128;  mov.b64 {lo, hi}, %fd128;  shfl.sync.down.b32 lo|p, lo, %r81, %r85, %r86;  shfl.sync.down.b32 hi|p, hi, %r81, %r85, %r86;  mov.b64 r0, {lo, hi};  @p add.f64 %fd130, %fd130, r0;}
	// end inline asm
	mov.b32 	%r84, 16;
	// begin inline asm
	{  .reg .u32 lo;  .reg .u32 hi;  .reg .pred p;  .reg .f64 r0;  mov.b64 %fd251, %fd130;  mov.b64 {lo, hi}, %fd130;  shfl.sync.down.b32 lo|p, lo, %r84, %r85, %r86;  shfl.sync.down.b32 hi|p, hi, %r84, %r85, %r86;  mov.b64 r0, {lo, hi};  @p add.f64 %fd251, %fd251, r0;}
	// end inline asm
	setp.ne.s32 	%p22, %r71, 0;
	@%p22 bra 	$L__BB5_19;
	shr.u32 	%r91, %r1, 2;
	and.b32  	%r92, %r91, 248;
	mov.u32 	%r93, _ZZN3cub18CUB_300001_SM_10006detail6reduce28DeviceReduceSingleTileKernelINS2_10policy_hubIdjN4cuda3std3__44plusIvEEE10Policy1000EPdSC_iS9_ddNS7_10__identityEEEvT0_T1_T2_T3_T4_T6_E12temp_storage;
	add.s32 	%r94, %r93, %r92;
	st.shared.f64 	[%r94+24], %fd251;
$L__BB5_19:
	bar.sync 	0;
	setp.ne.s32 	%p23, %r1, 0;
	@%p23 bra 	$L__BB5_37;
	setp.gt.s32 	%p24, %r36, 32;
	ld.shared.f64 	%fd134, [_ZZN3cub18CUB_300001_SM_10006detail6reduce28DeviceReduceSingleTileKernelINS2_10policy_hubIdjN4cuda3std3__44plusIvEEE10Policy1000EPdSC_iS9_ddNS7_10__identityEEEvT0_T1_T2_T3_T4_T6_E12temp_storage+32];
	add.f64 	%fd135, %fd251, %fd134;
	selp.f64 	%fd136, %fd135, %fd251, %p24;
	setp.gt.s32 	%p25, %r36, 64;
	ld.shared.f64 	%fd137, [_ZZN3cub18CUB_300001_SM_10006detail6reduce28DeviceReduceSingleTileKernelINS2_10policy_hubIdjN4cuda3std3__44plusIvEEE10Policy1000EPdSC_iS9_ddNS7_10__identityEEEvT0_T1_T2_T3_T4_T6_E12temp_storage+40];
	add.f64 	%fd138, %fd137, %fd136;
	selp.f64 	%fd139, %fd138, %fd136, %p25;
	setp.gt.s32 	%p26, %r36, 96;
	ld.shared.f64 	%fd140, [_ZZN3cub18CUB_300001_SM_10006detail6reduce28DeviceReduceSingleTileKernelINS2_10policy_hubIdjN4cuda3std3__44plusIvEEE10Policy1000EPdSC_iS9_ddNS7_10__identityEEEvT0_T1_T2_T3_T4_T6_E12temp_storage+48];
	add.f64 	%fd141, %fd140, %fd139;
	selp.f64 	%fd142, %fd141, %fd139, %p26;
	setp.gt.s32 	%p27, %r36, 128;
	ld.shared.f64 	%fd143, [_ZZN3cub18CUB_300001_SM_10006detail6reduce28DeviceReduceSingleTileKernelINS2_10policy_hubIdjN4cuda3std3__44plusIvEEE10Policy1000EPdSC_iS9_ddNS7_10__identityEEEvT0_T1_T2_T3_T4_T6_E12temp_storage+56];
	add.f64 	%fd144, %fd143, %fd142;
	selp.f64 	%fd145, %fd144, %fd142, %p27;
	setp.gt.s32 	%p28, %r36, 160;
	ld.shared.f64 	%fd146, [_ZZN3cub18CUB_300001_SM_10006detail6reduce28DeviceReduceSingleTileKernelINS2_10policy_hubIdjN4cuda3std3__44plusIvEEE10Policy1000EPdSC_iS9_ddNS7_10__identityEEEvT0_T1_T2_T3_T4_T6_E12temp_storage+64];
	add.f64 	%fd147, %fd146, %fd145;
	selp.f64 	%fd148, %fd147, %fd145, %p28;
	setp.gt.s32 	%p29, %r36, 192;
	ld.shared.f64 	%fd149, [_ZZN3cub18CUB_300001_SM_10006detail6reduce28DeviceReduceSingleTileKernelINS2_10policy_hubIdjN4cuda3std3__44plusIvEEE10Policy1000EPdSC_iS9_ddNS7_10__identityEEEvT0_T1_T2_T3_T4_T6_E12temp_storage+72];
	add.f64 	%fd150, %fd149, %fd148;
	selp.f64 	%fd151, %fd150, %fd148, %p29;
	setp.gt.s32 	%p30, %r36, 224;
	ld.shared.f64 	%fd152, [_ZZN3cub18CUB_300001_SM_10006detail6reduce28DeviceReduceSingleTileKernelINS2_10policy_hubIdjN4cuda3std3__44plusIvEEE10Policy1000EPdSC_iS9_ddNS7_10__identityEEEvT0_T1_T2_T3_T4_T6_E12temp_storage+80];
	add.f64 	%fd153, %fd152, %fd151;
	selp.f64 	%fd154, %fd153, %fd151, %p30;
	setp.gt.s32 	%p31, %r36, 256;
	ld.shared.f64 	%fd155, [_ZZN3cub18CUB_300001_SM_10006detail6reduce28DeviceReduceSingleTileKernelINS2_10policy_hubIdjN4cuda3std3__44plusIvEEE10Policy1000EPdSC_iS9_ddNS7_10__identityEEEvT0_T1_T2_T3_T4_T6_E12temp_storage+88];
	add.f64 	%fd156, %fd155, %fd154;
	selp.f64 	%fd157, %fd156, %fd154, %p31;
	setp.gt.s32 	%p32, %r36, 288;
	ld.shared.f64 	%fd158, [_ZZN3cub18CUB_300001_SM_10006detail6reduce28DeviceReduceSingleTileKernelINS2_10policy_hubIdjN4cuda3std3__44plusIvEEE10Policy1000EPdSC_iS9_ddNS7_10__identityEEEvT0_T1_T2_T3_T4_T6_E12temp_storage+96];
	add.f64 	%fd159, %fd158, %fd157;
	selp.f64 	%fd160, %fd159, %fd157, %p32;
	setp.gt.s32 	%p33, %r36, 320;
	ld.shared.f64 	%fd161, [_ZZN3cub18CUB_300001_SM_10006detail6reduce28DeviceReduceSingleTileKernelINS2_10policy_hubIdjN4cuda3std3__44plusIvEEE10Policy1000EPdSC_iS9_ddNS7_10__identityEEEvT0_T1_T2_T3_T4_T6_E12temp_storage+104];
	add.f64 	%fd162, %fd161, %fd160;
	selp.f64 	%fd163, %fd162, %fd160, %p33;
	setp.gt.s32 	%p34, %r36, 352;
	ld.shared.f64 	%fd164, [_ZZN3cub18CUB_300001_SM_10006detail6reduce28DeviceReduceSingleTileKernelINS2_10policy_hubIdjN4cuda3std3__44plusIvEEE10Policy1000EPdSC_iS9_ddNS7_10__identityEEEvT0_T1_T2_T3_T4_T6_E12temp_storage+112];
	add.f64 	%fd165, %fd164, %fd163;
	selp.f64 	%fd166, %fd165, %fd163, %p34;
	setp.gt.s32 	%p35, %r36, 384;
	ld.shared.f64 	%fd167, [_ZZN3cub18CUB_300001_SM_10006detail6reduce28DeviceReduceSingleTileKernelINS2_10policy_hubIdjN4cuda3std3__44plusIvEEE10Policy1000EPdSC_iS9_ddNS7_10__identityEEEvT0_T1_T2_T3_T4_T6_E12temp_storage+120];
	add.f64 	%fd168, %fd167, %fd166;
	selp.f64 	%fd169, %fd168, %fd166, %p35;
	setp.gt.s32 	%p36, %r36, 416;
	ld.shared.f64 	%fd170, [_ZZN3cub18CUB_300001_SM_10006detail6reduce28DeviceReduceSingleTileKernelINS2_10policy_hubIdjN4cuda3std3__44plusIvEEE10Policy1000EPdSC_iS9_ddNS7_10__identityEEEvT0_T1_T2_T3_T4_T6_E12temp_storage+128];
	add.f64 	%fd171, %fd170, %fd169;
	selp.f64 	%fd172, %fd171, %fd169, %p36;
	setp.gt.s32 	%p37, %r36, 448;
	ld.shared.f64 	%fd173, [_ZZN3cub18CUB_300001_SM_10006detail6reduce28DeviceReduceSingleTileKernelINS2_10policy_hubIdjN4cuda3std3__44plusIvEEE10Policy1000EPdSC_iS9_ddNS7_10__identityEEEvT0_T1_T2_T3_T4_T6_E12temp_storage+136];
	add.f64 	%fd174, %fd173, %fd172;
	selp.f64 	%fd175, %fd174, %fd172, %p37;
	setp.gt.s32 	%p38, %r36, 480;
	ld.shared.f64 	%fd176, [_ZZN3cub18CUB_300001_SM_10006detail6reduce28DeviceReduceSingleTileKernelINS2_10policy_hubIdjN4cuda3std3__44plusIvEEE10Policy1000EPdSC_iS9_ddNS7_10__identityEEEvT0_T1_T2_T3_T4_T6_E12temp_storage+144];
	add.f64 	%fd177, %fd176, %fd175;
	selp.f64 	%fd178, %fd177, %fd175, %p38;
	setp.gt.s32 	%p39, %r36, 512;
	ld.shared.f64 	%fd179, [_ZZN3cub18CUB_300001_SM_10006detail6reduce28DeviceReduceSingleTileKernelINS2_10policy_hubIdjN4cuda3std3__44plusIvEEE10Policy1000EPdSC_iS9_ddNS7_10__identityEEEvT0_T1_T2_T3_T4_T6_E12temp_storage+152];
	add.f64 	%fd180, %fd179, %fd178;
	selp.f64 	%fd181, %fd180, %fd178, %p39;
	setp.gt.s32 	%p40, %r36, 544;
	ld.shared.f64 	%fd182, [_ZZN3cub18CUB_300001_SM_10006detail6reduce28DeviceReduceSingleTileKernelINS2_10policy_hubIdjN4cuda3std3__44plusIvEEE10Policy1000EPdSC_iS9_ddNS7_10__identityEEEvT0_T1_T2_T3_T4_T6_E12temp_storage+160];
	add.f64 	%fd183, %fd182, %fd181;
	selp.f64 	%fd184, %fd183, %fd181, %p40;
	setp.gt.s32 	%p41, %r36, 576;
	ld.shared.f64 	%fd185, [_ZZN3cub18CUB_300001_SM_10006detail6reduce28DeviceReduceSingleTileKernelINS2_10policy_hubIdjN4cuda3std3__44plusIvEEE10Policy1000EPdSC_iS9_ddNS7_10__identityEEEvT0_T1_T2_T3_T4_T6_E12temp_storage+168];
	add.f64 	%fd186, %fd185, %fd184;
	selp.f64 	%fd187, %fd186, %fd184, %p41;
	setp.gt.s32 	%p42, %r36, 608;
	ld.shared.f64 	%fd188, [_ZZN3cub18CUB_300001_SM_10006detail6reduce28DeviceReduceSingleTileKernelINS2_10policy_hubIdjN4cuda3std3__44plusIvEEE10Policy1000EPdSC_iS9_ddNS7_10__identityEEEvT0_T1_T2_T3_T4_T6_E12temp_storage+176];
	add.f64 	%fd189, %fd188, %fd187;
	selp.f64 	%fd251, %fd189, %fd187, %p42;
	bra.uni 	$L__BB5_37;
$L__BB5_21:
	mov.u32 	%r14, %tid.x;
	mul.wide.u32 	%rd27, %r14, 8;
	add.s64 	%rd12, %rd9, %rd27;
	// begin inline asm
	ld.global.nc.u64 %rd11, [%rd12];
	// end inline asm
	mov.b64 	%fd29, %rd11;
	add.s64 	%rd14, %rd12, 5120;
	// begin inline asm
	ld.global.nc.u64 %rd13, [%rd14];
	// end inline asm
	mov.b64 	%fd30, %rd13;
	add.s64 	%rd16, %rd12, 10240;
	// begin inline asm
	ld.global.nc.u64 %rd15, [%rd16];
	// end inline asm
	mov.b64 	%fd31, %rd15;
	add.s64 	%rd18, %rd12, 15360;
	// begin inline asm
	ld.global.nc.u64 %rd17, [%rd18];
	// end inline asm
	mov.b64 	%fd32, %rd17;
	add.s64 	%rd20, %rd12, 20480;
	// begin inline asm
	ld.global.nc.u64 %rd19, [%rd20];
	// end inline asm
	mov.b64 	%fd33, %rd19;
	add.s64 	%rd22, %rd12, 25600;
	// begin inline asm
	ld.global.nc.u64 %rd21, [%rd22];
	// end inline asm
	mov.b64 	%fd34, %rd21;
	add.s64 	%rd24, %rd12, 30720;
	// begin inline asm
	ld.global.nc.u64 %rd23, [%rd24];
	// end inline asm
	mov.b64 	%fd35, %rd23;
	add.s64 	%rd26, %rd12, 35840;
	// begin inline asm
	ld.global.nc.u64 %rd25, [%rd26];
	// end inline asm
	mov.b64 	%fd36, %rd25;
	add.f64 	%fd37, %fd29, %fd30;
	add.f64 	%fd38, %fd37, %fd31;
	add.f64 	%fd39, %fd38, %fd32;
	add.f64 	%fd40, %fd39, %fd33;
	add.f64 	%fd41, %fd40, %fd34;
	add.f64 	%fd42, %fd41, %fd35;
	add.f64 	%fd250, %fd42, %fd36;
	setp.lt.u32 	%p3, %r36, 10240;
	mov.b32 	%r123, 5120;
	@%p3 bra 	$L__BB5_25;
	add.s32 	%r15, %r36, -5120;
	mov.b32 	%r123, 5120;
$L__BB5_23:
	mul.wide.s32 	%rd44, %r123, 8;
	add.s64 	%rd29, %rd12, %rd44;
	// begin inline asm
	ld.global.nc.u64 %rd28, [%rd29];
	// end inline asm
	mov.b64 	%fd43, %rd28;
	add.s64 	%rd31, %rd29, 5120;
	// begin inline asm
	ld.global.nc.u64 %rd30, [%rd31];
	// end inline asm
	mov.b64 	%fd44, %rd30;
	add.s64 	%rd33, %rd29, 10240;
	// begin inline asm
	ld.global.nc.u64 %rd32, [%rd33];
	// end inline asm
	mov.b64 	%fd45, %rd32;
	add.s64 	%rd35, %rd29, 15360;
	// begin inline asm
	ld.global.nc.u64 %rd34, [%rd35];
	// end inline asm
	mov.b64 	%fd46, %rd34;
	add.s64 	%rd37, %rd29, 20480;
	// begin inline asm
	ld.global.nc.u64 %rd36, [%rd37];
	// end inline asm
	mov.b64 	%fd47, %rd36;
	add.s64 	%rd39, %rd29, 25600;
	// begin inline asm
	ld.global.nc.u64 %rd38, [%rd39];
	// end inline asm
	mov.b64 	%fd48, %rd38;
	add.s64 	%rd41, %rd29, 30720;
	// begin inline asm
	ld.global.nc.u64 %rd40, [%rd41];
	// end inline asm
	mov.b64 	%fd49, %rd40;
	add.s64 	%rd43, %rd29, 35840;
	// begin inline asm
	ld.global.nc.u64 %rd42, [%rd43];
	// end inline asm
	mov.b64 	%fd50, %rd42;
	add.f64 	%fd51, %fd250, %fd43;
	add.f64 	%fd52, %fd51, %fd44;
	add.f64 	%fd53, %fd52, %fd45;
	add.f64 	%fd54, %fd53, %fd46;
	add.f64 	%fd55, %fd54, %fd47;
	add.f64 	%fd56, %fd55, %fd48;
	add.f64 	%fd57, %fd56, %fd49;
	add.f64 	%fd250, %fd57, %fd50;
	sub.s32 	%r39, %r36, %r123;
	setp.lt.s32 	%p4, %r39, 5120;
	@%p4 bra 	$L__BB5_33;
	add.s32 	%r123, %r123, 5120;
	setp.le.s32 	%p5, %r123, %r15;
	@%p5 bra 	$L__BB5_23;
$L__BB5_25:
	setp.le.s32 	%p6, %r36, %r123;
	@%p6 bra 	$L__BB5_33;
	sub.s32 	%r19, %r36, %r123;
	setp.ge.s32 	%p7, %r14, %r19;
	@%p7 bra 	$L__BB5_33;
	not.b32 	%r40, %r14;
	add.s32 	%r41, %r36, %r40;
	sub.s32 	%r20, %r41, %r123;
	mul.hi.u32 	%r42, %r20, -858993459;
	shr.u32 	%r43, %r42, 9;
	add.s32 	%r21, %r43, 1;
	and.b32  	%r44, %r43, 3;
	setp.eq.s32 	%p8, %r44, 3;
	mov.u32 	%r127, %r14;
	@%p8 bra 	$L__BB5_30;
	add.s32 	%r125, %r14, %r123;
	and.b32  	%r45, %r21, 3;
	neg.s32 	%r124, %r45;
	mov.u32 	%r127, %r14;
$L__BB5_29:
	.pragma "nounroll";
	mul.wide.u32 	%rd47, %r125, 8;
	add.s64 	%rd46, %rd9, %rd47;
	// begin inline asm
	ld.global.nc.u64 %rd45, [%rd46];
	// end inline asm
	mov.b64 	%fd59, %rd45;
	add.f64 	%fd250, %fd250, %fd59;
	add.s32 	%r127, %r127, 640;
	add.s32 	%r125, %r125, 640;
	add.s32 	%r124, %r124, 1;
	setp.ne.s32 	%p9, %r124, 0;
	@%p9 bra 	$L__BB5_29;
$L__BB5_30:
	setp.lt.u32 	%p10, %r20, 1920;
	@%p10 bra 	$L__BB5_33;
	cvt.u64.u32 	%rd48, %r127;
	cvt.u64.u32 	%rd49, %r123;
	add.s64 	%rd50, %rd48, %rd49;
	shl.b64 	%rd51, %rd50, 3;
	add.s64 	%rd52, %rd51, %rd9;
	add.s64 	%rd78, %rd52, 10240;
	add.s32 	%r128, %r127, %r123;
$L__BB5_32:
	mul.wide.u32 	%rd61, %r128, 8;
	add.s64 	%rd54, %rd9, %rd61;
	// begin inline asm
	ld.global.nc.u64 %rd53, [%rd54];
	// end inline asm
	mov.b64 	%fd60, %rd53;
	add.f64 	%fd61, %fd250, %fd60;
	add.s64 	%rd56, %rd78, -5120;
	// begin inline asm
	ld.global.nc.u64 %rd55, [%rd56];
	// end inline asm
	mov.b64 	%fd62, %rd55;
	add.f64 	%fd63, %fd61, %fd62;
	// begin inline asm
	ld.global.nc.u64 %rd57, [%rd78];
	// end inline asm
	mov.b64 	%fd64, %rd57;
	add.f64 	%fd65, %fd63, %fd64;
	add.s64 	%rd60, %rd78, 5120;
	// begin inline asm
	ld.global.nc.u64 %rd59, [%rd60];
	// end inline asm
	mov.b64 	%fd66, %rd59;
	add.f64 	%fd250, %fd65, %fd66;
	add.s32 	%r127, %r127, 2560;
	add.s64 	%rd78, %rd78, 20480;
	add.s32 	%r128, %r128, 2560;
	setp.lt.s32 	%p11, %r127, %r19;
	@%p11 bra 	$L__BB5_32;
$L__BB5_33:
	// begin inline asm
	mov.u32 %r46, %laneid;
	// end inline asm
	mov.b32 	%r47, 1;
	mov.b32 	%r60, 31;
	mov.b32 	%r61, -1;
	// begin inline asm
	{  .reg .u32 lo;  .reg .u32 hi;  .reg .pred p;  .reg .f64 r0;  mov.b64 %fd67, %fd250;  mov.b64 {lo, hi}, %fd250;  shfl.sync.down.b32 lo|p, lo, %r47, %r60, %r61;  shfl.sync.down.b32 hi|p, hi, %r47, %r60, %r61;  mov.b64 r0, {lo, hi};  @p add.f64 %fd67, %fd67, r0;}
	// end inline asm
	mov.b32 	%r50, 2;
	// begin inline asm
	{  .reg .u32 lo;  .reg .u32 hi;  .reg .pred p;  .reg .f64 r0;  mov.b64 %fd69, %fd67;  mov.b64 {lo, hi}, %fd67;  shfl.sync.down.b32 lo|p, lo, %r50, %r60, %r61;  shfl.sync.down.b32 hi|p, hi, %r50, %r60, %r61;  mov.b64 r0, {lo, hi};  @p add.f64 %fd69, %fd69, r0;}
	// end inline asm
	mov.b32 	%r53, 4;
	// begin inline asm
	{  .reg .u32 lo;  .reg .u32 hi;  .reg .pred p;  .reg .f64 r0;  mov.b64 %fd71, %fd69;  mov.b64 {lo, hi}, %fd69;  shfl.sync.down.b32 lo|p, lo, %r53, %r60, %r61;  shfl.sync.down.b32 hi|p, hi, %r53, %r60, %r61;  mov.b64 r0, {lo, hi};  @p add.f64 %fd71, %fd71, r0;}
	// end inline asm
	mov.b32 	%r56, 8;
	// begin inline asm
	{  .reg .u32 lo;  .reg .u32 hi;  .reg .pred p;  .reg .f64 r0;  mov.b64 %fd73, %fd71;  mov.b64 {lo, hi}, %fd71;  shfl.sync.down.b32 lo|p, lo, %r56, %r60, %r61;  shfl.sync.down.b32 hi|p, hi, %r56, %r60, %r61;  mov.b64 r0, {lo, hi};  @p add.f64 %fd73, %fd73, r0;}
	// end inline asm
	mov.b32 	%r59, 16;
	// begin inline asm
	{  .reg .u32 lo;  .reg .u32 hi;  .reg .pred p;  .reg .f64 r0;  mov.b64 %fd251, %fd73;  mov.b64 {lo, hi}, %fd73;  shfl.sync.down.b32 lo|p, lo, %r59, %r60, %r61;  shfl.sync.down.b32 hi|p, hi, %r59, %r60, %r61;  mov.b64 r0, {lo, hi};  @p add.f64 %fd251, %fd251, r0;}
	// end inline asm
	setp.ne.s32 	%p12, %r46, 0;
	@%p12 bra 	$L__BB5_35;
	shr.u32 	%r62, %r14, 2;
	and.b32  	%r63, %r62, 248;
	mov.u32 	%r64, _ZZN3cub18CUB_300001_SM_10006detail6reduce28DeviceReduceSingleTileKernelINS2_10policy_hubIdjN4cuda3std3__44plusIvEEE10Policy1000EPdSC_iS9_ddNS7_10__identityEEEvT0_T1_T2_T3_T4_T6_E12temp_storage;
	add.s32 	%r65, %r64, %r63;
	st.shared.f64 	[%r65+24], %fd251;
$L__BB5_35:
	bar.sync 	0;
	setp.ne.s32 	%p13, %r14, 0;
	@%p13 bra 	$L__BB5_37;
	ld.shared.f64 	%fd77, [_ZZN3cub18CUB_300001_SM_10006detail6reduce28DeviceReduceSingleTileKernelINS2_10policy_hubIdjN4cuda3std3__44plusIvEEE10Policy1000EPdSC_iS9_ddNS7_10__identityEEEvT0_T1_T2_T3_T4_T6_E12temp_storage+32];
	add.f64 	%fd78, %fd251, %fd77;
	ld.shared.f64 	%fd79, [_ZZN3cub18CUB_300001_SM_10006detail6reduce28DeviceReduceSingleTileKernelINS2_10policy_hubIdjN4cuda3std3__44plusIvEEE10Policy1000EPdSC_iS9_ddNS7_10__identityEEEvT0_T1_T2_T3_T4_T6_E12temp_storage+40];
	add.f64 	%fd80, %fd78, %fd79;
	ld.shared.f64 	%fd81, [_ZZN3cub18CUB_300001_SM_10006detail6reduce28DeviceReduceSingleTileKernelINS2_10policy_hubIdjN4cuda3std3__44plusIvEEE10Policy1000EPdSC_iS9_ddNS7_10__identityEEEvT0_T1_T2_T3_T4_T6_E12temp_storage+48];
	add.f64 	%fd82, %fd80, %fd81;
	ld.shared.f64 	%fd83, [_ZZN3cub18CUB_300001_SM_10006detail6reduce28DeviceReduceSingleTileKernelINS2_10policy_hubIdjN4cuda3std3__44plusIvEEE10Policy1000EPdSC_iS9_ddNS7_10__identityEEEvT0_T1_T2_T3_T4_T6_E12temp_storage+56];
	add.f64 	%fd84, %fd82, %fd83;
	ld.shared.f64 	%fd85, [_ZZN3cub18CUB_300001_SM_10006detail6reduce28DeviceReduceSingleTileKernelINS2_10policy_hubIdjN4cuda3std3__44plusIvEEE10Policy1000EPdSC_iS9_ddNS7_10__identityEEEvT0_T1_T2_T3_T4_T6_E12temp_storage+64];
	add.f64 	%fd86, %fd84, %fd85;
	ld.shared.f64 	%fd87, [_ZZN3cub18CUB_300001_SM_10006detail6reduce28DeviceReduceSingleTileKernelINS2_10policy_hubIdjN4cuda3std3__44plusIvEEE10Policy1000EPdSC_iS9_ddNS7_10__identityEEEvT0_T1_T2_T3_T4_T6_E12temp_storage+72];
	add.f64 	%fd88, %fd86, %fd87;
	ld.shared.f64 	%fd89, [_ZZN3cub18CUB_300001_SM_10006detail6reduce28DeviceReduceSingleTileKernelINS2_10policy_hubIdjN4cuda3std3__44plusIvEEE10Policy1000EPdSC_iS9_ddNS7_10__identityEEEvT0_T1_T2_T3_T4_T6_E12temp_storage+80];
	add.f64 	%fd90, %fd88, %fd89;
	ld.shared.f64 	%fd91, [_ZZN3cub18CUB_300001_SM_10006detail6reduce28DeviceReduceSingleTileKernelINS2_10policy_hubIdjN4cuda3std3__44plusIvEEE10Policy1000EPdSC_iS9_ddNS7_10__identityEEEvT0_T1_T2_T3_T4_T6_E12temp_storage+88];
	add.f64 	%fd92, %fd90, %fd91;
	ld.shared.f64 	%fd93, [_ZZN3cub18CUB_300001_SM_10006detail6reduce28DeviceReduceSingleTileKernelINS2_10policy_hubIdjN4cuda3std3__44plusIvEEE10Policy1000EPdSC_iS9_ddNS7_10__identityEEEvT0_T1_T2_T3_T4_T6_E12temp_storage+96];
	add.f64 	%fd94, %fd92, %fd93;
	ld.shared.f64 	%fd95, [_ZZN3cub18CUB_300001_SM_10006detail6reduce28DeviceReduceSingleTileKernelINS2_10policy_hubIdjN4cuda3std3__44plusIvEEE10Policy1000EPdSC_iS9_ddNS7_10__identityEEEvT0_T1_T2_T3_T4_T6_E12temp_storage+104];
	add.f64 	%fd96, %fd94, %fd95;
	ld.shared.f64 	%fd97, [_ZZN3cub18CUB_300001_SM_10006detail6reduce28DeviceReduceSingleTileKernelINS2_10policy_hubIdjN4cuda3std3__44plusIvEEE10Policy1000EPdSC_iS9_ddNS7_10__identityEEEvT0_T1_T2_T3_T4_T6_E12temp_storage+112];
	add.f64 	%fd98, %fd96, %fd97;
	ld.shared.f64 	%fd99, [_ZZN3cub18CUB_300001_SM_10006detail6reduce28DeviceReduceSingleTileKernelINS2_10policy_hubIdjN4cuda3std3__44plusIvEEE10Policy1000EPdSC_iS9_ddNS7_10__identityEEEvT0_T1_T2_T3_T4_T6_E12temp_storage+120];
	add.f64 	%fd100, %fd98, %fd99;
	ld.shared.f64 	%fd101, [_ZZN3cub18CUB_300001_SM_10006detail6reduce28DeviceReduceSingleTileKernelINS2_10policy_hubIdjN4cuda3std3__44plusIvEEE10Policy1000EPdSC_iS9_ddNS7_10__identityEEEvT0_T1_T2_T3_T4_T6_E12temp_storage+128];
	add.f64 	%fd102, %fd100, %fd101;
	ld.shared.f64 	%fd103, [_ZZN3cub18CUB_300001_SM_10006detail6reduce28DeviceReduceSingleTileKernelINS2_10policy_hubIdjN4cuda3std3__44plusIvEEE10Policy1000EPdSC_iS9_ddNS7_10__identityEEEvT0_T1_T2_T3_T4_T6_E12temp_storage+136];
	add.f64 	%fd104, %fd102, %fd103;
	ld.shared.f64 	%fd105, [_ZZN3cub18CUB_300001_SM_10006detail6reduce28DeviceReduceSingleTileKernelINS2_10policy_hubIdjN4cuda3std3__44plusIvEEE10Policy1000EPdSC_iS9_ddNS7_10__identityEEEvT0_T1_T2_T3_T4_T6_E12temp_storage+144];
	add.f64 	%fd106, %fd104, %fd105;
	ld.shared.f64 	%fd107, [_ZZN3cub18CUB_300001_SM_10006detail6reduce28DeviceReduceSingleTileKernelINS2_10policy_hubIdjN4cuda3std3__44plusIvEEE10Policy1000EPdSC_iS9_ddNS7_10__identityEEEvT0_T1_T2_T3_T4_T6_E12temp_storage+152];
	add.f64 	%fd108, %fd106, %fd107;
	ld.shared.f64 	%fd109, [_ZZN3cub18CUB_300001_SM_10006detail6reduce28DeviceReduceSingleTileKernelINS2_10policy_hubIdjN4cuda3std3__44plusIvEEE10Policy1000EPdSC_iS9_ddNS7_10__identityEEEvT0_T1_T2_T3_T4_T6_E12temp_storage+160];
	add.f64 	%fd110, %fd108, %fd109;
	ld.shared.f64 	%fd111, [_ZZN3cub18CUB_300001_SM_10006detail6reduce28DeviceReduceSingleTileKernelINS2_10policy_hubIdjN4cuda3std3__44plusIvEEE10Policy1000EPdSC_iS9_ddNS7_10__identityEEEvT0_T1_T2_T3_T4_T6_E12temp_storage+168];
	add.f64 	%fd112, %fd110, %fd111;
	ld.shared.f64 	%fd113, [_ZZN3cub18CUB_300001_SM_10006detail6reduce28DeviceReduceSingleTileKernelINS2_10policy_hubIdjN4cuda3std3__44plusIvEEE10Policy1000EPdSC_iS9_ddNS7_10__identityEEEvT0_T1_T2_T3_T4_T6_E12temp_storage+176];
	add.f64 	%fd251, %fd112, %fd113;
$L__BB5_37:
	mov.u32 	%r115, %tid.x;
	setp.ne.s32 	%p45, %r115, 0;
	@%p45 bra 	$L__BB5_39;
	add.f64 	%fd237, %fd28, %fd251;
	st.global.f64 	[%rd1], %fd237;
$L__BB5_39:
	ret;

}
	// .globl	_ZN3cub18CUB_300001_SM_10006detail6reduce28DeviceReduceSingleTileKernelINS2_10policy_hubIdjN4cuda3__47maximumIvEEE10Policy1000EPdSB_jS8_ddNS5_3std3__410__identityEEEvT0_T1_T2_T3_T4_T6_
.visible .entry _ZN3cub18CUB_300001_SM_10006detail6reduce28DeviceReduceSingleTileKernelINS2_10policy_hubIdjN4cuda3__47maximumIvEEE10Policy1000EPdSB_jS8_ddNS5_3std3__410__identityEEEvT0_T1_T2_T3_T4_T6_(
	.param .u64 .ptr .align 1 _ZN3cub18CUB_300001_SM_10006detail6reduce28DeviceReduceSingleTileKernelINS2_10policy_hubIdjN4cuda3__47maximumIvEEE10Policy1000EPdSB_jS8_ddNS5_3std3__410__identityEEEvT0_T1_T2_T3_T4_T6__param_0,
	.param .u64 .ptr .align 1 _ZN3cub18CUB_300001_SM_10006detail6reduce28DeviceReduceSingleTileKernelINS2_10policy_hubIdjN4cuda3__47maximumIvEEE10Policy1000EPdSB_jS8_ddNS5_3std3__410__identityEEEvT0_T1_T2_T3_T4_T6__param_1,
	.param .u32 _ZN3cub18CUB_300001_SM_10006detail6reduce28DeviceReduceSingleTileKernelINS2_10policy_hubIdjN4cuda3__47maximumIvEEE10Policy1000EPdSB_jS8_ddNS5_3std3__410__identityEEEvT0_T1_T2_T3_T4_T6__param_2,
	.param .align 1 .b8 _ZN3cub18CUB_300001_SM_10006detail6reduce28DeviceReduceSingleTileKernelINS2_10policy_hubIdjN4cuda3__47maximumIvEEE10Policy1000EPdSB_jS8_ddNS5_3std3__410__identityEEEvT0_T1_T2_T3_T4_T6__param_3[1],
	.param .f64 _ZN3cub18CUB_300001_SM_10006detail6reduce28DeviceReduceSingleTileKernelINS2_10policy_hubIdjN4cuda3__47maximumIvEEE10Policy1000EPdSB_jS8_ddNS5_3std3__410__identityEEEvT0_T1_T2_T3_T4_T6__param_4,
	.param .align 1 .b8 _ZN3cub18CUB_300001_SM_10006detail6reduce28DeviceReduceSingleTileKernelINS2_10policy_hubIdjN4cuda3__47maximumIvEEE10Policy1000EPdSB_jS8_ddNS5_3std3__410__identityEEEvT0_T1_T2_T3_T4_T6__param_5[1]
)
.maxntid 256
.minnctapersm 1
{
	.reg .pred 	%p<220>;
	.reg .b32 	%r<482>;
	.reg .b64 	%rd<205>;
	.reg .b64 	%fd<381>;
	// demoted variable
	.shared .align 8 .b8 _ZZN3cub18CUB_300001_SM_10006detail6reduce28DeviceReduceSingleTileKernelINS2_10policy_hubIdjN4cuda3__47maximumIvEEE10Policy1000EPdSB_jS8_ddNS5_3std3__410__identityEEEvT0_T1_T2_T3_T4_T6_E12temp_storage[80];
	ld.param.u64 	%rd16, [_ZN3cub18CUB_300001_SM_10006detail6reduce28DeviceReduceSingleTileKernelINS2_10policy_hubIdjN4cuda3__47maximumIvEEE10Policy1000EPdSB_jS8_ddNS5_3std3__410__identityEEEvT0_T1_T2_T3_T4_T6__param_0];
	ld.param.u64 	%rd17, [_ZN3cub18CUB_300001_SM_10006detail6reduce28DeviceReduceSingleTileKernelINS2_10policy_hubIdjN4cuda3__47maximumIvEEE10Policy1000EPdSB_jS8_ddNS5_3std3__410__identityEEEvT0_T1_T2_T3_T4_T6__param_1];
	ld.param.u32 	%r69, [_ZN3cub18CUB_300001_SM_10006detail6reduce28DeviceReduceSingleTileKernelINS2_10policy_hubIdjN4cuda3__47maximumIvEEE10Policy1000EPdSB_jS8_ddNS5_3std3__410__identityEEEvT0_T1_T2_T3_T4_T6__param_2];
	ld.param.f64 	%fd58, [_ZN3cub18CUB_300001_SM_10006detail6reduce28DeviceReduceSingleTileKernelINS2_10policy_hubIdjN4cuda3__47maximumIvEEE10Policy1000EPdSB_jS8_ddNS5_3std3__410__identityEEEvT0_T1_T2_T3_T4_T6__param_4];
	cvta.to.global.u64 	%rd1, %rd17;
	setp.ne.s32 	%p1, %r69, 0;
	@%p1 bra 	$L__BB6_3;
	mov.u32 	%r455, %tid.x;
	setp.ne.s32 	%p219, %r455, 0;
	@%p219 bra 	$L__BB6_76;
	st.global.f64 	[%rd1], %fd58;
	bra.uni 	$L__BB6_76;
$L__BB6_3:
	and.b64  	%rd18, %rd16, 31;
	setp.ne.s64 	%p2, %rd18, 0;
	@%p2 bra 	$L__BB6_39;
	setp.gt.u32 	%p110, %r69, 2047;
	@%p110 bra 	$L__BB6_23;
	mov.u32 	%r1, %tid.x;
	setp.ge.u32 	%p159, %r1, %r69;
	mov.f64 	%fd359, 0d0000000000000000;
	mov.u32 	%r459, %r1;
	@%p159 bra 	$L__BB6_7;
	mul.wide.u32 	%rd168, %r1, 8;
	add.s64 	%rd167, %rd16, %rd168;
	// begin inline asm
	ld.global.nc.u64 %rd166, [%rd167];
	// end inline asm
	mov.b64 	%fd359, %rd166;
	add.s32 	%r459, %r1, 256;
$L__BB6_7:
	setp.ge.u32 	%p160, %r459, %r69;
	@%p160 bra 	$L__BB6_14;
	not.b32 	%r331, %r459;
	add.s32 	%r4, %r69, %r331;
	and.b32  	%r332, %r4, 768;
	setp.eq.s32 	%p161, %r332, 768;
	@%p161 bra 	$L__BB6_11;
	mul.wide.u32 	%rd169, %r459, 8;
	add.s64 	%rd201, %rd16, %rd169;
	shr.u32 	%r333, %r4, 8;
	add.s32 	%r334, %r333, 1;
	and.b32  	%r335, %r334, 3;
	neg.s32 	%r457, %r335;
$L__BB6_10:
	.pragma "nounroll";
	// begin inline asm
	ld.global.nc.u64 %rd170, [%rd201];
	// end inline asm
	mov.b64 	%fd272, %rd170;
	setp.lt.f64 	%p162, %fd359, %fd272;
	selp.f64 	%fd359, %fd272, %fd359, %p162;
	add.s32 	%r459, %r459, 256;
	add.s64 	%rd201, %rd201, 2048;
	add.s32 	%r457, %r457, 1;
	setp.ne.s32 	%p163, %r457, 0;
	@%p163 bra 	$L__BB6_10;
$L__BB6_11:
	setp.lt.u32 	%p164, %r4, 768;
	@%p164 bra 	$L__BB6_14;
	mul.wide.u32 	%rd172, %r459, 8;
	add.s64 	%rd202, %rd16, %rd172;
$L__BB6_13:
	// begin inline asm
	ld.global.nc.u64 %rd173, [%rd202];
	// end inline asm
	mov.b64 	%fd273, %rd173;
	setp.lt.f64 	%p165, %fd359, %fd273;
	selp.f64 	%fd274, %fd273, %fd359, %p165;
	add.s64 	%rd176, %rd202, 2048;
	// begin inline asm
	ld.global.nc.u64 %rd175, [%rd176];
	// end inline asm
	mov.b64 	%fd275, %rd175;
	setp.lt.f64 	%p166, %fd274, %fd275;
	selp.f64 	%fd276, %fd275, %fd274, %p166;
	add.s64 	%rd178, %rd202, 4096;
	// begin inline asm
	ld.global.nc.u64 %rd177, [%rd178];
	// end inline asm
	mov.b64 	%fd277, %rd177;
	setp.lt.f64 	%p167, %fd276, %fd277;
	selp.f64 	%fd278, %fd277, %fd276, %p167;
	add.s64 	%rd180, %rd202, 6144;
	// begin inline asm
	ld.global.nc.u64 %rd179, [%rd180];
	// end inline asm
	mov.b64 	%fd279, %rd179;
	setp.lt.f64 	%p168, %fd278, %fd279;
	selp.f64 	%fd359, %fd279, %fd278, %p168;
	add.s32 	%r459, %r459, 1024;
	add.s64 	%rd202, %rd202, 8192;
	setp.lt.s32 	%p169, %r459, %r69;
	@%p169 bra 	$L__BB6_13;
$L__BB6_14:
	setp.lt.u32 	%p170, %r69, 256;
	@%p170 bra 	$L__BB6_19;
	// begin inline asm
	mov.u32 %r399, %laneid;
	// end inline asm
	mov.b64 	%rd191, %fd359;
	mov.b64 	{%r401, %r406}, %rd191;
	mov.b32 	%r407, 1;
	mov.b32 	%r448, 31;
	mov.b32 	%r449, -1;
	// begin inline asm
	shfl.sync.down.b32 %r400, %r401, %r407, %r448, %r449;
	// end inline asm
	// begin inline asm
	shfl.sync.down.b32 %r405, %r406, %r407, %r448, %r449;
	// end inline asm
	mov.b64 	%rd192, {%r400, %r405};
	mov.b64 	%fd327, %rd192;
	setp.gt.s32 	%p198, %r399, 30;
	setp.lt.f64 	%p199, %fd359, %fd327;
	selp.f64 	%fd328, %fd327, %fd359, %p199;
	selp.f64 	%fd329, %fd359, %fd328, %p198;
	mov.b64 	%rd193, %fd329;
	mov.b64 	{%r411, %r416}, %rd193;
	mov.b32 	%r417, 2;
	// begin inline asm
	shfl.sync.down.b32 %r410, %r411, %r417, %r448, %r449;
	// end inline asm
	// begin inline asm
	shfl.sync.down.b32 %r415, %r416, %r417, %r448, %r449;
	// end inline asm
	mov.b64 	%rd194, {%r410, %r415};
	mov.b64 	%fd330, %rd194;
	setp.gt.s32 	%p200, %r399, 29;
	setp.lt.f64 	%p201, %fd329, %fd330;
	selp.f64 	%fd331, %fd330, %fd329, %p201;
	selp.f64 	%fd332, %fd329, %fd331, %p200;
	mov.b64 	%rd195, %fd332;
	mov.b64 	{%r421, %r426}, %rd195;
	mov.b32 	%r427, 4;
	// begin inline asm
	shfl.sync.down.b32 %r420, %r421, %r427, %r448, %r449;
	// end inline asm
	// begin inline asm
	shfl.sync.down.b32 %r425, %r426, %r427, %r448, %r449;
	// end inline asm
	mov.b64 	%rd196, {%r420, %r425};
	mov.b64 	%fd333, %rd196;
	setp.gt.s32 	%p202, %r399, 27;
	setp.lt.f64 	%p203, %fd332, %fd333;
	selp.f64 	%fd334, %fd333, %fd332, %p203;
	selp.f64 	%fd335, %fd332, %fd334, %p202;
	mov.b64 	%rd197, %fd335;
	mov.b64 	{%r431, %r436}, %rd197;
	mov.b32 	%r437, 8;
	// begin inline asm
	shfl.sync.down.b32 %r430, %r431, %r437, %r448, %r449;
	// end inline asm
	// begin inline asm
	shfl.sync.down.b32 %r435, %r436, %r437, %r448, %r449;
	// end inline asm
	mov.b64 	%rd198, {%r430, %r435};
	mov.b64 	%fd336, %rd198;
	setp.gt.s32 	%p204, %r399, 23;
	setp.lt.f64 	%p205, %fd335, %fd336;
	selp.f64 	%fd337, %fd336, %fd335, %p205;
	selp.f64 	%fd338, %fd335, %fd337, %p204;
	mov.b64 	%rd199, %fd338;
	mov.b64 	{%r441, %r446}, %rd199;
	mov.b32 	%r447, 16;
	// begin inline asm
	shfl.sync.down.b32 %r440, %r441, %r447, %r448, %r449;
	// end inline asm
	// begin inline asm
	shfl.sync.down.b32 %r445, %r446, %r447, %r448, %r449;
	// end inline asm
	mov.b64 	%rd200, {%r440, %r445};
	mov.b64 	%fd339, %rd200;
	setp.gt.s32 	%p206, %r399, 15;
	setp.lt.f64 	%p207, %fd338, %fd339;
	selp.f64 	%fd10, %fd339, %fd338, %p207;
	selp.f64 	%fd380, %fd338, %fd10, %p206;
	setp.ne.s32 	%p208, %r399, 0;
	@%p208 bra 	$L__BB6_17;
	shr.u32 	%r450, %r1, 2;
	and.b32  	%r451, %r450, 248;
	mov.u32 	%r452, _ZZN3cub18CUB_300001_SM_10006detail6reduce28DeviceReduceSingleTileKernelINS2_10policy_hubIdjN4cuda3__47maximumIvEEE10Policy1000EPdSB_jS8_ddNS5_3std3__410__identityEEEvT0_T1_T2_T3_T4_T6_E12temp_storage;
	add.s32 	%r453, %r452, %r451;
	st.shared.f64 	[%r453+8], %fd10;
$L__BB6_17:
	bar.sync 	0;
	setp.ne.s32 	%p209, %r1, 0;
	@%p209 bra 	$L__BB6_74;
	ld.shared.f64 	%fd340, [_ZZN3cub18CUB_300001_SM_10006detail6reduce28DeviceReduceSingleTileKernelINS2_10policy_hubIdjN4cuda3__47maximumIvEEE10Policy1000EPdSB_jS8_ddNS5_3std3__410__identityEEEvT0_T1_T2_T3_T4_T6_E12temp_storage+16];
	setp.lt.f64 	%p210, %fd380, %fd340;
	selp.f64 	%fd341, %fd340, %fd380, %p210;
	ld.shared.f64 	%fd342, [_ZZN3cub18CUB_300001_SM_10006detail6reduce28DeviceReduceSingleTileKernelINS2_10policy_hubIdjN4cuda3__47maximumIvEEE10Policy1000EPdSB_jS8_ddNS5_3std3__410__identityEEEvT0_T1_T2_T3_T4_T6_E12temp_storage+24];
	setp.lt.f64 	%p211, %fd341, %fd342;
	selp.f64 	%fd343, %fd342, %fd341, %p211;
	ld.shared.f64 	%fd344, [_ZZN3cub18CUB_300001_SM_10006detail6reduce28DeviceReduceSingleTileKernelINS2_10policy_hubIdjN4cuda3__47maximumIvEEE10Policy1000EPdSB_jS8_ddNS5_3std3__410__identityEEEvT0_T1_T2_T3_T4_T6_E12temp_storage+32];
	setp.lt.f64 	%p212, %fd343, %fd344;
	selp.f64 	%fd345, %fd344, %fd343, %p212;
	ld.shared.f64 	%fd346, [_ZZN3cub18CUB_300001_SM_10006detail6reduce28DeviceReduceSingleTileKernelINS2_10policy_hubIdjN4cuda3__47maximumIvEEE10Policy1000EPdSB_jS8_ddNS5_3std3__410__identityEEEvT0_T1_T2_T3_T4_T6_E12temp_storage+40];
	setp.lt.f64 	%p213, %fd345, %fd346;
	selp.f64 	%fd347, %fd346, %fd345, %p213;
	ld.shared.f64 	%fd348, [_ZZN3cub18CUB_300001_SM_10006detail6reduce28DeviceReduceSingleTileKernelINS2_10policy_hubIdjN4cuda3__47maximumIvEEE10Policy1000EPdSB_jS8_ddNS5_3std3__410__identityEEEvT0_T1_T2_T3_T4_T6_E12temp_storage+48];
	setp.lt.f64 	%p214, %fd347, %fd348;
	selp.f64 	%fd349, %fd348, %fd347, %p214;
	ld.shared.f64 	%fd350, [_ZZN3cub18CUB_300001_SM_10006detail6reduce28DeviceReduceSingleTileKernelINS2_10policy_hubIdjN4cuda3__47maximumIvEEE10Policy1000EPdSB_jS8_ddNS5_3std3__410__identityEEEvT0_T1_T2_T3_T4_T6_E12temp_storage+56];
	setp.lt.f64 	%p215, %fd349, %fd350;
	selp.f64 	%fd351, %fd350, %fd349, %p215;
	ld.shared.f64 	%fd352, [_ZZN3cub18CUB_300001_SM_10006detail6reduce28DeviceReduceSingleTileKernelINS2_10policy_hubIdjN4cuda3__47maximumIvEEE10Policy1000EPdSB_jS8_ddNS5_3std3__410__identityEEEvT0_T1_T2_T3_T4_T6_E12temp_storage+64];
	setp.lt.f64 	%p216, %fd351, %fd352;
	selp.f64 	%fd380, %fd352, %fd351, %p216;
	bra.uni 	$L__BB6_74;
$L__BB6_19:
	// begin inline asm
	mov.u32 %r336, %laneid;
	// end inline asm
	and.b32  	%r387, %r1, 992;
	add.s32 	%r388, %r387, 32;
	setp.gt.u32 	%p171, %r388, %r69;
	not.b32 	%r389, %r387;
	add.s32 	%r390, %r69, %r389;
	selp.b32 	%r385, %r390, 31, %p171;
	mov.b64 	%rd181, %fd359;
	mov.b64 	{%r338, %r343}, %rd181;
	mov.b32 	%r344, 1;
	mov.b32 	%r386, -1;
	// begin inline asm
	shfl.sync.down.b32 %r337, %r338, %r344, %r385, %r386;
	// end inline asm
	// begin inline asm
	shfl.sync.down.b32 %r342, %r343, %r344, %r385, %r386;
	// end inline asm
	mov.b64 	%rd182, {%r337, %r342};
	mov.b64 	%fd280, %rd182;
	setp.lt.s32 	%p172, %r336, %r385;
	setp.lt.f64 	%p173, %fd359, %fd280;
	selp.f64 	%fd281, %fd280, %fd359, %p173;
	selp.f64 	%fd282, %fd281, %fd359, %p172;
	mov.b64 	%rd183, %fd282;
	mov.b64 	{%r348, %r353}, %rd183;
	mov.b32 	%r354, 2;
	// begin inline asm
	shfl.sync.down.b32 %r347, %r348, %r354, %r385, %r386;
	// end inline asm
	// begin inline asm
	shfl.sync.down.b32 %r352, %r353, %r354, %r385, %r386;
	// end inline asm
	mov.b64 	%rd184, {%r347, %r352};
	mov.b64 	%fd283, %rd184;
	add.s32 	%r391, %r336, 2;
	setp.gt.s32 	%p174, %r391, %r385;
	setp.lt.f64 	%p175, %fd282, %fd283;
	selp.f64 	%fd284, %fd283, %fd282, %p175;
	selp.f64 	%fd285, %fd282, %fd284, %p174;
	mov.b64 	%rd185, %fd285;
	mov.b64 	{%r358, %r363}, %rd185;
	mov.b32 	%r364, 4;
	// begin inline asm
	shfl.sync.down.b32 %r357, %r358, %r364, %r385, %r386;
	// end inline asm
	// begin inline asm
	shfl.sync.down.b32 %r362, %r363, %r364, %r385, %r386;
	// end inline asm
	mov.b64 	%rd186, {%r357, %r362};
	mov.b64 	%fd286, %rd186;
	add.s32 	%r392, %r336, 4;
	setp.gt.s32 	%p176, %r392, %r385;
	setp.lt.f64 	%p177, %fd285, %fd286;
	selp.f64 	%fd287, %fd286, %fd285, %p177;
	selp.f64 	%fd288, %fd285, %fd287, %p176;
	mov.b64 	%rd187, %fd288;
	mov.b64 	{%r368, %r373}, %rd187;
	mov.b32 	%r374, 8;
	// begin inline asm
	shfl.sync.down.b32 %r367, %r368, %r374, %r385, %r386;
	// end inline asm
	// begin inline asm
	shfl.sync.down.b32 %r372, %r373, %r374, %r385, %r386;
	// end inline asm
	mov.b64 	%rd188, {%r367, %r372};
	mov.b64 	%fd289, %rd188;
	add.s32 	%r393, %r336, 8;
	setp.gt.s32 	%p178, %r393, %r385;
	setp.lt.f64 	%p179, %fd288, %fd289;
	selp.f64 	%fd290, %fd289, %fd288, %p179;
	selp.f64 	%fd291, %fd288, %fd290, %p178;
	mov.b64 	%rd189, %fd291;
	mov.b64 	{%r378, %r383}, %rd189;
	mov.b32 	%r384, 16;
	// begin inline asm
	shfl.sync.down.b32 %r377, %r378, %r384, %r385, %r386;
	// end inline asm
	// begin inline asm
	shfl.sync.down.b32 %r382, %r383, %r384, %r385, %r386;
	// end inline asm
	mov.b64 	%rd190, {%r377, %r382};
	mov.b64 	%fd292, %rd190;
	add.s32 	%r394, %r336, 16;
	setp.gt.s32 	%p180, %r394, %r385;
	setp.lt.f64 	%p181, %fd291, %fd292;
	selp.f64 	%fd293, %fd292, %fd291, %p181;
	selp.f64 	%fd380, %fd291, %fd293, %p180;
	setp.ne.s32 	%p182, %r336, 0;
	@%p182 bra 	$L__BB6_21;
	shr.u32 	%r395, %r1, 2;
	and.b32  	%r396, %r395, 248;
	mov.u32 	%r397, _ZZN3cub18CUB_300001_SM_10006detail6reduce28DeviceReduceSingleTileKernelINS2_10policy_hubIdjN4cuda3__47maximumIvEEE10Policy1000EPdSB_jS8_ddNS5_3std3__410__identityEEEvT0_T1_T2_T3_T4_T6_E12temp_storage;
	add.s32 	%r398, %r397, %r396;
	st.shared.f64 	[%r398+8], %fd380;
$L__BB6_21:
	bar.sync 	0;
	setp.ne.s32 	%p183, %r1, 0;
	@%p183 bra 	$L__BB6_74;
	setp.gt.u32 	%p184, %r69, 32;
	ld.shared.f64 	%fd294, [_ZZN3cub18CUB_300001_SM_10006detail6reduce28DeviceReduceSingleTileKernelINS2_10policy_hubIdjN4cuda3__47maximumIvEEE10Policy1000EPdSB_jS8_ddNS5_3std3__410__identityEEEvT0_T1_T2_T3_T4_T6_E12temp_storage+16];
	setp.lt.f64 	%p185, %fd380, %fd294;
	selp.f64 	%fd296, %fd294, %fd380, %p185;
	selp.f64 	%fd297, %fd296, %fd380, %p184;
	setp.gt.u32 	%p186, %r69, 64;
	ld.shared.f64 	%fd299, [_ZZN3cub18CUB_300001_SM_10006detail6reduce28DeviceReduceSingleTileKernelINS2_10policy_hubIdjN4cuda3__47maximumIvEEE10Policy1000EPdSB_jS8_ddNS5_3std3__410__identityEEEvT0_T1_T2_T3_T4_T6_E12temp_storage+24];
	setp.lt.f64 	%p187, %fd297, %fd299;
	selp.f64 	%fd301, %fd299, %fd297, %p187;
	selp.f64 	%fd302, %fd301, %fd297, %p186;
	setp.gt.u32 	%p188, %r69, 96;
	ld.shared.f64 	%fd304, [_ZZN3cub18CUB_300001_SM_10006detail6reduce28DeviceReduceSingleTileKernelINS2_10policy_hubIdjN4cuda3__47maximumIvEEE10Policy1000EPdSB_jS8_ddNS5_3std3__410__identityEEEvT0_T1_T2_T3_T4_T6_E12temp_storage+32];
	setp.lt.f64 	%p189, %fd302, %fd304;
	selp.f64 	%fd306, %fd304, %fd302, %p189;
	selp.f64 	%fd307, %fd306, %fd302, %p188;
	setp.gt.u32 	%p190, %r69, 128;
	ld.shared.f64 	%fd309, [_ZZN3cub18CUB_300001_SM_10006detail6reduce28DeviceReduceSingleTileKernelINS2_10policy_hubIdjN4cuda3__47maximumIvEEE10Policy1000EPdSB_jS8_ddNS5_3std3__410__identityEEEvT0_T1_T2_T3_T4_T6_E12temp_storage+40];
	setp.lt.f64 	%p191, %fd307, %fd309;
	selp.f64 	%fd311, %fd309, %fd307, %p191;
	selp.f64 	%fd312, %fd311, %fd307, %p190;
	setp.gt.u32 	%p192, %r69, 160;
	ld.shared.f64 	%fd314, [_ZZN3cub18CUB_300001_SM_10006detail6reduce28DeviceReduceSingleTileKernelINS2_10policy_hubIdjN4cuda3__47maximumIvEEE10Policy1000EPdSB_jS8_ddNS5_3std3__410__identityEEEvT0_T1_T2_T3_T4_T6_E12temp_storage+48];
	setp.lt.f64 	%p193, %fd312, %fd314;
	selp.f64 	%fd316, %fd314, %fd312, %p193;
	selp.f64 	%fd317, %fd316, %fd312, %p192;
	setp.gt.u32 	%p194, %r69, 192;
	ld.shared.f64 	%fd319, [_ZZN3cub18CUB_300001_SM_10006detail6reduce28DeviceReduceSingleTileKernelINS2_10policy_hubIdjN4cuda3__47maximumIvEEE10Policy1000EPdSB_jS8_ddNS5_3std3__410__identityEEEvT0_T1_T2_T3_T4_T6_E12temp_storage+56];
	setp.lt.f64 	%p195, %fd317, %fd319;
	selp.f64 	%fd321, %fd319, %fd317, %p195;
	selp.f64 	%fd322, %fd321, %fd317, %p194;
	setp.gt.u32 	%p196, %r69, 224;
	ld.shared.f64 	%fd324, [_ZZN3cub18CUB_300001_SM_10006detail6reduce28DeviceReduceSingleTileKernelINS2_10policy_hubIdjN4cuda3__47maximumIvEEE10Policy1000EPdSB_jS8_ddNS5_3std3__410__identityEEEvT0_T1_T2_T3_T4_T6_E12temp_storage+64];
	setp.lt.f64 	%p197, %fd322, %fd324;
	selp.f64 	%fd326, %fd324, %fd322, %p197;
	selp.f64 	%fd380, %fd326, %fd322, %p196;
	bra.uni 	$L__BB6_74;
$L__BB6_23:
	mov.u32 	%r13, %tid.x;
	shl.b32 	%r263, %r13, 2;
	mul.wide.u32 	%rd127, %r263, 8;
	add.s64 	%rd117, %rd16, %rd127;
	// begin inline asm
	ld.global.nc.v2.u64 {%rd115, %rd116}, [%rd117];
	// end inline asm
	add.s64 	%rd120, %rd117, 16;
	// begin inline asm
	ld.global.nc.v2.u64 {%rd118, %rd119}, [%rd120];
	// end inline asm
	mov.b64 	%fd206, %rd115;
	mov.b64 	%fd207, %rd116;
	mov.b64 	%fd208, %rd118;
	mov.b64 	%fd209, %rd119;
	add.s64 	%rd123, %rd117, 8192;
	// begin inline asm
	ld.global.nc.v2.u64 {%rd121, %rd122}, [%rd123];
	// end inline asm
	add.s64 	%rd126, %rd117, 8208;
	// begin inline asm
	ld.global.nc.v2.u64 {%rd124, %rd125}, [%rd126];
	// end inline asm
	mov.b64 	%fd210, %rd121;
	mov.b64 	%fd211, %rd122;
	mov.b64 	%fd212, %rd124;
	mov.b64 	%fd213, %rd125;
	setp.lt.f64 	%p111, %fd206, %fd207;
	selp.f64 	%fd214, %fd207, %fd206, %p111;
	setp.lt.f64 	%p112, %fd214, %fd208;
	selp.f64 	%fd215, %fd208, %fd214, %p112;
	setp.lt.f64 	%p113, %fd215, %fd209;
	selp.f64 	%fd216, %fd209, %fd215, %p113;
	setp.lt.f64 	%p114, %fd216, %fd210;
	selp.f64 	%fd217, %fd210, %fd216, %p114;
	setp.lt.f64 	%p115, %fd217, %fd211;
	selp.f64 	%fd218, %fd211, %fd217, %p115;
	setp.lt.f64 	%p116, %fd218, %fd212;
	selp.f64 	%fd219, %fd212, %fd218, %p116;
	setp.lt.f64 	%p117, %fd219, %fd213;
	selp.f64 	%fd366, %fd213, %fd219, %p117;
	add.s32 	%r14, %r69, -2048;
	setp.lt.u32 	%p118, %r14, 2048;
	mov.b32 	%r462, 2048;
	@%p118 bra 	$L__BB6_27;
	mov.b32 	%r462, 2048;
$L__BB6_25:
	mul.wide.u32 	%rd140, %r462, 8;
	add.s64 	%rd130, %rd117, %rd140;
	// begin inline asm
	ld.global.nc.v2.u64 {%rd128, %rd129}, [%rd130];
	// end inline asm
	add.s64 	%rd133, %rd130, 16;
	// begin inline asm
	ld.global.nc.v2.u64 {%rd131, %rd132}, [%rd133];
	// end inline asm
	mov.b64 	%fd220, %rd128;
	mov.b64 	%fd221, %rd129;
	mov.b64 	%fd222, %rd131;
	mov.b64 	%fd223, %rd132;
	add.s64 	%rd136, %rd130, 8192;
	// begin inline asm
	ld.global.nc.v2.u64 {%rd134, %rd135}, [%rd136];
	// end inline asm
	add.s64 	%rd139, %rd130, 8208;
	// begin inline asm
	ld.global.nc.v2.u64 {%rd137, %rd138}, [%rd139];
	// end inline asm
	mov.b64 	%fd224, %rd134;
	mov.b64 	%fd225, %rd135;
	mov.b64 	%fd226, %rd137;
	mov.b64 	%fd227, %rd138;
	setp.lt.f64 	%p119, %fd366, %fd220;
	selp.f64 	%fd228, %fd220, %fd366, %p119;
	setp.lt.f64 	%p120, %fd228, %fd221;
	selp.f64 	%fd229, %fd221, %fd228, %p120;
	setp.lt.f64 	%p121, %fd229, %fd222;
	selp.f64 	%fd230, %fd222, %fd229, %p121;
	setp.lt.f64 	%p122, %fd230, %fd223;
	selp.f64 	%fd231, %fd223, %fd230, %p122;
	setp.lt.f64 	%p123, %fd231, %fd224;
	selp.f64 	%fd232, %fd224, %fd231, %p123;
	setp.lt.f64 	%p124, %fd232, %fd225;
	selp.f64 	%fd233, %fd225, %fd232, %p124;
	setp.lt.f64 	%p125, %fd233, %fd226;
	selp.f64 	%fd234, %fd226, %fd233, %p125;
	setp.lt.f64 	%p126, %fd234, %fd227;
	selp.f64 	%fd366, %fd227, %fd234, %p126;
	sub.s32 	%r265, %r69, %r462;
	setp.lt.u32 	%p127, %r265, 2048;
	@%p127 bra 	$L__BB6_35;
	add.s32 	%r462, %r462, 2048;
	setp.le.u32 	%p128, %r462, %r14;
	@%p128 bra 	$L__BB6_25;
$L__BB6_27:
	setp.le.u32 	%p129, %r69, %r462;
	@%p129 bra 	$L__BB6_35;
	sub.s32 	%r18, %r69, %r462;
	setp.ge.s32 	%p130, %r13, %r18;
	@%p130 bra 	$L__BB6_35;
	not.b32 	%r266, %r13;
	add.s32 	%r267, %r69, %r266;
	sub.s32 	%r19, %r267, %r462;
	and.b32  	%r268, %r19, 768;
	setp.eq.s32 	%p131, %r268, 768;
	mov.u32 	%r466, %r13;
	@%p131 bra 	$L__BB6_32;
	add.s32 	%r464, %r13, %r462;
	shr.u32 	%r269, %r19, 8;
	add.s32 	%r270, %r269, 1;
	and.b32  	%r271, %r270, 3;
	neg.s32 	%r463, %r271;
	mov.u32 	%r466, %r13;
$L__BB6_31:
	.pragma "nounroll";
	mul.wide.u32 	%rd143, %r464, 8;
	add.s64 	%rd142, %rd16, %rd143;
	// begin inline asm
	ld.global.nc.u64 %rd141, [%rd142];
	// end inline asm
	mov.b64 	%fd236, %rd141;
	setp.lt.f64 	%p132, %fd366, %fd236;
	selp.f64 	%fd366, %fd236, %fd366, %p132;
	add.s32 	%r466, %r466, 256;
	add.s32 	%r464, %r464, 256;
	add.s32 	%r463, %r463, 1;
	setp.ne.s32 	%p133, %r463, 0;
	@%p133 bra 	$L__BB6_31;
$L__BB6_32:
	setp.lt.u32 	%p134, %r19, 768;
	@%p134 bra 	$L__BB6_35;
	add.s32 	%r468, %r466, 512;
	add.s32 	%r467, %r466, %r462;
$L__BB6_34:
	mul.wide.u32 	%rd152, %r467, 8;
	add.s64 	%rd145, %rd16, %rd152;
	// begin inline asm
	ld.global.nc.u64 %rd144, [%rd145];
	// end inline asm
	mov.b64 	%fd237, %rd144;
	setp.lt.f64 	%p135, %fd366, %fd237;
	selp.f64 	%fd238, %fd237, %fd366, %p135;
	add.s32 	%r272, %r467, 256;
	mul.wide.u32 	%rd153, %r272, 8;
	add.s64 	%rd147, %rd16, %rd153;
	// begin inline asm
	ld.global.nc.u64 %rd146, [%rd147];
	// end inline asm
	mov.b64 	%fd239, %rd146;
	setp.lt.f64 	%p136, %fd238, %fd239;
	selp.f64 	%fd240, %fd239, %fd238, %p136;
	add.s32 	%r273, %r467, 512;
	mul.wide.u32 	%rd154, %r273, 8;
	add.s64 	%rd149, %rd16, %rd154;
	// begin inline asm
	ld.global.nc.u64 %rd148, [%rd149];
	// end inline asm
	mov.b64 	%fd241, %rd148;
	setp.lt.f64 	%p137, %fd240, %fd241;
	selp.f64 	%fd242, %fd241, %fd240, %p137;
	add.s32 	%r274, %r467, 768;
	mul.wide.u32 	%rd155, %r274, 8;
	add.s64 	%rd151, %rd16, %rd155;
	// begin inline asm
	ld.global.nc.u64 %rd150, [%rd151];
	// end inline asm
	mov.b64 	%fd243, %rd150;
	setp.lt.f64 	%p138, %fd242, %fd243;
	selp.f64 	%fd366, %fd243, %fd242, %p138;
	add.s32 	%r33, %r468, 1024;
	add.s32 	%r275, %r468, 512;
	add.s32 	%r467, %r467, 1024;
	setp.lt.s32 	%p139, %r275, %r18;
	mov.u32 	%r468, %r33;
	@%p139 bra 	$L__BB6_34;
$L__BB6_35:
	// begin inline asm
	mov.u32 %r276, %laneid;
	// end inline asm
	mov.b64 	%rd156, %fd366;
	mov.b64 	{%r278, %r283}, %rd156;
	mov.b32 	%r284, 1;
	mov.b32 	%r325, 31;
	mov.b32 	%r326, -1;
	// begin inline asm
	shfl.sync.down.b32 %r277, %r278, %r284, %r325, %r326;
	// end inline asm
	// begin inline asm
	shfl.sync.down.b32 %r282, %r283, %r284, %r325, %r326;
	// end inline asm
	mov.b64 	%rd157, {%r277, %r282};
	mov.b64 	%fd244, %rd157;
	setp.gt.s32 	%p140, %r276, 30;
	setp.lt.f64 	%p141, %fd366, %fd244;
	selp.f64 	%fd245, %fd244, %fd366, %p141;
	selp.f64 	%fd246, %fd366, %fd245, %p140;
	mov.b64 	%rd158, %fd246;
	mov.b64 	{%r288, %r293}, %rd158;
	mov.b32 	%r294, 2;
	// begin inline asm
	shfl.sync.down.b32 %r287, %r288, %r294, %r325, %r326;
	// end inline asm
	// begin inline asm
	shfl.sync.down.b32 %r292, %r293, %r294, %r325, %r326;
	// end inline asm
	mov.b64 	%rd159, {%r287, %r292};
	mov.b64 	%fd247, %rd159;
	setp.gt.s32 	%p142, %r276, 29;
	setp.lt.f64 	%p143, %fd246, %fd247;
	selp.f64 	%fd248, %fd247, %fd246, %p143;
	selp.f64 	%fd249, %fd246, %fd248, %p142;
	mov.b64 	%rd160, %fd249;
	mov.b64 	{%r298, %r303}, %rd160;
	mov.b32 	%r304, 4;
	// begin inline asm
	shfl.sync.down.b32 %r297, %r298, %r304, %r325, %r326;
	// end inline asm
	// begin inline asm
	shfl.sync.down.b32 %r302, %r303, %r304, %r325, %r326;
	// end inline asm
	mov.b64 	%rd161, {%r297, %r302};
	mov.b64 	%fd250, %rd161;
	setp.gt.s32 	%p144, %r276, 27;
	setp.lt.f64 	%p145, %fd249, %fd250;
	selp.f64 	%fd251, %fd250, %fd249, %p145;
	selp.f64 	%fd252, %fd249, %fd251, %p144;
	mov.b64 	%rd162, %fd252;
	mov.b64 	{%r308, %r313}, %rd162;
	mov.b32 	%r314, 8;
	// begin inline asm
	shfl.sync.down.b32 %r307, %r308, %r314, %r325, %r326;
	// end inline asm
	// begin inline asm
	shfl.sync.down.b32 %r312, %r313, %r314, %r325, %r326;
	// end inline asm
	mov.b64 	%rd163, {%r307, %r312};
	mov.b64 	%fd253, %rd163;
	setp.gt.s32 	%p146, %r276, 23;
	setp.lt.f64 	%p147, %fd252, %fd253;
	selp.f64 	%fd254, %fd253, %fd252, %p147;
	selp.f64 	%fd255, %fd252, %fd254, %p146;
	mov.b64 	%rd164, %fd255;
	mov.b64 	{%r318, %r323}, %rd164;
	mov.b32 	%r324, 16;
	// begin inline asm
	shfl.sync.down.b32 %r317, %r318, %r324, %r325, %r326;
	// end inline asm
	// begin inline asm
	shfl.sync.down.b32 %r322, %r323, %r324, %r325, %r326;
	// end inline asm
	mov.b64 	%rd165, {%r317, %r322};
	mov.b64 	%fd256, %rd165;
	setp.gt.s32 	%p148, %r276, 15;
	setp.lt.f64 	%p149, %fd255, %fd256;
	selp.f64 	%fd26, %fd256, %fd255, %p149;
	selp.f64 	%fd380, %fd255, %fd26, %p148;
	setp.ne.s32 	%p150, %r276, 0;
	@%p150 bra 	$L__BB6_37;
	shr.u32 	%r327, %r13, 2;
	and.b32  	%r328, %r327, 248;
	mov.u32 	%r329, _ZZN3cub18CUB_300001_SM_10006detail6reduce28DeviceReduceSingleTileKernelINS2_10policy_hubIdjN4cuda3__47maximumIvEEE10Policy1000EPdSB_jS8_ddNS5_3std3__410__identityEEEvT0_T1_T2_T3_T4_T6_E12temp_storage;
	add.s32 	%r330, %r329, %r328;
	st.shared.f64 	[%r330+8], %fd26;
$L__BB6_37:
	bar.sync 	0;
	setp.ne.s32 	%p151, %r13, 0;
	@%p151 bra 	$L__BB6_74;
	ld.shared.f64 	%fd257, [_ZZN3cub18CUB_300001_SM_10006detail6reduce28DeviceReduceSingleTileKernelINS2_10policy_hubIdjN4cuda3__47maximumIvEEE10Policy1000EPdSB_jS8_ddNS5_3std3__410__identityEEEvT0_T1_T2_T3_T4_T6_E12temp_storage+16];
	setp.lt.f64 	%p152, %fd380, %fd257;
	selp.f64 	%fd258, %fd257, %fd380, %p152;
	ld.shared.f64 	%fd259, [_ZZN3cub18CUB_300001_SM_10006detail6reduce28DeviceReduceSingleTileKernelINS2_10policy_hubIdjN4cuda3__47maximumIvEEE10Policy1000EPdSB_jS8_ddNS5_3std3__410__identityEEEvT0_T1_T2_T3_T4_T6_E12temp_storage+24];
	setp.lt.f64 	%p153, %fd258, %fd259;
	selp.f64 	%fd260, %fd259, %fd258, %p153;
	ld.shared.f64 	%fd261, [_ZZN3cub18CUB_300001_SM_10006detail6reduce28DeviceReduceSingleTileKernelINS2_10policy_hubIdjN4cuda3__47maximumIvEEE10Policy1000EPdSB_jS8_ddNS5_3std3__410__identityEEEvT0_T1_T2_T3_T4_T6_E12temp_storage+32];
	setp.lt.f64 	%p154, %fd260, %fd261;
	selp.f64 	%fd262, %fd261, %fd260, %p154;
	ld.shared.f64 	%fd263, [_ZZN3cub18CUB_300001_SM_10006detail6reduce28DeviceReduceSingleTileKernelINS2_10policy_hubIdjN4cuda3__47maximumIvEEE10Policy1000EPdSB_jS8_ddNS5_3std3__410__identityEEEvT0_T1_T2_T3_T4_T6_E12temp_storage+40];
	setp.lt.f64 	%p155, %fd262, %fd263;
	selp.f64 	%fd264, %fd263, %fd262, %p155;
	ld.shared.f64 	%fd265, [_ZZN3cub18CUB_300001_SM_10006detail6reduce28DeviceReduceSingleTileKernelINS2_10policy_hubIdjN4cuda3__47maximumIvEEE10Policy1000EPdSB_jS8_ddNS5_3std3__410__identityEEEvT0_T1_T2_T3_T4_T6_E12temp_storage+48];
	setp.lt.f64 	%p156, %fd264, %fd265;
	selp.f64 	%fd266, %fd265, %fd264, %p156;
	ld.shared.f64 	%fd267, [_ZZN3cub18CUB_300001_SM_10006detail6reduce28DeviceReduceSingleTileKernelINS2_10policy_hubIdjN4cuda3__47maximumIvEEE10Policy1000EPdSB_jS8_ddNS5_3std3__410__identityEEEvT0_T1_T2_T3_T4_T6_E12temp_storage+56];
	setp.lt.f64 	%p157, %fd266, %fd267;
	selp.f64 	%fd268, %fd267, %fd266, %p157;
	ld.shared.f64 	%fd269, [_ZZN3cub18CUB_300001_SM_10006detail6reduce28DeviceReduceSingleTileKernelINS2_10policy_hubIdjN4cuda3__47maximumIvEEE10Policy1000EPdSB_jS8_ddNS5_3std3__410__identityEEEvT0_T1_T2_T3_T4_T6_E12temp_storage+64];
	setp.lt.f64 	%p158, %fd268, %fd269;
	selp.f64 	%fd380, %fd269, %fd268, %p158;
	bra.uni 	$L__BB6_74;
$L__BB6_39:
	setp.gt.u32 	%p3, %r69, 2047;
	@%p3 bra 	$L__BB6_58;
	mov.u32 	%r35, %tid.x;
	setp.ge.u32 	%p52, %r35, %r69;
	mov.f64 	%fd372, 0d0000000000000000;
	mov.u32 	%r472, %r35;
	@%p52 bra 	$L__BB6_42;
	mul.wide.u32 	%rd82, %r35, 8;
	add.s64 	%rd81, %rd16, %rd82;
	// begin inline asm
	ld.global.nc.u64 %rd80, [%rd81];
	// end inline asm
	mov.b64 	%fd372, %rd80;
	add.s32 	%r472, %r35, 256;
$L__BB6_42:
	setp.ge.u32 	%p53, %r472, %r69;
	@%p53 bra 	$L__BB6_49;
	not.b32 	%r139, %r472;
	add.s32 	%r38, %r69, %r139;
	and.b32  	%r140, %r38, 768;
	setp.eq.s32 	%p54, %r140, 768;
	@%p54 bra 	$L__BB6_46;
	mul.wide.u32 	%rd83, %r472, 8;
	add.s64 	%rd203, %rd16, %rd83;
	shr.u32 	%r141, %r38, 8;
	add.s32 	%r142, %r141, 1;
	and.b32  	%r143, %r142, 3;
	neg.s32 	%r470, %r143;
$L__BB6_45:
	.pragma "nounroll";
	// begin inline asm
	ld.global.nc.u64 %rd84, [%rd203];
	// end inline asm
	mov.b64 	%fd125, %rd84;
	setp.lt.f64 	%p55, %fd372, %fd125;
	selp.f64 	%fd372, %fd125, %fd372, %p55;
	add.s32 	%r472, %r472, 256;
	add.s64 	%rd203, %rd203, 2048;
	add.s32 	%r470, %r470, 1;
	setp.ne.s32 	%p56, %r470, 0;
	@%p56 bra 	$L__BB6_45;
$L__BB6_46:
	setp.lt.u32 	%p57, %r38, 768;
	@%p57 bra 	$L__BB6_49;
	mul.wide.u32 	%rd86, %r472, 8;
	add.s64 	%rd204, %rd16, %rd86;
$L__BB6_48:
	// begin inline asm
	ld.global.nc.u64 %rd87, [%rd204];
	// end inline asm
	mov.b64 	%fd126, %rd87;
	setp.lt.f64 	%p58, %fd372, %fd126;
	selp.f64 	%fd127, %fd126, %fd372, %p58;
	add.s64 	%rd90, %rd204, 2048;
	// begin inline asm
	ld.global.nc.u64 %rd89, [%rd90];
	// end inline asm
	mov.b64 	%fd128, %rd89;
	setp.lt.f64 	%p59, %fd127, %fd128;
	selp.f64 	%fd129, %fd128, %fd127, %p59;
	add.s64 	%rd92, %rd204, 4096;
	// begin inline asm
	ld.global.nc.u64 %rd91, [%rd92];
	// end inline asm
	mov.b64 	%fd130, %rd91;
	setp.lt.f64 	%p60, %fd129, %fd130;
	selp.f64 	%fd131, %fd130, %fd129, %p60;
	add.s64 	%rd94, %rd204, 6144;
	// begin inline asm
	ld.global.nc.u64 %rd93, [%rd94];
	// end inline asm
	mov.b64 	%fd132, %rd93;
	setp.lt.f64 	%p61, %fd131, %fd132;
	selp.f64 	%fd372, %fd132, %fd131, %p61;
	add.s32 	%r472, %r472, 1024;
	add.s64 	%rd204, %rd204, 8192;
	setp.lt.s32 	%p62, %r472, %r69;
	@%p62 bra 	$L__BB6_48;
$L__BB6_49:
	setp.lt.u32 	%p63, %r69, 256;
	@%p63 bra 	$L__BB6_54;
	// begin inline asm
	mov.u32 %r207, %laneid;
	// end inline asm
	mov.b64 	%rd105, %fd372;
	mov.b64 	{%r209, %r214}, %rd105;
	mov.b32 	%r215, 1;
	mov.b32 	%r256, 31;
	mov.b32 	%r257, -1;
	// begin inline asm
	shfl.sync.down.b32 %r208, %r209, %r215, %r256, %r257;
	// end inline asm
	// begin inline asm
	shfl.sync.down.b32 %r213, %r214, %r215, %r256, %r257;
	// end inline asm
	mov.b64 	%rd106, {%r208, %r213};
	mov.b64 	%fd180, %rd106;
	setp.gt.s32 	%p91, %r207, 30;
	setp.lt.f64 	%p92, %fd372, %fd180;
	selp.f64 	%fd181, %fd180, %fd372, %p92;
	selp.f64 	%fd182, %fd372, %fd181, %p91;
	mov.b64 	%rd107, %fd182;
	mov.b64 	{%r219, %r224}, %rd107;
	mov.b32 	%r225, 2;
	// begin inline asm
	shfl.sync.down.b32 %r218, %r219, %r225, %r256, %r257;
	// end inline asm
	// begin inline asm
	shfl.sync.down.b32 %r223, %r224, %r225, %r256, %r257;
	// end inline asm
	mov.b64 	%rd108, {%r218, %r223};
	mov.b64 	%fd183, %rd108;
	setp.gt.s32 	%p93, %r207, 29;
	setp.lt.f64 	%p94, %fd182, %fd183;
	selp.f64 	%fd184, %fd183, %fd182, %p94;
	selp.f64 	%fd185, %fd182, %fd184, %p93;
	mov.b64 	%rd109, %fd185;
	mov.b64 	{%r229, %r234}, %rd109;
	mov.b32 	%r235, 4;
	// begin inline asm
	shfl.sync.down.b32 %r228, %r229, %r235, %r256, %r257;
	// end inline asm
	// begin inline asm
	shfl.sync.down.b32 %r233, %r234, %r235, %r256, %r257;
	// end inline asm
	mov.b64 	%rd110, {%r228, %r233};
	mov.b64 	%fd186, %rd110;
	setp.gt.s32 	%p95, %r207, 27;
	setp.lt.f64 	%p96, %fd185, %fd186;
	selp.f64 	%fd187, %fd186, %fd185, %p96;
	selp.f64 	%fd188, %fd185, %fd187, %p95;
	mov.b64 	%rd111, %fd188;
	mov.b64 	{%r239, %r244}, %rd111;
	mov.b32 	%r245, 8;
	// begin inline asm
	shfl.sync.down.b32 %r238, %r239, %r245, %r256, %r257;
	// end inline asm
	// begin inline asm
	shfl.sync.down.b32 %r243, %r244, %r245, %r256, %r257;
	// end inline asm
	mov.b64 	%rd112, {%r238, %r243};
	mov.b64 	%fd189, %rd112;
	setp.gt.s32 	%p97, %r207, 23;
	setp.lt.f64 	%p98, %fd188, %fd189;
	selp.f64 	%fd190, %fd189, %fd188, %p98;
	selp.f64 	%fd191, %fd188, %fd190, %p97;
	mov.b64 	%rd113, %fd191;
	mov.b64 	{%r249, %r254}, %rd113;
	mov.b32 	%r255, 16;
	// begin inline asm
	shfl.sync.down.b32 %r248, %r249, %r255, %r256, %r257;
	// end inline asm
	// begin inline asm
	shfl.sync.down.b32 %r253, %r254, %r255, %r256, %r257;
	// end inline asm
	mov.b64 	%rd114, {%r248, %r253};
	mov.b64 	%fd192, %rd114;
	setp.gt.s32 	%p99, %r207, 15;
	setp.lt.f64 	%p100, %fd191, %fd192;
	selp.f64 	%fd38, %fd192, %fd191, %p100;
	selp.f64 	%fd380, %fd191, %fd38, %p99;
	setp.ne.s32 	%p101, %r207, 0;
	@%p101 bra 	$L__BB6_52;
	shr.u32 	%r258, %r35, 2;
	and.b32  	%r259, %r258, 248;
	mov.u32 	%r260, _ZZN3cub18CUB_300001_SM_10006detail6reduce28DeviceReduceSingleTileKernelINS2_10policy_hubIdjN4cuda3__47maximumIvEEE10Policy1000EPdSB_jS8_ddNS5_3std3__410__identityEEEvT0_T1_T2_T3_T4_T6_E12temp_storage;
	add.s32 	%r261, %r260, %r259;
	st.shared.f64 	[%r261+8], %fd38;
$L__BB6_52:
	bar.sync 	0;
	setp.ne.s32 	%p102, %r35, 0;
	@%p102 bra 	$L__BB6_74;
	ld.shared.f64 	%fd193, [_ZZN3cub18CUB_300001_SM_10006detail6reduce28DeviceReduceSingleTileKernelINS2_10policy_hubIdjN4cuda3__47maximumIvEEE10Policy1000EPdSB_jS8_ddNS5_3std3__410__identityEEEvT0_T1_T2_T3_T4_T6_E12temp_storage+16];
	setp.lt.f64 	%p103, %fd380, %fd193;
	selp.f64 	%fd194, %fd193, %fd380, %p103;
	ld.shared.f64 	%fd195, [_ZZN3cub18CUB_300001_SM_10006detail6reduce28DeviceReduceSingleTileKernelINS2_10policy_hubIdjN4cuda3__47maximumIvEEE10Policy1000EPdSB_jS8_ddNS5_3std3__410__identityEEEvT0_T1_T2_T3_T4_T6_E12temp_storage+24];
	setp.lt.f64 	%p104, %fd194, %fd195;
	selp.f64 	%fd196, %fd195, %fd194, %p104;
	ld.shared.f64 	%fd197, [_ZZN3cub18CUB_300001_SM_10006detail6reduce28DeviceReduceSingleTileKernelINS2_10policy_hubIdjN4cuda3__47maximumIvEEE10Policy1000EPdSB_jS8_ddNS5_3std3__410__identityEEEvT0_T1_T2_T3_T4_T6_E12temp_storage+32];
	setp.lt.f64 	%p105, %fd196, %fd197;
	selp.f64 	%fd198, %fd197, %fd196, %p105;
	ld.shared.f64 	%fd199, [_ZZN3cub18CUB_300001_SM_10006detail6reduce28DeviceReduceSingleTileKernelINS2_10policy_hubIdjN4cuda3__47maximumIvEEE10Policy1000EPdSB_jS8_ddNS5_3std3__410__identityEEEvT0_T1_T2_T3_T4_T6_E12temp_storage+40];
	setp.lt.f64 	%p106, %fd198, %fd199;
	selp.f64 	%fd200, %fd199, %fd198, %p106;
	ld.shared.f64 	%fd201, [_ZZN3cub18CUB_300001_SM_10006detail6reduce28DeviceReduceSingleTileKernelINS2_10policy_hubIdjN4cuda3__47maximumIvEEE10Policy1000EPdSB_jS8_ddNS5_3std3__410__identityEEEvT0_T1_T2_T3_T4_T6_E12temp_storage+48];
	setp.lt.f64 	%p107, %fd200, %fd201;
	selp.f64 	%fd202, %fd201, %fd200, %p107;
	ld.shared.f64 	%fd203, [_ZZN3cub18CUB_300001_SM_10006detail6reduce28DeviceReduceSingleTileKernelINS2_10policy_hubIdjN4cuda3__47maximumIvEEE10Policy1000EPdSB_jS8_ddNS5_3std3__410__identityEEEvT0_T1_T2_T3_T4_T6_E12temp_storage+56];
	setp.lt.f64 	%p108, %fd202, %fd203;
	selp.f64 	%fd204, %fd203, %fd202, %p108;
	ld.shared.f64 	%fd205, [_ZZN3cub18CUB_300001_SM_10006detail6reduce28DeviceReduceSingleTileKernelINS2_10policy_hubIdjN4cuda3__47maximumIvEEE10Policy1000EPdSB_jS8_ddNS5_3std3__410__identityEEEvT0_T1_T2_T3_T4_T6_E12temp_storage+64];
	setp.lt.f64 	%p109, %fd204, %fd205;
	selp.f64 	%fd380, %fd205, %fd204, %p109;
	bra.uni 	$L__BB6_74;
$L__BB6_54:
	// begin inline asm
	mov.u32 %r144, %laneid;
	// end inline asm
	and.b32  	%r195, %r35, 992;
	add.s32 	%r196, %r195, 32;
	setp.gt.u32 	%p64, %r196, %r69;
	not.b32 	%r197, %r195;
	add.s32 	%r198, %r69, %r197;
	selp.b32 	%r193, %r198, 31, %p64;
	mov.b64 	%rd95, %fd372;
	mov.b64 	{%r146, %r151}, %rd95;
	mov.b32 	%r152, 1;
	mov.b32 	%r194, -1;
	// begin inline asm
	shfl.sync.down.b32 %r145, %r146, %r152, %r193, %r194;
	// end inline asm
	// begin inline asm
	shfl.sync.down.b32 %r150, %r151, %r152, %r193, %r194;
	// end inline asm
	mov.b64 	%rd96, {%r145, %r150};
	mov.b64 	%fd133, %rd96;
	setp.lt.s32 	%p65, %r144, %r193;
	setp.lt.f64 	%p66, %fd372, %fd133;
	selp.f64 	%fd134, %fd133, %fd372, %p66;
	selp.f64 	%fd135, %fd134, %fd372, %p65;
	mov.b64 	%rd97, %fd135;
	mov.b64 	{%r156, %r161}, %rd97;
	mov.b32 	%r162, 2;
	// begin inline asm
	shfl.sync.down.b32 %r155, %r156, %r162, %r193, %r194;
	// end inline asm
	// begin inline asm
	shfl.sync.down.b32 %r160, %r161, %r162, %r193, %r194;
	// end inline asm
	mov.b64 	%rd98, {%r155, %r160};
	mov.b64 	%fd136, %rd98;
	add.s32 	%r199, %r144, 2;
	setp.gt.s32 	%p67, %r199, %r193;
	setp.lt.f64 	%p68, %fd135, %fd136;
	selp.f64 	%fd137, %fd136, %fd135, %p68;
	selp.f64 	%fd138, %fd135, %fd137, %p67;
	mov.b64 	%rd99, %fd138;
	mov.b64 	{%r166, %r171}, %rd99;
	mov.b32 	%r172, 4;
	// begin inline asm
	shfl.sync.down.b32 %r165, %r166, %r172, %r193, %r194;
	// end inline asm
	// begin inline asm
	shfl.sync.down.b32 %r170, %r171, %r172, %r193, %r194;
	// end inline asm
	mov.b64 	%rd100, {%r165, %r170};
	mov.b64 	%fd139, %rd100;
	add.s32 	%r200, %r144, 4;
	setp.gt.s32 	%p69, %r200, %r193;
	setp.lt.f64 	%p70, %fd138, %fd139;
	selp.f64 	%fd140, %fd139, %fd138, %p70;
	selp.f64 	%fd141, %fd138, %fd140, %p69;
	mov.b64 	%rd101, %fd141;
	mov.b64 	{%r176, %r181}, %rd101;
	mov.b32 	%r182, 8;
	// begin inline asm
	shfl.sync.down.b32 %r175, %r176, %r182, %r193, %r194;
	// end inline asm
	// begin inline asm
	shfl.sync.down.b32 %r180, %r181, %r182, %r193, %r194;
	// end inline asm
	mov.b64 	%rd102, {%r175, %r180};
	mov.b64 	%fd142, %rd102;
	add.s32 	%r201, %r144, 8;
	setp.gt.s32 	%p71, %r201, %r193;
	setp.lt.f64 	%p72, %fd141, %fd142;
	selp.f64 	%fd143, %fd142, %fd141, %p72;
	selp.f64 	%fd144, %fd141, %fd143, %p71;
	mov.b64 	%rd103, %fd144;
	mov.b64 	{%r186, %r191}, %rd103;
	mov.b32 	%r192, 16;
	// begin inline asm
	shfl.sync.down.b32 %r185, %r186, %r192, %r193, %r194;
	// end inline asm
	// begin inline asm
	shfl.sync.down.b32 %r190, %r191, %r192, %r193, %r194;
	// end inline asm
	mov.b64 	%rd104, {%r185, %r190};
	mov.b64 	%fd145, %rd104;
	add.s32 	%r202, %r144, 16;
	setp.gt.s32 	%p73, %r202, %r193;
	setp.lt.f64 	%p74, %fd144, %fd145;
	selp.f64 	%fd146, %fd145, %fd144, %p74;
	selp.f64 	%fd380, %fd144, %fd146, %p73;
	setp.ne.s32 	%p75, %r144, 0;
	@%p75 bra 	$L__BB6_56;
	shr.u32 	%r203, %r35, 2;
	and.b32  	%r204, %r203, 248;
	mov.u32 	%r205, _ZZN3cub18CUB_300001_SM_10006detail6reduce28DeviceReduceSingleTileKernelINS2_10policy_hubIdjN4cuda3__47maximumIvEEE10Policy1000EPdSB_jS8_ddNS5_3std3__410__identityEEEvT0_T1_T2_T3_T4_T6_E12temp_storage;
	add.s32 	%r206, %r205, %r204;
	st.shared.f64 	[%r206+8], %fd380;
$L__BB6_56:
	bar.sync 	0;
	setp.ne.s32 	%p76, %r35, 0;
	@%p76 bra 	$L__BB6_74;
	setp.gt.u32 	%p77, %r69, 32;
	ld.shared.f64 	%fd147, [_ZZN3cub18CUB_300001_SM_10006detail6reduce28DeviceReduceSingleTileKernelINS2_10policy_hubIdjN4cuda3__47maximumIvEEE10Policy1000EPdSB_jS8_ddNS5_3std3__410__identityEEEvT0_T1_T2_T3_T4_T6_E12temp_storage+16];
	setp.lt.f64 	%p78, %fd380, %fd147;
	selp.f64 	%fd149, %fd147, %fd380, %p78;
	selp.f64 	%fd150, %fd149, %fd380, %p77;
	setp.gt.u32 	%p79, %r69, 64;
	ld.shared.f64 	%fd152, [_ZZN3cub18CUB_300001_SM_10006detail6reduce28DeviceReduceSingleTileKernelINS2_10policy_hubIdjN4cuda3__47maximumIvEEE10Policy1000EPdSB_jS8_ddNS5_3std3__410__identityEEEvT0_T1_T2_T3_T4_T6_E12temp_storage+24];
	setp.lt.f64 	%p80, %fd150, %fd152;
	selp.f64 	%fd154, %fd152, %fd150, %p80;
	selp.f64 	%fd155, %fd154, %fd150, %p79;
	setp.gt.u32 	%p81, %r69, 96;
	ld.shared.f64 	%fd157, [_ZZN3cub18CUB_300001_SM_10006detail6reduce28DeviceReduceSingleTileKernelINS2_10policy_hubIdjN4cuda3__47maximumIvEEE10Policy1000EPdSB_jS8_ddNS5_3std3__410__identityEEEvT0_T1_T2_T3_T4_T6_E12temp_storage+32];
	setp.lt.f64 	%p82, %fd155, %fd157;
	selp.f64 	%fd159, %fd157, %fd155, %p82;
	selp.f64 	%fd160, %fd159, %fd155, %p81;
	setp.gt.u32 	%p83, %r69, 128;
	ld.shared.f64 	%fd162, [_ZZN3cub18CUB_300001_SM_10006detail6reduce28DeviceReduceSingleTileKernelINS2_10policy_hubIdjN4cuda3__47maximumIvEEE10Policy1000EPdSB_jS8_ddNS5_3std3__410__identityEEEvT0_T1_T2_T3_T4_T6_E12temp_storage+40];
	setp.lt.f64 	%p84, %fd160, %fd162;
	selp.f64 	%fd164, %fd162, %fd160, %p84;
	selp.f64 	%fd165, %fd164, %fd160, %p83;
	setp.gt.u32 	%p85, %r69, 160;
	ld.shared.f64 	%fd167, [_ZZN3cub18CUB_300001_SM_10006detail6reduce28DeviceReduceSingleTileKernelINS2_10policy_hubIdjN4cuda3__47maximumIvEEE10Policy1000EPdSB_jS8_ddNS5_3std3__410__identityEEEvT0_T1_T2_T3_T4_T6_E12temp_storage+48];
	setp.lt.f64 	%p86, %fd165, %fd167;
	selp.f64 	%fd169, %fd167, %fd165, %p86;
	selp.f64 	%fd170, %fd169, %fd165, %p85;
	setp.gt.u32 	%p87, %r69, 192;
	ld.shared.f64 	%fd172, [_ZZN3cub18CUB_300001_SM_10006detail6reduce28DeviceReduceSingleTileKernelINS2_10policy_hubIdjN4cuda3__47maximumIvEEE10Policy1000EPdSB_jS8_ddNS5_3std3__410__identityEEEvT0_T1_T2_T3_T4_T6_E12temp_storage+56];
	setp.lt.f64 	%p88, %fd170, %fd172;
	selp.f64 	%fd174, %fd172, %fd170, %p88;
	selp.f64 	%fd175, %fd174, %fd170, %p87;
	setp.gt.u32 	%p89, %r69, 224;
	ld.shared.f64 	%fd177, [_ZZN3cub18CUB_300001_SM_10006detail6reduce28DeviceReduceSingleTileKernelINS2_10policy_hubIdjN4cuda3__47maximumIvEEE10Policy1000EPdSB_jS8_ddNS5_3std3__410__identityEEEvT0_T1_T2_T3_T4_T6_E12temp_storage+64];
	setp.lt.f64 	%p90, %fd175, %fd177;
	selp.f64 	%fd179, %fd177, %fd175, %p90;
	selp.f64 	%fd380, %fd179, %fd175, %p89;
	bra.uni 	$L__BB6_74;
$L__BB6_58:
	mov.u32 	%r47, %tid.x;
	mul.wide.u32 	%rd35, %r47, 8;
	add.s64 	%rd20, %rd16, %rd35;
	// begin inline asm
	ld.global.nc.u64 %rd19, [%rd20];
	// end inline asm
	mov.b64 	%fd59, %rd19;
	add.s64 	%rd22, %rd20, 2048;
	// begin inline asm
	ld.global.nc.u64 %rd21, [%rd22];
	// end inline asm
	mov.b64 	%fd60, %rd21;
	add.s64 	%rd24, %rd20, 4096;
	// begin inline asm
	ld.global.nc.u64 %rd23, [%rd24];
	// end inline asm
	mov.b64 	%fd61, %rd23;
	add.s64 	%rd26, %rd20, 6144;
	// begin inline asm
	ld.global.nc.u64 %rd25, [%rd26];
	// end inline asm
	mov.b64 	%fd62, %rd25;
	add.s64 	%rd28, %rd20, 8192;
	// begin inline asm
	ld.global.nc.u64 %rd27, [%rd28];
	// end inline asm
	mov.b64 	%fd63, %rd27;
	add.s64 	%rd30, %rd20, 10240;
	// begin inline asm
	ld.global.nc.u64 %rd29, [%rd30];
	// end inline asm
	mov.b64 	%fd64, %rd29;
	add.s64 	%rd32, %rd20, 12288;
	// begin inline asm
	ld.global.nc.u64 %rd31, [%rd32];
	// end inline asm
	mov.b64 	%fd65, %rd31;
	add.s64 	%rd34, %rd20, 14336;
	// begin inline asm
	ld.global.nc.u64 %rd33, [%rd34];
	// end inline asm
	mov.b64 	%fd66, %rd33;
	setp.lt.f64 	%p4, %fd59, %fd60;
	selp.f64 	%fd67, %fd60, %fd59, %p4;
	setp.lt.f64 	%p5, %fd67, %fd61;
	selp.f64 	%fd68, %fd61, %fd67, %p5;
	setp.lt.f64 	%p6, %fd68, %fd62;
	selp.f64 	%fd69, %fd62, %fd68, %p6;
	setp.lt.f64 	%p7, %fd69, %fd63;
	selp.f64 	%fd70, %fd63, %fd69, %p7;
	setp.lt.f64 	%p8, %fd70, %fd64;
	selp.f64 	%fd71, %fd64, %fd70, %p8;
	setp.lt.f64 	%p9, %fd71, %fd65;
	selp.f64 	%fd72, %fd65, %fd71, %p9;
	setp.lt.f64 	%p10, %fd72, %fd66;
	selp.f64 	%fd379, %fd66, %fd72, %p10;
	add.s32 	%r48, %r69, -2048;
	setp.lt.u32 	%p11, %r48, 2048;
	mov.b32 	%r475, 2048;
	@%p11 bra 	$L__BB6_62;
	mov.b32 	%r475, 2048;
$L__BB6_60:
	add.s32 	%r72, %r47, %r475;
	mul.wide.u32 	%rd52, %r72, 8;
	add.s64 	%rd37, %rd16, %rd52;
	// begin inline asm
	ld.global.nc.u64 %rd36, [%rd37];
	// end inline asm
	mov.b64 	%fd73, %rd36;
	mul.wide.u32 	%rd53, %r475, 8;
	add.s64 	%rd54, %rd20, %rd53;
	add.s64 	%rd39, %rd54, 2048;
	// begin inline asm
	ld.global.nc.u64 %rd38, [%rd39];
	// end inline asm
	mov.b64 	%fd74, %rd38;
	add.s64 	%rd41, %rd54, 4096;
	// begin inline asm
	ld.global.nc.u64 %rd40, [%rd41];
	// end inline asm
	mov.b64 	%fd75, %rd40;
	add.s64 	%rd43, %rd54, 6144;
	// begin inline asm
	ld.global.nc.u64 %rd42, [%rd43];
	// end inline asm
	mov.b64 	%fd76, %rd42;
	add.s64 	%rd45, %rd54, 8192;
	// begin inline asm
	ld.global.nc.u64 %rd44, [%rd45];
	// end inline asm
	mov.b64 	%fd77, %rd44;
	add.s64 	%rd47, %rd54, 10240;
	// begin inline asm
	ld.global.nc.u64 %rd46, [%rd47];
	// end inline asm
	mov.b64 	%fd78, %rd46;
	add.s64 	%rd49, %rd54, 12288;
	// begin inline asm
	ld.global.nc.u64 %rd48, [%rd49];
	// end inline asm
	mov.b64 	%fd79, %rd48;
	add.s64 	%rd51, %rd54, 14336;
	// begin inline asm
	ld.global.nc.u64 %rd50, [%rd51];
	// end inline asm
	mov.b64 	%fd80, %rd50;
	setp.lt.f64 	%p12, %fd379, %fd73;
	selp.f64 	%fd81, %fd73, %fd379, %p12;
	setp.lt.f64 	%p13, %fd81, %fd74;
	selp.f64 	%fd82, %fd74, %fd81, %p13;
	setp.lt.f64 	%p14, %fd82, %fd75;
	selp.f64 	%fd83, %fd75, %fd82, %p14;
	setp.lt.f64 	%p15, %fd83, %fd76;
	selp.f64 	%fd84, %fd76, %fd83, %p15;
	setp.lt.f64 	%p16, %fd84, %fd77;
	selp.f64 	%fd85, %fd77, %fd84, %p16;
	setp.lt.f64 	%p17, %fd85, %fd78;
	selp.f64 	%fd86, %fd78, %fd85, %p17;
	setp.lt.f64 	%p18, %fd86, %fd79;
	selp.f64 	%fd87, %fd79, %fd86, %p18;
	setp.lt.f64 	%p19, %fd87, %fd80;
	selp.f64 	%fd379, %fd80, %fd87, %p19;
	sub.s32 	%r73, %r69, %r475;
	setp.lt.u32 	%p20, %r73, 2048;
	@%p20 bra 	$L__BB6_70;
	add.s32 	%r475, %r475, 2048;
	setp.le.u32 	%p21, %r475, %r48;
	@%p21 bra 	$L__BB6_60;
$L__BB6_62:
	setp.le.u32 	%p22, %r69, %r475;
	@%p22 bra 	$L__BB6_70;
	sub.s32 	%r52, %r69, %r475;
	setp.ge.s32 	%p23, %r47, %r52;
	@%p23 bra 	$L__BB6_70;
	not.b32 	%r74, %r47;
	add.s32 	%r75, %r69, %r74;
	sub.s32 	%r53, %r75, %r475;
	and.b32  	%r76, %r53, 768;
	setp.eq.s32 	%p24, %r76, 768;
	mov.u32 	%r479, %r47;
	@%p24 bra 	$L__BB6_67;
	add.s32 	%r477, %r47, %r475;
	shr.u32 	%r77, %r53, 8;
	add.s32 	%r78, %r77, 1;
	and.b32  	%r79, %r78, 3;
	neg.s32 	%r476, %r79;
	mov.u32 	%r479, %r47;
$L__BB6_66:
	.pragma "nounroll";
	mul.wide.u32 	%rd57, %r477, 8;
	add.s64 	%rd56, %rd16, %rd57;
	// begin inline asm
	ld.global.nc.u64 %rd55, [%rd56];
	// end inline asm
	mov.b64 	%fd89, %rd55;
	setp.lt.f64 	%p25, %fd379, %fd89;
	selp.f64 	%fd379, %fd89, %fd379, %p25;
	add.s32 	%r479, %r479, 256;
	add.s32 	%r477, %r477, 256;
	add.s32 	%r476, %r476, 1;
	setp.ne.s32 	%p26, %r476, 0;
	@%p26 bra 	$L__BB6_66;
$L__BB6_67:
	setp.lt.u32 	%p27, %r53, 768;
	@%p27 bra 	$L__BB6_70;
	add.s32 	%r481, %r479, 512;
	add.s32 	%r480, %r479, %r475;
$L__BB6_69:
	mul.wide.u32 	%rd66, %r480, 8;
	add.s64 	%rd59, %rd16, %rd66;
	// begin inline asm
	ld.global.nc.u64 %rd58, [%rd59];
	// end inline asm
	mov.b64 	%fd90, %rd58;
	setp.lt.f64 	%p28, %fd379, %fd90;
	selp.f64 	%fd91, %fd90, %fd379, %p28;
	add.s32 	%r80, %r480, 256;
	mul.wide.u32 	%rd67, %r80, 8;
	add.s64 	%rd61, %rd16, %rd67;
	// begin inline asm
	ld.global.nc.u64 %rd60, [%rd61];
	// end inline asm
	mov.b64 	%fd92, %rd60;
	setp.lt.f64 	%p29, %fd91, %fd92;
	selp.f64 	%fd93, %fd92, %fd91, %p29;
	add.s32 	%r81, %r480, 512;
	mul.wide.u32 	%rd68, %r81, 8;
	add.s64 	%rd63, %rd16, %rd68;
	// begin inline asm
	ld.global.nc.u64 %rd62, [%rd63];
	// end inline asm
	mov.b64 	%fd94, %rd62;
	setp.lt.f64 	%p30, %fd93, %fd94;
	selp.f64 	%fd95, %fd94, %fd93, %p30;
	add.s32 	%r82, %r480, 768;
	mul.wide.u32 	%rd69, %r82, 8;
	add.s64 	%rd65, %rd16, %rd69;
	// begin inline asm
	ld.global.nc.u64 %rd64, [%rd65];
	// end inline asm
	mov.b64 	%fd96, %rd64;
	setp.lt.f64 	%p31, %fd95, %fd96;
	selp.f64 	%fd379, %fd96, %fd95, %p31;
	add.s32 	%r67, %r481, 1024;
	add.s32 	%r83, %r481, 512;
	add.s32 	%r480, %r480, 1024;
	setp.lt.s32 	%p32, %r83, %r52;
	mov.u32 	%r481, %r67;
	@%p32 bra 	$L__BB6_69;
$L__BB6_70:
	// begin inline asm
	mov.u32 %r84, %laneid;
	// end inline asm
	mov.b64 	%rd70, %fd379;
	mov.b64 	{%r86, %r91}, %rd70;
	mov.b32 	%r92, 1;
	mov.b32 	%r133, 31;
	mov.b32 	%r134, -1;
	// begin inline asm
	shfl.sync.down.b32 %r85, %r86, %r92, %r133, %r134;
	// end inline asm
	// begin inline asm
	shfl.sync.down.b32 %r90, %r91, %r92, %r133, %r134;
	// end inline asm
	mov.b64 	%rd71, {%r85, %r90};
	mov.b64 	%fd97, %rd71;
	setp.gt.s32 	%p33, %r84, 30;
	setp.lt.f64 	%p34, %fd379, %fd97;
	selp.f64 	%fd98, %fd97, %fd379, %p34;
	selp.f64 	%fd99, %fd379, %fd98, %p33;
	mov.b64 	%rd72, %fd99;
	mov.b64 	{%r96, %r101}, %rd72;
	mov.b32 	%r102, 2;
	// begin inline asm
	shfl.sync.down.b32 %r95, %r96, %r102, %r133, %r134;
	// end inline asm
	// begin inline asm
	shfl.sync.down.b32 %r100, %r101, %r102, %r133, %r134;
	// end inline asm
	mov.b64 	%rd73, {%r95, %r100};
	mov.b64 	%fd100, %rd73;
	setp.gt.s32 	%p35, %r84, 29;
	setp.lt.f64 	%p36, %fd99, %fd100;
	selp.f64 	%fd101, %fd100, %fd99, %p36;
	selp.f64 	%fd102, %fd99, %fd101, %p35;
	mov.b64 	%rd74, %fd102;
	mov.b64 	{%r106, %r111}, %rd74;
	mov.b32 	%r112, 4;
	// begin inline asm
	shfl.sync.down.b32 %r105, %r106, %r112, %r133, %r134;
	// end inline asm
	// begin inline asm
	shfl.sync.down.b32 %r110, %r111, %r112, %r133, %r134;
	// end inline asm
	mov.b64 	%rd75, {%r105, %r110};
	mov.b64 	%fd103, %rd75;
	setp.gt.s32 	%p37, %r84, 27;
	setp.lt.f64 	%p38, %fd102, %fd103;
	selp.f64 	%fd104, %fd103, %fd102, %p38;
	selp.f64 	%fd105, %fd102, %fd104, %p37;
	mov.b64 	%rd76, %fd105;
	mov.b64 	{%r116, %r121}, %rd76;
	mov.b32 	%r122, 8;
	// begin inline asm
	shfl.sync.down.b32 %r115, %r116, %r122, %r133, %r134;
	// end inline asm
	// begin inline asm
	shfl.sync.down.b32 %r120, %r121, %r122, %r133, %r134;
	// end inline asm
	mov.b64 	%rd77, {%r115, %r120};
	mov.b64 	%fd106, %rd77;
	setp.gt.s32 	%p39, %r84, 23;
	setp.lt.f64 	%p40, %fd105, %fd106;
	selp.f64 	%fd107, %fd106, %fd105, %p40;
	selp.f64 	%fd108, %fd105, %fd107, %p39;
	mov.b64 	%rd78, %fd108;
	mov.b64 	{%r126, %r131}, %rd78;
	mov.b32 	%r132, 16;
	// begin inline asm
	shfl.sync.down.b32 %r125, %r126, %r132, %r133, %r134;
	// end inline asm
	// begin inline asm
	shfl.sync.down.b32 %r130, %r131, %r132, %r133, %r134;
	// end inline asm
	mov.b64 	%rd79, {%r125, %r130};
	mov.b64 	%fd109, %rd79;
	setp.gt.s32 	%p41, %r84, 15;
	setp.lt.f64 	%p42, %fd108, %fd109;
	selp.f64 	%fd54, %fd109, %fd108, %p42;
	selp.f64 	%fd380, %fd108, %fd54, %p41;
	setp.ne.s32 	%p43, %r84, 0;
	@%p43 bra 	$L__BB6_72;
	shr.u32 	%r135, %r47, 2;
	and.b32  	%r136, %r135, 248;
	mov.u32 	%r137, _ZZN3cub18CUB_300001_SM_10006detail6reduce28DeviceReduceSingleTileKernelINS2_10policy_hubIdjN4cuda3__47maximumIvEEE10Policy1000EPdSB_jS8_ddNS5_3std3__410__identityEEEvT0_T1_T2_T3_T4_T6_E12temp_storage;
	add.s32 	%r138, %r137, %r136;
	st.shared.f64 	[%r138+8], %fd54;
$L__BB6_72:
	bar.sync 	0;
	setp.ne.s32 	%p44, %r47, 0;
	@%p44 bra 	$L__BB6_74;
	ld.shared.f64 	%fd110, [_ZZN3cub18CUB_300001_SM_10006detail6reduce28DeviceReduceSingleTileKernelINS2_10policy_hubIdjN4cuda3__47maximumIvEEE10Policy1000EPdSB_jS8_ddNS5_3std3__410__identityEEEvT0_T1_T2_T3_T4_T6_E12temp_storage+16];
	setp.lt.f64 	%p45, %fd380, %fd110;
	selp.f64 	%fd111, %fd110, %fd380, %p45;
	ld.shared.f64 	%fd112, [_ZZN3cub18CUB_300001_SM_10006detail6reduce28DeviceReduceSingleTileKernelINS2_10policy_hubIdjN4cuda3__47maximumIvEEE10Policy1000EPdSB_jS8_ddNS5_3std3__410__identityEEEvT0_T1_T2_T3_T4_T6_E12temp_storage+24];
	setp.lt.f64 	%p46, %fd111, %fd112;
	selp.f64 	%fd113, %fd112, %fd111, %p46;
	ld.shared.f64 	%fd114, [_ZZN3cub18CUB_300001_SM_10006detail6reduce28DeviceReduceSingleTileKernelINS2_10policy_hubIdjN4cuda3__47maximumIvEEE10Policy1000EPdSB_jS8_ddNS5_3std3__410__identityEEEvT0_T1_T2_T3_T4_T6_E12temp_storage+32];
	setp.lt.f64 	%p47, %fd113, %fd114;
	selp.f64 	%fd115, %fd114, %fd113, %p47;
	ld.shared.f64 	%fd116, [_ZZN3cub18CUB_300001_SM_10006detail6reduce28DeviceReduceSingleTileKernelINS2_10policy_hubIdjN4cuda3__47maximumIvEEE10Policy1000EPdSB_jS8_ddNS5_3std3__410__identityEEEvT0_T1_T2_T3_T4_T6_E12temp_storage+40];
	setp.lt.f64 	%p48, %fd115, %fd116;
	selp.f64 	%fd117, %fd116, %fd115, %p48;
	ld.shared.f64 	%fd118, [_ZZN3cub18CUB_300001_SM_10006detail6reduce28DeviceReduceSingleTileKernelINS2_10policy_hubIdjN4cuda3__47maximumIvEEE10Policy1000EPdSB_jS8_ddNS5_3std3__410__identityEEEvT0_T1_T2_T3_T4_T6_E12temp_storage+48];
	setp.lt.f64 	%p49, %fd117, %fd118;
	selp.f64 	%fd119, %fd118, %fd117, %p49;
	ld.shared.f64 	%fd120, [_ZZN3cub18CUB_300001_SM_10006detail6reduce28DeviceReduceSingleTileKernelINS2_10policy_hubIdjN4cuda3__47maximumIvEEE10Policy1000EPdSB_jS8_ddNS5_3std3__410__identityEEEvT0_T1_T2_T3_T4_T6_E12temp_storage+56];
	setp.lt.f64 	%p50, %fd119, %fd120;
	selp.f64 	%fd121, %fd120, %fd119, %p50;
	ld.shared.f64 	%fd122, [_ZZN3cub18CUB_300001_SM_10006detail6reduce28DeviceReduceSingleTileKernelINS2_10policy_hubIdjN4cuda3__47maximumIvEEE10Policy1000EPdSB_jS8_ddNS5_3std3__410__identityEEEvT0_T1_T2_T3_T4_T6_E12temp_storage+64];
	setp.lt.f64 	%p51, %fd121, %fd122;
	selp.f64 	%fd380, %fd122, %fd121, %p51;
$L__BB6_74:
	mov.u32 	%r454, %tid.x;
	setp.ne.s32 	%p217, %r454, 0;
	@%p217 bra 	$L__BB6_76;
	setp.lt.f64 	%p218, %fd58, %fd380;
	selp.f64 	%fd353, %fd380, %fd58, %p218;
	st.global.f64 	[%rd1], %fd353;
$L__BB6_76:
	ret;

}
	// .globl	_ZN3cub18CUB_300001_SM_10006detail6reduce18DeviceReduceKernelINS2_10policy_hubIdjN4cuda3__47maximumIvEEE10Policy1000EPdjS8_dNS5_3std3__410__identityEEEvT0_PT3_T1_NS0_13GridEvenShareISI_EET2_T4_
.visible .entry _ZN3cub18CUB_300001_SM_10006detail6reduce18DeviceReduceKernelINS2_10policy_hubIdjN4cuda3__47maximumIvEEE10Policy1000EPdjS8_dNS5_3std3__410__identityEEEvT0_PT3_T1_NS0_13GridEvenShareISI_EET2_T4_(
	.param .u64 .ptr .align 1 _ZN3cub18CUB_300001_SM_10006detail6reduce18DeviceReduceKernelINS2_10policy_hubIdjN4cuda3__47maximumIvEEE10Policy1000EPdjS8_dNS5_3std3__410__identityEEEvT0_PT3_T1_NS0_13GridEvenShareISI_EET2_T4__param_0,
	.param .u64 .ptr .align 1 _ZN3cub18CUB_300001_SM_10006detail6reduce18DeviceReduceKernelINS2_10policy_hubIdjN4cuda3__47maximumIvEEE10Policy1000EPdjS8_dNS5_3std3__410__identityEEEvT0_PT3_T1_NS0_13GridEvenShareISI_EET2_T4__param_1,
	.param .u32 _ZN3cub18CUB_300001_SM_10006detail6reduce18DeviceReduceKernelINS2_10policy_hubIdjN4cuda3__47maximumIvEEE10Policy1000EPdjS8_dNS5_3std3__410__identityEEEvT0_PT3_T1_NS0_13GridEvenShareISI_EET2_T4__param_2,
	.param .align 4 .b8 _ZN3cub18CUB_300001_SM_10006detail6reduce18DeviceReduceKernelINS2_10policy_hubIdjN4cuda3__47maximumIvEEE10Policy1000EPdjS8_dNS5_3std3__410__identityEEEvT0_PT3_T1_NS0_13GridEvenShareISI_EET2_T4__param_3[40],
	.param .align 1 .b8 _ZN3cub18CUB_300001_SM_10006detail6reduce18DeviceReduceKernelINS2_10policy_hubIdjN4cuda3__47maximumIvEEE10Policy1000EPdjS8_dNS5_3std3__410__identityEEEvT0_PT3_T1_NS0_13GridEvenShareISI_EET2_T4__param_4[1],
	.param .align 1 .b8 _ZN3cub18CUB_300001_SM_10006detail6reduce18DeviceReduceKernelINS2_10policy_hubIdjN4cuda3__47maximumIvEEE10Policy1000EPdjS8_dNS5_3std3__410__identityEEEvT0_PT3_T1_NS0_13GridEvenShareISI_EET2_T4__param_5[1]
)
.maxntid 256
{
	.reg .pred 	%p<217>;
	.reg .b32 	%r<542>;
	.reg .b64 	%rd<197>;
	.reg .b64 	%fd<375>;
	// demoted variable
	.shared .align 8 .b8 _ZZN3cub18CUB_300001_SM_10006detail6reduce18DeviceReduceKernelINS2_10policy_hubIdjN4cuda3__47maximumIvEEE10Policy1000EPdjS8_dNS5_3std3__410__identityEEEvT0_PT3_T1_NS0_13GridEvenShareISI_EET2_T4_E12temp_storage[80];
	ld.param.u32 	%r1, [_ZN3cub18CUB_300001_SM_10006detail6reduce18DeviceReduceKernelINS2_10policy_hubIdjN4cuda3__47maximumIvEEE10Policy1000EPdjS8_dNS5_3std3__410__identityEEEvT0_PT3_T1_NS0_13GridEvenShareISI_EET2_T4__param_3+20];
	ld.param.u64 	%rd1, [_ZN3cub18CUB_300001_SM_10006detail6reduce18DeviceReduceKernelINS2_10policy_hubIdjN4cuda3__47maximumIvEEE10Policy1000EPdjS8_dNS5_3std3__410__identityEEEvT0_PT3_T1_NS0_13GridEvenShareISI_EET2_T4__param_0];
	ld.param.u32 	%r2, [_ZN3cub18CUB_300001_SM_10006detail6reduce18DeviceReduceKernelINS2_10policy_hubIdjN4cuda3__47maximumIvEEE10Policy1000EPdjS8_dNS5_3std3__410__identityEEEvT0_PT3_T1_NS0_13GridEvenShareISI_EET2_T4__param_3+24];
	mov.u32 	%r3, %ctaid.x;
	shl.b32 	%r4, %r2, 11;
	shl.b32 	%r5, %r3, 11;
	and.b64  	%rd3, %rd1, 31;
	setp.ne.s64 	%p1, %rd3, 0;
	@%p1 bra 	$L__BB7_36;
	sub.s32 	%r6, %r1, %r5;
	setp.gt.u32 	%p109, %r6, 2047;
	@%p109 bra 	$L__BB7_20;
	mov.u32 	%r7, %tid.x;
	setp.ge.u32 	%p158, %r7, %r6;
	mov.f64 	%fd355, 0d0000000000000000;
	mov.u32 	%r512, %r7;
	@%p158 bra 	$L__BB7_4;
	add.s32 	%r378, %r5, %r7;
	mul.wide.u32 	%rd157, %r378, 8;
	add.s64 	%rd156, %rd1, %rd157;
	// begin inline asm
	ld.global.nc.u64 %rd155, [%rd156];
	// end inline asm
	mov.b64 	%fd355, %rd155;
	add.s32 	%r512, %r7, 256;
$L__BB7_4:
	setp.ge.u32 	%p159, %r512, %r6;
	@%p159 bra 	$L__BB7_11;
	not.b32 	%r379, %r512;
	add.s32 	%r10, %r1, %r379;
	and.b32  	%r380, %r10, 768;
	setp.eq.s32 	%p160, %r380, 768;
	@%p160 bra 	$L__BB7_8;
	add.s32 	%r510, %r512, %r5;
	shr.u32 	%r381, %r10, 8;
	add.s32 	%r382, %r381, 1;
	and.b32  	%r383, %r382, 3;
	neg.s32 	%r509, %r383;
$L__BB7_7:
	.pragma "nounroll";
	mul.wide.u32 	%rd160, %r510, 8;
	add.s64 	%rd159, %rd1, %rd160;
	// begin inline asm
	ld.global.nc.u64 %rd158, [%rd159];
	// end inline asm
	mov.b64 	%fd269, %rd158;
	setp.lt.f64 	%p161, %fd355, %fd269;
	selp.f64 	%fd355, %fd269, %fd355, %p161;
	add.s32 	%r512, %r512, 256;
	add.s32 	%r510, %r510, 256;
	add.s32 	%r509, %r509, 1;
	setp.ne.s32 	%p162, %r509, 0;
	@%p162 bra 	$L__BB7_7;
$L__BB7_8:
	sub.s32 	%r384, %r10, %r5;
	setp.lt.u32 	%p163, %r384, 768;
	@%p163 bra 	$L__BB7_11;
	add.s32 	%r514, %r512, 512;
	add.s32 	%r513, %r512, %r5;
$L__BB7_10:
	mul.wide.u32 	%rd169, %r513, 8;
	add.s64 	%rd162, %rd1, %rd169;
	// begin inline asm
	ld.global.nc.u64 %rd161, [%rd162];
	// end inline asm
	mov.b64 	%fd270, %rd161;
	setp.lt.f64 	%p164, %fd355, %fd270;
	selp.f64 	%fd271, %fd270, %fd355, %p164;
	add.s32 	%r385, %r513, 256;
	mul.wide.u32 	%rd170, %r385, 8;
	add.s64 	%rd164, %rd1, %rd170;
	// begin inline asm
	ld.global.nc.u64 %rd163, [%rd164];
	// end inline asm
	mov.b64 	%fd272, %rd163;
	setp.lt.f64 	%p165, %fd271, %fd272;
	selp.f64 	%fd273, %fd272, %fd271, %p165;
	add.s32 	%r386, %r513, 512;
	mul.wide.u32 	%rd171, %r386, 8;
	add.s64 	%rd166, %rd1, %rd171;
	// begin inline asm
	ld.global.nc.u64 %rd165, [%rd166];
	// end inline asm
	mov.b64 	%fd274, %rd165;
	setp.lt.f64 	%p166, %fd273, %fd274;
	selp.f64 	%fd275, %fd274, %fd273, %p166;
	add.s32 	%r387, %r513, 768;
	mul.wide.u32 	%rd172, %r387, 8;
	add.s64 	%rd168, %rd1, %rd172;
	// begin inline asm
	ld.global.nc.u64 %rd167, [%rd168];
	// end inline asm
	mov.b64 	%fd276, %rd167;
	setp.lt.f64 	%p167, %fd275, %fd276;
	selp.f64 	%fd355, %fd276, %fd275, %p167;
	add.s32 	%r24, %r514, 1024;
	add.s32 	%r388, %r514, 512;
	add.s32 	%r513, %r513, 1024;
	setp.lt.s32 	%p168, %r388, %r6;
	mov.u32 	%r514, %r24;
	@%p168 bra 	$L__BB7_10;
$L__BB7_11:
	setp.lt.u32 	%p169, %r6, 256;
	@%p169 bra 	$L__BB7_16;
	// begin inline asm
	mov.u32 %r452, %laneid;
	// end inline asm
	mov.b64 	%rd183, %fd355;
	mov.b64 	{%r454, %r459}, %rd183;
	mov.b32 	%r460, 1;
	mov.b32 	%r501, 31;
	mov.b32 	%r502, -1;
	// begin inline asm
	shfl.sync.down.b32 %r453, %r454, %r460, %r501, %r502;
	// end inline asm
	// begin inline asm
	shfl.sync.down.b32 %r458, %r459, %r460, %r501, %r502;
	// end inline asm
	mov.b64 	%rd184, {%r453, %r458};
	mov.b64 	%fd324, %rd184;
	setp.gt.s32 	%p197, %r452, 30;
	setp.lt.f64 	%p198, %fd355, %fd324;
	selp.f64 	%fd325, %fd324, %fd355, %p198;
	selp.f64 	%fd326, %fd355, %fd325, %p197;
	mov.b64 	%rd185, %fd326;
	mov.b64 	{%r464, %r469}, %rd185;
	mov.b32 	%r470, 2;
	// begin inline asm
	shfl.sync.down.b32 %r463, %r464, %r470, %r501, %r502;
	// end inline asm
	// begin inline asm
	shfl.sync.down.b32 %r468, %r469, %r470, %r501, %r502;
	// end inline asm
	mov.b64 	%rd186, {%r463, %r468};
	mov.b64 	%fd327, %rd186;
	setp.gt.s32 	%p199, %r452, 29;
	setp.lt.f64 	%p200, %fd326, %fd327;
	selp.f64 	%fd328, %fd327, %fd326, %p200;
	selp.f64 	%fd329, %fd326, %fd328, %p199;
	mov.b64 	%rd187, %fd329;
	mov.b64 	{%r474, %r479}, %rd187;
	mov.b32 	%r480, 4;
	// begin inline asm
	shfl.sync.down.b32 %r473, %r474, %r480, %r501, %r502;
	// end inline asm
	// begin inline asm
	shfl.sync.down.b32 %r478, %r479, %r480, %r501, %r502;
	// end inline asm
	mov.b64 	%rd188, {%r473, %r478};
	mov.b64 	%fd330, %rd188;
	setp.gt.s32 	%p201, %r452, 27;
	setp.lt.f64 	%p202, %fd329, %fd330;
	selp.f64 	%fd331, %fd330, %fd329, %p202;
	selp.f64 	%fd332, %fd329, %fd331, %p201;
	mov.b64 	%rd189, %fd332;
	mov.b64 	{%r484, %r489}, %rd189;
	mov.b32 	%r490, 8;
	// begin inline asm
	shfl.sync.down.b32 %r483, %r484, %r490, %r501, %r502;
	// end inline asm
	// begin inline asm
	shfl.sync.down.b32 %r488, %r489, %r490, %r501, %r502;
	// end inline asm
	mov.b64 	%rd190, {%r483, %r488};
	mov.b64 	%fd333, %rd190;
	setp.gt.s32 	%p203, %r452, 23;
	setp.lt.f64 	%p204, %fd332, %fd333;
	selp.f64 	%fd334, %fd333, %fd332, %p204;
	selp.f64 	%fd335, %fd332, %fd334, %p203;
	mov.b64 	%rd191, %fd335;
	mov.b64 	{%r494, %r499}, %rd191;
	mov.b32 	%r500, 16;
	// begin inline asm
	shfl.sync.down.b32 %r493, %r494, %r500, %r501, %r502;
	// end inline asm
	// begin inline asm
	shfl.sync.down.b32 %r498, %r499, %r500, %r501, %r502;
	// end inline asm
	mov.b64 	%rd192, {%r493, %r498};
	mov.b64 	%fd336, %rd192;
	setp.gt.s32 	%p205, %r452, 15;
	setp.lt.f64 	%p206, %fd335, %fd336;
	selp.f64 	%fd10, %fd336, %fd335, %p206;
	selp.f64 	%fd374, %fd335, %fd10, %p205;
	setp.ne.s32 	%p207, %r452, 0;
	@%p207 bra 	$L__BB7_14;
	shr.u32 	%r503, %r7, 2;
	and.b32  	%r504, %r503, 248;
	mov.u32 	%r505, _ZZN3cub18CUB_300001_SM_10006detail6reduce18DeviceReduceKernelINS2_10policy_hubIdjN4cuda3__47maximumIvEEE10Policy1000EPdjS8_dNS5_3std3__410__identityEEEvT0_PT3_T1_NS0_13GridEvenShareISI_EET2_T4_E12temp_storage;
	add.s32 	%r506, %r505, %r504;
	st.shared.f64 	[%r506+8], %fd10;
$L__BB7_14:
	bar.sync 	0;
	setp.ne.s32 	%p208, %r7, 0;
	@%p208 bra 	$L__BB7_71;
	ld.shared.f64 	%fd337, [_ZZN3cub18CUB_300001_SM_10006detail6reduce18DeviceReduceKernelINS2_10policy_hubIdjN4cuda3__47maximumIvEEE10Policy1000EPdjS8_dNS5_3std3__410__identityEEEvT0_PT3_T1_NS0_13GridEvenShareISI_EET2_T4_E12temp_storage+16];
	setp.lt.f64 	%p209, %fd374, %fd337;
	selp.f64 	%fd338, %fd337, %fd374, %p209;
	ld.shared.f64 	%fd339, [_ZZN3cub18CUB_300001_SM_10006detail6reduce18DeviceReduceKernelINS2_10policy_hubIdjN4cuda3__47maximumIvEEE10Policy1000EPdjS8_dNS5_3std3__410__identityEEEvT0_PT3_T1_NS0_13GridEvenShareISI_EET2_T4_E12temp_storage+24];
	setp.lt.f64 	%p210, %fd338, %fd339;
	selp.f64 	%fd340, %fd339, %fd338, %p210;
	ld.shared.f64 	%fd341, [_ZZN3cub18CUB_300001_SM_10006detail6reduce18DeviceReduceKernelINS2_10policy_hubIdjN4cuda3__47maximumIvEEE10Policy1000EPdjS8_dNS5_3std3__410__identityEEEvT0_PT3_T1_NS0_13GridEvenShareISI_EET2_T4_E12temp_storage+32];
	setp.lt.f64 	%p211, %fd340, %fd341;
	selp.f64 	%fd342, %fd341, %fd340, %p211;
	ld.shared.f64 	%fd343, [_ZZN3cub18CUB_300001_SM_10006detail6reduce18DeviceReduceKernelINS2_10policy_hubIdjN4cuda3__47maximumIvEEE10Policy1000EPdjS8_dNS5_3std3__410__identityEEEvT0_PT3_T1_NS0_13GridEvenShareISI_EET2_T4_E12temp_storage+40];
	setp.lt.f64 	%p212, %fd342, %fd343;
	selp.f64 	%fd344, %fd343, %fd342, %p212;
	ld.shared.f64 	%fd345, [_ZZN3cub18CUB_300001_SM_10006detail6reduce18DeviceReduceKernelINS2_10policy_hubIdjN4cuda3__47maximumIvEEE10Policy1000EPdjS8_dNS5_3std3__410__identityEEEvT0_PT3_T1_NS0_13GridEvenShareISI_EET2_T4_E12temp_storage+48];
	setp.lt.f64 	%p213, %fd344, %fd345;
	selp.f64 	%fd346, %fd345, %fd344, %p213;
	ld.shared.f64 	%fd347, [_ZZN3cub18CUB_300001_SM_10006detail6reduce18DeviceReduceKernelINS2_10policy_hubIdjN4cuda3__47maximumIvEEE10Policy1000EPdjS8_dNS5_3std3__410__identityEEEvT0_PT3_T1_NS0_13GridEvenShareISI_EET2_T4_E12temp_storage+56];
	setp.lt.f64 	%p214, %fd346, %fd347;
	selp.f64 	%fd348, %fd347, %fd346, %p214;
	ld.shared.f64 	%fd349, [_ZZN3cub18CUB_300001_SM_10006detail6reduce18DeviceReduceKernelINS2_10policy_hubIdjN4cuda3__47maximumIvEEE10Policy1000EPdjS8_dNS5_3std3__410__identityEEEvT0_PT3_T1_NS0_13GridEvenShareISI_EET2_T4_E12temp_storage+64];
	setp.lt.f64 	%p215, %fd348, %fd349;
	selp.f64 	%fd374, %fd349, %fd348, %p215;
	bra.uni 	$L__BB7_71;
$L__BB7_16:
	// begin inline asm
	mov.u32 %r389, %laneid;
	// end inline asm
	and.b32  	%r440, %r7, 992;
	add.s32 	%r441, %r440, 32;
	setp.gt.u32 	%p170, %r441, %r6;
	not.b32 	%r442, %r440;
	add.s32 	%r443, %r6, %r442;
	selp.b32 	%r438, %r443, 31, %p170;
	mov.b64 	%rd173, %fd355;
	mov.b64 	{%r391, %r396}, %rd173;
	mov.b32 	%r397, 1;
	mov.b32 	%r439, -1;
	// begin inline asm
	shfl.sync.down.b32 %r390, %r391, %r397, %r438, %r439;
	// end inline asm
	// begin inline asm
	shfl.sync.down.b32 %r395, %r396, %r397, %r438, %r439;
	// end inline asm
	mov.b64 	%rd174, {%r390, %r395};
	mov.b64 	%fd277, %rd174;
	setp.lt.s32 	%p171, %r389, %r438;
	setp.lt.f64 	%p172, %fd355, %fd277;
	selp.f64 	%fd278, %fd277, %fd355, %p172;
	selp.f64 	%fd279, %fd278, %fd355, %p171;
	mov.b64 	%rd175, %fd279;
	mov.b64 	{%r401, %r406}, %rd175;
	mov.b32 	%r407, 2;
	// begin inline asm
	shfl.sync.down.b32 %r400, %r401, %r407, %r438, %r439;
	// end inline asm
	// begin inline asm
	shfl.sync.down.b32 %r405, %r406, %r407, %r438, %r439;
	// end inline asm
	mov.b64 	%rd176, {%r400, %r405};
	mov.b64 	%fd280, %rd176;
	add.s32 	%r444, %r389, 2;
	setp.gt.s32 	%p173, %r444, %r438;
	setp.lt.f64 	%p174, %fd279, %fd280;
	selp.f64 	%fd281, %fd280, %fd279, %p174;
	selp.f64 	%fd282, %fd279, %fd281, %p173;
	mov.b64 	%rd177, %fd282;
	mov.b64 	{%r411, %r416}, %rd177;
	mov.b32 	%r417, 4;
	// begin inline asm
	shfl.sync.down.b32 %r410, %r411, %r417, %r438, %r439;
	// end inline asm
	// begin inline asm
	shfl.sync.down.b32 %r415, %r416, %r417, %r438, %r439;
	// end inline asm
	mov.b64 	%rd178, {%r410, %r415};
	mov.b64 	%fd283, %rd178;
	add.s32 	%r445, %r389, 4;
	setp.gt.s32 	%p175, %r445, %r438;
	setp.lt.f64 	%p176, %fd282, %fd283;
	selp.f64 	%fd284, %fd283, %fd282, %p176;
	selp.f64 	%fd285, %fd282, %fd284, %p175;
	mov.b64 	%rd179, %fd285;
	mov.b64 	{%r421, %r426}, %rd179;
	mov.b32 	%r427, 8;
	// begin inline asm
	shfl.sync.down.b32 %r420, %r421, %r427, %r438, %r439;
	// end inline asm
	// begin inline asm
	shfl.sync.down.b32 %r425, %r426, %r427, %r438, %r439;
	// end inline asm
	mov.b64 	%rd180, {%r420, %r425};
	mov.b64 	%fd286, %rd180;
	add.s32 	%r446, %r389, 8;
	setp.gt.s32 	%p177, %r446, %r438;
	setp.lt.f64 	%p178, %fd285, %fd286;
	selp.f64 	%fd287, %fd286, %fd285, %p178;
	selp.f64 	%fd288, %fd285, %fd287, %p177;
	mov.b64 	%rd181, %fd288;
	mov.b64 	{%r431, %r436}, %rd181;
	mov.b32 	%r437, 16;
	// begin inline asm
	shfl.sync.down.b32 %r430, %r431, %r437, %r438, %r439;
	// end inline asm
	// begin inline asm
	shfl.sync.down.b32 %r435, %r436, %r437, %r438, %r439;
	// end inline asm
	mov.b64 	%rd182, {%r430, %r435};
	mov.b64 	%fd289, %rd182;
	add.s32 	%r447, %r389, 16;
	setp.gt.s32 	%p179, %r447, %r438;
	setp.lt.f64 	%p180, %fd288, %fd289;
	selp.f64 	%fd290, %fd289, %fd288, %p180;
	selp.f64 	%fd374, %fd288, %fd290, %p179;
	setp.ne.s32 	%p181, %r389, 0;
	@%p181 bra 	$L__BB7_18;
	shr.u32 	%r448, %r7, 2;
	and.b32  	%r449, %r448, 248;
	mov.u32 	%r450, _ZZN3cub18CUB_300001_SM_10006detail6reduce18DeviceReduceKernelINS2_10policy_hubIdjN4cuda3__47maximumIvEEE10Policy1000EPdjS8_dNS5_3std3__410__identityEEEvT0_PT3_T1_NS0_13GridEvenShareISI_EET2_T4_E12temp_storage;
	add.s32 	%r451, %r450, %r449;
	st.shared.f64 	[%r451+8], %fd374;
$L__BB7_18:
	bar.sync 	0;
	setp.ne.s32 	%p182, %r7, 0;
	@%p182 bra 	$L__BB7_71;
	setp.gt.u32 	%p183, %r6, 32;
	ld.shared.f64 	%fd291, [_ZZN3cub18CUB_300001_SM_10006detail6reduce18DeviceReduceKernelINS2_10policy_hubIdjN4cuda3__47maximumIvEEE10Policy1000EPdjS8_dNS5_3std3__410__identityEEEvT0_PT3_T1_NS0_13GridEvenShareISI_EET2_T4_E12temp_storage+16];
	setp.lt.f64 	%p184, %fd374, %fd291;
	selp.f64 	%fd293, %fd291, %fd374, %p184;
	selp.f64 	%fd294, %fd293, %fd374, %p183;
	setp.gt.u32 	%p185, %r6, 64;
	ld.shared.f64 	%fd296, [_ZZN3cub18CUB_300001_SM_10006detail6reduce18DeviceReduceKernelINS2_10policy_hubIdjN4cuda3__47maximumIvEEE10Policy1000EPdjS8_dNS5_3std3__410__identityEEEvT0_PT3_T1_NS0_13GridEvenShareISI_EET2_T4_E12temp_storage+24];
	setp.lt.f64 	%p186, %fd294, %fd296;
	selp.f64 	%fd298, %fd296, %fd294, %p186;
	selp.f64 	%fd299, %fd298, %fd294, %p185;
	setp.gt.u32 	%p187, %r6, 96;
	ld.shared.f64 	%fd301, [_ZZN3cub18CUB_300001_SM_10006detail6reduce18DeviceReduceKernelINS2_10policy_hubIdjN4cuda3__47maximumIvEEE10Policy1000EPdjS8_dNS5_3std3__410__identityEEEvT0_PT3_T1_NS0_13GridEvenShareISI_EET2_T4_E12temp_storage+32];
	setp.lt.f64 	%p188, %fd299, %fd301;
	selp.f64 	%fd303, %fd301, %fd299, %p188;
	selp.f64 	%fd304, %fd303, %fd299, %p187;
	setp.gt.u32 	%p189, %r6, 128;
	ld.shared.f64 	%fd306, [_ZZN3cub18CUB_300001_SM_10006detail6reduce18DeviceReduceKernelINS2_10policy_hubIdjN4cuda3__47maximumIvEEE10Policy1000EPdjS8_dNS5_3std3__410__identityEEEvT0_PT3_T1_NS0_13GridEvenShareISI_EET2_T4_E12temp_storage+40];
	setp.lt.f64 	%p190, %fd304, %fd306;
	selp.f64 	%fd308, %fd306, %fd304, %p190;
	selp.f64 	%fd309, %fd308, %fd304, %p189;
	setp.gt.u32 	%p191, %r6, 160;
	ld.shared.f64 	%fd311, [_ZZN3cub18CUB_300001_SM_10006detail6reduce18DeviceReduceKernelINS2_10policy_hubIdjN4cuda3__47maximumIvEEE10Policy1000EPdjS8_dNS5_3std3__410__identityEEEvT0_PT3_T1_NS0_13GridEvenShareISI_EET2_T4_E12temp_storage+48];
	setp.lt.f64 	%p192, %fd309, %fd311;
	selp.f64 	%fd313, %fd311, %fd309, %p192;
	selp.f64 	%fd314, %fd313, %fd309, %p191;
	setp.gt.u32 	%p193, %r6, 192;
	ld.shared.f64 	%fd316, [_ZZN3cub18CUB_300001_SM_10006detail6reduce18DeviceReduceKernelINS2_10policy_hubIdjN4cuda3__47maximumIvEEE10Policy1000EPdjS8_dNS5_3std3__410__identityEEEvT0_PT3_T1_NS0_13GridEvenShareISI_EET2_T4_E12temp_storage+56];
	setp.lt.f64 	%p194, %fd314, %fd316;
	selp.f64 	%fd318, %fd316, %fd314, %p194;
	selp.f64 	%fd319, %fd318, %fd314, %p193;
	setp.gt.u32 	%p195, %r6, 224;
	ld.shared.f64 	%fd321, [_ZZN3cub18CUB_300001_SM_10006detail6reduce18DeviceReduceKernelINS2_10policy_hubIdjN4cuda3__47maximumIvEEE10Policy1000EPdjS8_dNS5_3std3__410__identityEEEvT0_PT3_T1_NS0_13GridEvenShareISI_EET2_T4_E12temp_storage+64];
	setp.lt.f64 	%p196, %fd319, %fd321;
	selp.f64 	%fd323, %fd321, %fd319, %p196;
	selp.f64 	%fd374, %fd323, %fd319, %p195;
	bra.uni 	$L__BB7_71;
$L__BB7_20:
	mov.u32 	%r26, %tid.x;
	shl.b32 	%r305, %r26, 2;
	add.s32 	%r306, %r5, %r305;
	mul.wide.u32 	%rd113, %r306, 8;
	add.s64 	%rd103, %rd1, %rd113;
	// begin inline asm
	ld.global.nc.v2.u64 {%rd101, %rd102}, [%rd103];
	// end inline asm
	add.s64 	%rd106, %rd103, 16;
	// begin inline asm
	ld.global.nc.v2.u64 {%rd104, %rd105}, [%rd106];
	// end inline asm
	mov.b64 	%fd203, %rd101;
	mov.b64 	%fd204, %rd102;
	mov.b64 	%fd205, %rd104;
	mov.b64 	%fd206, %rd105;
	add.s64 	%rd109, %rd103, 8192;
	// begin inline asm
	ld.global.nc.v2.u64 {%rd107, %rd108}, [%rd109];
	// end inline asm
	add.s64 	%rd112, %rd103, 8208;
	// begin inline asm
	ld.global.nc.v2.u64 {%rd110, %rd111}, [%rd112];
	// end inline asm
	mov.b64 	%fd207, %rd107;
	mov.b64 	%fd208, %rd108;
	mov.b64 	%fd209, %rd110;
	mov.b64 	%fd210, %rd111;
	setp.lt.f64 	%p110, %fd203, %fd204;
	selp.f64 	%fd211, %fd204, %fd203, %p110;
	setp.lt.f64 	%p111, %fd211, %fd205;
	selp.f64 	%fd212, %fd205, %fd211, %p111;
	setp.lt.f64 	%p112, %fd212, %fd206;
	selp.f64 	%fd213, %fd206, %fd212, %p112;
	setp.lt.f64 	%p113, %fd213, %fd207;
	selp.f64 	%fd214, %fd207, %fd213, %p113;
	setp.lt.f64 	%p114, %fd214, %fd208;
	selp.f64 	%fd215, %fd208, %fd214, %p114;
	setp.lt.f64 	%p115, %fd215, %fd209;
	selp.f64 	%fd216, %fd209, %fd215, %p115;
	setp.lt.f64 	%p116, %fd216, %fd210;
	selp.f64 	%fd361, %fd210, %fd216, %p116;
	setp.lt.u32 	%p117, %r6, %r4;
	@%p117 bra 	$L__BB7_32;
	add.s32 	%r27, %r4, %r5;
	add.s32 	%r516, %r27, 256;
	add.s32 	%r515, %r27, %r26;
	mov.b32 	%r517, 0;
$L__BB7_22:
	add.s32 	%r5, %r5, %r4;
	add.s32 	%r308, %r1, -2048;
	setp.gt.u32 	%p118, %r5, %r308;
	@%p118 bra 	$L__BB7_24;
	cvt.u64.u32 	%rd126, %r5;
	cvt.u64.u32 	%rd127, %r305;
	add.s64 	%rd128, %rd126, %rd127;
	shl.b64 	%rd129, %rd128, 3;
	add.s64 	%rd116, %rd1, %rd129;
	// begin inline asm
	ld.global.nc.v2.u64 {%rd114, %rd115}, [%rd116];
	// end inline asm
	add.s64 	%rd119, %rd116, 16;
	// begin inline asm
	ld.global.nc.v2.u64 {%rd117, %rd118}, [%rd119];
	// end inline asm
	mov.b64 	%fd217, %rd114;
	mov.b64 	%fd218, %rd115;
	mov.b64 	%fd219, %rd117;
	mov.b64 	%fd220, %rd118;
	add.s64 	%rd122, %rd116, 8192;
	// begin inline asm
	ld.global.nc.v2.u64 {%rd120, %rd121}, [%rd122];
	// end inline asm
	add.s64 	%rd125, %rd116, 8208;
	// begin inline asm
	ld.global.nc.v2.u64 {%rd123, %rd124}, [%rd125];
	// end inline asm
	mov.b64 	%fd221, %rd120;
	mov.b64 	%fd222, %rd121;
	mov.b64 	%fd223, %rd123;
	mov.b64 	%fd224, %rd124;
	setp.lt.f64 	%p119, %fd361, %fd217;
	selp.f64 	%fd225, %fd217, %fd361, %p119;
	setp.lt.f64 	%p120, %fd225, %fd218;
	selp.f64 	%fd226, %fd218, %fd225, %p120;
	setp.lt.f64 	%p121, %fd226, %fd219;
	selp.f64 	%fd227, %fd219, %fd226, %p121;
	setp.lt.f64 	%p122, %fd227, %fd220;
	selp.f64 	%fd228, %fd220, %fd227, %p122;
	setp.lt.f64 	%p123, %fd228, %fd221;
	selp.f64 	%fd229, %fd221, %fd228, %p123;
	setp.lt.f64 	%p124, %fd229, %fd222;
	selp.f64 	%fd230, %fd222, %fd229, %p124;
	setp.lt.f64 	%p125, %fd230, %fd223;
	selp.f64 	%fd231, %fd223, %fd230, %p125;
	setp.lt.f64 	%p126, %fd231, %fd224;
	selp.f64 	%fd361, %fd224, %fd231, %p126;
	sub.s32 	%r310, %r1, %r5;
	setp.lt.u32 	%p127, %r310, %r4;
	add.s32 	%r517, %r517, 1;
	add.s32 	%r516, %r516, %r4;
	add.s32 	%r515, %r515, %r4;
	@%p127 bra 	$L__BB7_32;
	bra.uni 	$L__BB7_22;
$L__BB7_24:
	setp.le.u32 	%p128, %r1, %r5;
	@%p128 bra 	$L__BB7_32;
	sub.s32 	%r38, %r1, %r5;
	setp.ge.s32 	%p129, %r26, %r38;
	@%p129 bra 	$L__BB7_32;
	not.b32 	%r311, %r26;
	add.s32 	%r312, %r1, %r311;
	sub.s32 	%r313, %r312, %r27;
	mul.lo.s32 	%r314, %r2, %r517;
	shl.b32 	%r315, %r314, 11;
	sub.s32 	%r39, %r313, %r315;
	shr.u32 	%r316, %r312, 8;
	add.s32 	%r40, %r316, 1;
	and.b32  	%r317, %r312, 768;
	setp.eq.s32 	%p130, %r317, 768;
	mov.u32 	%r522, %r26;
	@%p130 bra 	$L__BB7_29;
	and.b32  	%r318, %r40, 3;
	neg.s32 	%r519, %r318;
	mov.u32 	%r522, %r26;
$L__BB7_28:
	.pragma "nounroll";
	mul.wide.u32 	%rd132, %r515, 8;
	add.s64 	%rd131, %rd1, %rd132;
	// begin inline asm
	ld.global.nc.u64 %rd130, [%rd131];
	// end inline asm
	mov.b64 	%fd233, %rd130;
	setp.lt.f64 	%p131, %fd361, %fd233;
	selp.f64 	%fd361, %fd233, %fd361, %p131;
	add.s32 	%r522, %r522, 256;
	add.s32 	%r515, %r515, 256;
	add.s32 	%r519, %r519, 1;
	setp.ne.s32 	%p132, %r519, 0;
	@%p132 bra 	$L__BB7_28;
$L__BB7_29:
	setp.lt.u32 	%p133, %r39, 768;
	@%p133 bra 	$L__BB7_32;
	add.s32 	%r524, %r522, 512;
	add.s32 	%r523, %r522, %r516;
$L__BB7_31:
	add.s32 	%r319, %r523, -256;
	mul.wide.u32 	%rd141, %r319, 8;
	add.s64 	%rd134, %rd1, %rd141;
	// begin inline asm
	ld.global.nc.u64 %rd133, [%rd134];
	// end inline asm
	mov.b64 	%fd234, %rd133;
	setp.lt.f64 	%p134, %fd361, %fd234;
	selp.f64 	%fd235, %fd234, %fd361, %p134;
	mul.wide.u32 	%rd142, %r523, 8;
	add.s64 	%rd136, %rd1, %rd142;
	// begin inline asm
	ld.global.nc.u64 %rd135, [%rd136];
	// end inline asm
	mov.b64 	%fd236, %rd135;
	setp.lt.f64 	%p135, %fd235, %fd236;
	selp.f64 	%fd237, %fd236, %fd235, %p135;
	add.s32 	%r320, %r523, 256;
	mul.wide.u32 	%rd143, %r320, 8;
	add.s64 	%rd138, %rd1, %rd143;
	// begin inline asm
	ld.global.nc.u64 %rd137, [%rd138];
	// end inline asm
	mov.b64 	%fd238, %rd137;
	setp.lt.f64 	%p136, %fd237, %fd238;
	selp.f64 	%fd239, %fd238, %fd237, %p136;
	add.s32 	%r321, %r523, 512;
	mul.wide.u32 	%rd144, %r321, 8;
	add.s64 	%rd140, %rd1, %rd144;
	// begin inline asm
	ld.global.nc.u64 %rd139, [%rd140];
	// end inline asm
	mov.b64 	%fd240, %rd139;
	setp.lt.f64 	%p137, %fd239, %fd240;
	selp.f64 	%fd361, %fd240, %fd239, %p137;
	add.s32 	%r53, %r524, 1024;
	add.s32 	%r322, %r524, 512;
	add.s32 	%r523, %r523, 1024;
	setp.lt.s32 	%p138, %r322, %r38;
	mov.u32 	%r524, %r53;
	@%p138 bra 	$L__BB7_31;
$L__BB7_32:
	// begin inline asm
	mov.u32 %r323, %laneid;
	// end inline asm
	mov.b64 	%rd145, %fd361;
	mov.b64 	{%r325, %r330}, %rd145;
	mov.b32 	%r331, 1;
	mov.b32 	%r372, 31;
	mov.b32 	%r373, -1;
	// begin inline asm
	shfl.sync.down.b32 %r324, %r325, %r331, %r372, %r373;
	// end inline asm
	// begin inline asm
	shfl.sync.down.b32 %r329, %r330, %r331, %r372, %r373;
	// end inline asm
	mov.b64 	%rd146, {%r324, %r329};
	mov.b64 	%fd241, %rd146;
	setp.gt.s32 	%p139, %r323, 30;
	setp.lt.f64 	%p140, %fd361, %fd241;
	selp.f64 	%fd242, %fd241, %fd361, %p140;
	selp.f64 	%fd243, %fd361, %fd242, %p139;
	mov.b64 	%rd147, %fd243;
	mov.b64 	{%r335, %r340}, %rd147;
	mov.b32 	%r341, 2;
	// begin inline asm
	shfl.sync.down.b32 %r334, %r335, %r341, %r372, %r373;
	// end inline asm
	// begin inline asm
	shfl.sync.down.b32 %r339, %r340, %r341, %r372, %r373;
	// end inline asm
	mov.b64 	%rd148, {%r334, %r339};
	mov.b64 	%fd244, %rd148;
	setp.gt.s32 	%p141, %r323, 29;
	setp.lt.f64 	%p142, %fd243, %fd244;
	selp.f64 	%fd245, %fd244, %fd243, %p142;
	selp.f64 	%fd246, %fd243, %fd245, %p141;
	mov.b64 	%rd149, %fd246;
	mov.b64 	{%r345, %r350}, %rd149;
	mov.b32 	%r351, 4;
	// begin inline asm
	shfl.sync.down.b32 %r344, %r345, %r351, %r372, %r373;
	// end inline asm
	// begin inline asm
	shfl.sync.down.b32 %r349, %r350, %r351, %r372, %r373;
	// end inline asm
	mov.b64 	%rd150, {%r344, %r349};
	mov.b64 	%fd247, %rd150;
	setp.gt.s32 	%p143, %r323, 27;
	setp.lt.f64 	%p144, %fd246, %fd247;
	selp.f64 	%fd248, %fd247, %fd246, %p144;
	selp.f64 	%fd249, %fd246, %fd248, %p143;
	mov.b64 	%rd151, %fd249;
	mov.b64 	{%r355, %r360}, %rd151;
	mov.b32 	%r361, 8;
	// begin inline asm
	shfl.sync.down.b32 %r354, %r355, %r361, %r372, %r373;
	// end inline asm
	// begin inline asm
	shfl.sync.down.b32 %r359, %r360, %r361, %r372, %r373;
	// end inline asm
	mov.b64 	%rd152, {%r354, %r359};
	mov.b64 	%fd250, %rd152;
	setp.gt.s32 	%p145, %r323, 23;
	setp.lt.f64 	%p146, %fd249, %fd250;
	selp.f64 	%fd251, %fd250, %fd249, %p146;
	selp.f64 	%fd252, %fd249, %fd251, %p145;
	mov.b64 	%rd153, %fd252;
	mov.b64 	{%r365, %r370}, %rd153;
	mov.b32 	%r371, 16;
	// begin inline asm
	shfl.sync.down.b32 %r364, %r365, %r371, %r372, %r373;
	// end inline asm
	// begin inline asm
	shfl.sync.down.b32 %r369, %r370, %r371, %r372, %r373;
	// end inline asm
	mov.b64 	%rd154, {%r364, %r369};
	mov.b64 	%fd253, %rd154;
	setp.gt.s32 	%p147, %r323, 15;
	setp.lt.f64 	%p148, %fd252, %fd253;
	selp.f64 	%fd25, %fd253, %fd252, %p148;
	selp.f64 	%fd374, %fd252, %fd25, %p147;
	setp.ne.s32 	%p149, %r323, 0;
	@%p149 bra 	$L__BB7_34;
	shr.u32 	%r374, %r26, 2;
	and.b32  	%r375, %r374, 248;
	mov.u32 	%r376, _ZZN3cub18CUB_300001_SM_10006detail6reduce18DeviceReduceKernelINS2_10policy_hubIdjN4cuda3__47maximumIvEEE10Policy1000EPdjS8_dNS5_3std3__410__identityEEEvT0_PT3_T1_NS0_13GridEvenShareISI_EET2_T4_E12temp_storage;
	add.s32 	%r377, %r376, %r375;
	st.shared.f64 	[%r377+8], %fd25;
$L__BB7_34:
	bar.sync 	0;
	setp.ne.s32 	%p150, %r26, 0;
	@%p150 bra 	$L__BB7_71;
	ld.shared.f64 	%fd254, [_ZZN3cub18CUB_300001_SM_10006detail6reduce18DeviceReduceKernelINS2_10policy_hubIdjN4cuda3__47maximumIvEEE10Policy1000EPdjS8_dNS5_3std3__410__identityEEEvT0_PT3_T1_NS0_13GridEvenShareISI_EET2_T4_E12temp_storage+16];
	setp.lt.f64 	%p151, %fd374, %fd254;
	selp.f64 	%fd255, %fd254, %fd374, %p151;
	ld.shared.f64 	%fd256, [_ZZN3cub18CUB_300001_SM_10006detail6reduce18DeviceReduceKernelINS2_10policy_hubIdjN4cuda3__47maximumIvEEE10Policy1000EPdjS8_dNS5_3std3__410__identityEEEvT0_PT3_T1_NS0_13GridEvenShareISI_EET2_T4_E12temp_storage+24];
	setp.lt.f64 	%p152, %fd255, %fd256;
	selp.f64 	%fd257, %fd256, %fd255, %p152;
	ld.shared.f64 	%fd258, [_ZZN3cub18CUB_300001_SM_10006detail6reduce18DeviceReduceKernelINS2_10policy_hubIdjN4cuda3__47maximumIvEEE10Policy1000EPdjS8_dNS5_3std3__410__identityEEEvT0_PT3_T1_NS0_13GridEvenShareISI_EET2_T4_E12temp_storage+32];
	setp.lt.f64 	%p153, %fd257, %fd258;
	selp.f64 	%fd259, %fd258, %fd257, %p153;
	ld.shared.f64 	%fd260, [_ZZN3cub18CUB_300001_SM_10006detail6reduce18DeviceReduceKernelINS2_10policy_hubIdjN4cuda3__47maximumIvEEE10Policy1000EPdjS8_dNS5_3std3__410__identityEEEvT0_PT3_T1_NS0_13GridEvenShareISI_EET2_T4_E12temp_storage+40];
	setp.lt.f64 	%p154, %fd259, %fd260;
	selp.f64 	%fd261, %fd260, %fd259, %p154;
	ld.shared.f64 	%fd262, [_ZZN3cub18CUB_300001_SM_10006detail6reduce18DeviceReduceKernelINS2_10policy_hubIdjN4cuda3__47maximumIvEEE10Policy1000EPdjS8_dNS5_3std3__410__identityEEEvT0_PT3_T1_NS0_13GridEvenShareISI_EET2_T4_E12temp_storage+48];
	setp.lt.f64 	%p155, %fd261, %fd262;
	selp.f64 	%fd263, %fd262, %fd261, %p155;
	ld.shared.f64 	%fd264, [_ZZN3cub18CUB_300001_SM_10006detail6reduce18DeviceReduceKernelINS2_10policy_hubIdjN4cuda3__47maximumIvEEE10Policy1000EPdjS8_dNS5_3std3__410__identityEEEvT0_PT3_T1_NS0_13GridEvenShareISI_EET2_T4_E12temp_storage+56];
	setp.lt.f64 	%p156, %fd263, %fd264;
	selp.f64 	%fd265, %fd264, %fd263, %p156;
	ld.shared.f64 	%fd266, [_ZZN3cub18CUB_300001_SM_10006detail6reduce18DeviceReduceKernelINS2_10policy_hubIdjN4cuda3__47maximumIvEEE10Policy1000EPdjS8_dNS5_3std3__410__identityEEEvT0_PT3_T1_NS0_13GridEvenShareISI_EET2_T4_E12temp_storage+64];
	setp.lt.f64 	%p157, %fd265, %fd266;
	selp.f64 	%fd374, %fd266, %fd265, %p157;
	bra.uni 	$L__BB7_71;
$L__BB7_36:
	sub.s32 	%r55, %r1, %r5;
	setp.gt.u32 	%p2, %r55, 2047;
	@%p2 bra 	$L__BB7_55;
	mov.u32 	%r56, %tid.x;
	setp.ge.u32 	%p51, %r56, %r55;
	mov.f64 	%fd367, 0d0000000000000000;
	mov.u32 	%r529, %r56;
	@%p51 bra 	$L__BB7_39;
	add.s32 	%r176, %r5, %r56;
	mul.wide.u32 	%rd65, %r176, 8;
	add.s64 	%rd64, %rd1, %rd65;
	// begin inline asm
	ld.global.nc.u64 %rd63, [%rd64];
	// end inline asm
	mov.b64 	%fd367, %rd63;
	add.s32 	%r529, %r56, 256;
$L__BB7_39:
	setp.ge.u32 	%p52, %r529, %r55;
	@%p52 bra 	$L__BB7_46;
	not.b32 	%r177, %r529;
	add.s32 	%r59, %r1, %r177;
	and.b32  	%r178, %r59, 768;
	setp.eq.s32 	%p53, %r178, 768;
	@%p53 bra 	$L__BB7_43;
	add.s32 	%r527, %r529, %r5;
	shr.u32 	%r179, %r59, 8;
	add.s32 	%r180, %r179, 1;
	and.b32  	%r181, %r180, 3;
	neg.s32 	%r526, %r181;
$L__BB7_42:
	.pragma "nounroll";
	mul.wide.u32 	%rd68, %r527, 8;
	add.s64 	%rd67, %rd1, %rd68;
	// begin inline asm
	ld.global.nc.u64 %rd66, [%rd67];
	// end inline asm
	mov.b64 	%fd122, %rd66;
	setp.lt.f64 	%p54, %fd367, %fd122;
	selp.f64 	%fd367, %fd122, %fd367, %p54;
	add.s32 	%r529, %r529, 256;
	add.s32 	%r527, %r527, 256;
	add.s32 	%r526, %r526, 1;
	setp.ne.s32 	%p55, %r526, 0;
	@%p55 bra 	$L__BB7_42;
$L__BB7_43:
	sub.s32 	%r182, %r59, %r5;
	setp.lt.u32 	%p56, %r182, 768;
	@%p56 bra 	$L__BB7_46;
	add.s32 	%r531, %r529, 512;
	add.s32 	%r530, %r529, %r5;
$L__BB7_45:
	mul.wide.u32 	%rd77, %r530, 8;
	add.s64 	%rd70, %rd1, %rd77;
	// begin inline asm
	ld.global.nc.u64 %rd69, [%rd70];
	// end inline asm
	mov.b64 	%fd123, %rd69;
	setp.lt.f64 	%p57, %fd367, %fd123;
	selp.f64 	%fd124, %fd123, %fd367, %p57;
	add.s32 	%r183, %r530, 256;
	mul.wide.u32 	%rd78, %r183, 8;
	add.s64 	%rd72, %rd1, %rd78;
	// begin inline asm
	ld.global.nc.u64 %rd71, [%rd72];
	// end inline asm
	mov.b64 	%fd125, %rd71;
	setp.lt.f64 	%p58, %fd124, %fd125;
	selp.f64 	%fd126, %fd125, %fd124, %p58;
	add.s32 	%r184, %r530, 512;
	mul.wide.u32 	%rd79, %r184, 8;
	add.s64 	%rd74, %rd1, %rd79;
	// begin inline asm
	ld.global.nc.u64 %rd73, [%rd74];
	// end inline asm
	mov.b64 	%fd127, %rd73;
	setp.lt.f64 	%p59, %fd126, %fd127;
	selp.f64 	%fd128, %fd127, %fd126, %p59;
	add.s32 	%r185, %r530, 768;
	mul.wide.u32 	%rd80, %r185, 8;
	add.s64 	%rd76, %rd1, %rd80;
	// begin inline asm
	ld.global.nc.u64 %rd75, [%rd76];
	// end inline asm
	mov.b64 	%fd129, %rd75;
	setp.lt.f64 	%p60, %fd128, %fd129;
	selp.f64 	%fd367, %fd129, %fd128, %p60;
	add.s32 	%r73, %r531, 1024;
	add.s32 	%r186, %r531, 512;
	add.s32 	%r530, %r530, 1024;
	setp.lt.s32 	%p61, %r186, %r55;
	mov.u32 	%r531, %r73;
	@%p61 bra 	$L__BB7_45;
$L__BB7_46:
	setp.lt.u32 	%p62, %r55, 256;
	@%p62 bra 	$L__BB7_51;
	// begin inline asm
	mov.u32 %r250, %laneid;
	// end inline asm
	mov.b64 	%rd91, %fd367;
	mov.b64 	{%r252, %r257}, %rd91;
	mov.b32 	%r258, 1;
	mov.b32 	%r299, 31;
	mov.b32 	%r300, -1;
	// begin inline asm
	shfl.sync.down.b32 %r251, %r252, %r258, %r299, %r300;
	// end inline asm
	// begin inline asm
	shfl.sync.down.b32 %r256, %r257, %r258, %r299, %r300;
	// end inline asm
	mov.b64 	%rd92, {%r251, %r256};
	mov.b64 	%fd177, %rd92;
	setp.gt.s32 	%p90, %r250, 30;
	setp.lt.f64 	%p91, %fd367, %fd177;
	selp.f64 	%fd178, %fd177, %fd367, %p91;
	selp.f64 	%fd179, %fd367, %fd178, %p90;
	mov.b64 	%rd93, %fd179;
	mov.b64 	{%r262, %r267}, %rd93;
	mov.b32 	%r268, 2;
	// begin inline asm
	shfl.sync.down.b32 %r261, %r262, %r268, %r299, %r300;
	// end inline asm
	// begin inline asm
	shfl.sync.down.b32 %r266, %r267, %r268, %r299, %r300;
	// end inline asm
	mov.b64 	%rd94, {%r261, %r266};
	mov.b64 	%fd180, %rd94;
	setp.gt.s32 	%p92, %r250, 29;
	setp.lt.f64 	%p93, %fd179, %fd180;
	selp.f64 	%fd181, %fd180, %fd179, %p93;
	selp.f64 	%fd182, %fd179, %fd181, %p92;
	mov.b64 	%rd95, %fd182;
	mov.b64 	{%r272, %r277}, %rd95;
	mov.b32 	%r278, 4;
	// begin inline asm
	shfl.sync.down.b32 %r271, %r272, %r278, %r299, %r300;
	// end inline asm
	// begin inline asm
	shfl.sync.down.b32 %r276, %r277, %r278, %r299, %r300;
	// end inline asm
	mov.b64 	%rd96, {%r271, %r276};
	mov.b64 	%fd183, %rd96;
	setp.gt.s32 	%p94, %r250, 27;
	setp.lt.f64 	%p95, %fd182, %fd183;
	selp.f64 	%fd184, %fd183, %fd182, %p95;
	selp.f64 	%fd185, %fd182, %fd184, %p94;
	mov.b64 	%rd97, %fd185;
	mov.b64 	{%r282, %r287}, %rd97;
	mov.b32 	%r288, 8;
	// begin inline asm
	shfl.sync.down.b32 %r281, %r282, %r288, %r299, %r300;
	// end inline asm
	// begin inline asm
	shfl.sync.down.b32 %r286, %r287, %r288, %r299, %r300;
	// end inline asm
	mov.b64 	%rd98, {%r281, %r286};
	mov.b64 	%fd186, %rd98;
	setp.gt.s32 	%p96, %r250, 23;
	setp.lt.f64 	%p97, %fd185, %fd186;
	selp.f64 	%fd187, %fd186, %fd185, %p97;
	selp.f64 	%fd188, %fd185, %fd187, %p96;
	mov.b64 	%rd99, %fd188;
	mov.b64 	{%r292, %r297}, %rd99;
	mov.b32 	%r298, 16;
	// begin inline asm
	shfl.sync.down.b32 %r291, %r292, %r298, %r299, %r300;
	// end inline asm
	// begin inline asm
	shfl.sync.down.b32 %r296, %r297, %r298, %r299, %r300;
	// end inline asm
	mov.b64 	%rd100, {%r291, %r296};
	mov.b64 	%fd189, %rd100;
	setp.gt.s32 	%p98, %r250, 15;
	setp.lt.f64 	%p99, %fd188, %fd189;
	selp.f64 	%fd37, %fd189, %fd188, %p99;
	selp.f64 	%fd374, %fd188, %fd37, %p98;
	setp.ne.s32 	%p100, %r250, 0;
	@%p100 bra 	$L__BB7_49;
	shr.u32 	%r301, %r56, 2;
	and.b32  	%r302, %r301, 248;
	mov.u32 	%r303, _ZZN3cub18CUB_300001_SM_10006detail6reduce18DeviceReduceKernelINS2_10policy_hubIdjN4cuda3__47maximumIvEEE10Policy1000EPdjS8_dNS5_3std3__410__identityEEEvT0_PT3_T1_NS0_13GridEvenShareISI_EET2_T4_E12temp_storage;
	add.s32 	%r304, %r303, %r302;
	st.shared.f64 	[%r304+8], %fd37;
$L__BB7_49:
	bar.sync 	0;
	setp.ne.s32 	%p101, %r56, 0;
	@%p101 bra 	$L__BB7_71;
	ld.shared.f64 	%fd190, [_ZZN3cub18CUB_300001_SM_10006detail6reduce18DeviceReduceKernelINS2_10policy_hubIdjN4cuda3__47maximumIvEEE10Policy1000EPdjS8_dNS5_3std3__410__identityEEEvT0_PT3_T1_NS0_13GridEvenShareISI_EET2_T4_E12temp_storage+16];
	setp.lt.f64 	%p102, %fd374, %fd190;
	selp.f64 	%fd191, %fd190, %fd374, %p102;
	ld.shared.f64 	%fd192, [_ZZN3cub18CUB_300001_SM_10006detail6reduce18DeviceReduceKernelINS2_10policy_hubIdjN4cuda3__47maximumIvEEE10Policy1000EPdjS8_dNS5_3std3__410__identityEEEvT0_PT3_T1_NS0_13GridEvenShareISI_EET2_T4_E12temp_storage+24];
	setp.lt.f64 	%p103, %fd191, %fd192;
	selp.f64 	%fd193, %fd192, %fd191, %p103;
	ld.shared.f64 	%fd194, [_ZZN3cub18CUB_300001_SM_10006detail6reduce18DeviceReduceKernelINS2_10policy_hubIdjN4cuda3__47maximumIvEEE10Policy1000EPdjS8_dNS5_3std3__410__identityEEEvT0_PT3_T1_NS0_13GridEvenShareISI_EET2_T4_E12temp_storage+32];
	setp.lt.f64 	%p104, %fd193, %fd194;
	selp.f64 	%fd195, %fd194, %fd193, %p104;
	ld.shared.f64 	%fd196, [_ZZN3cub18CUB_300001_SM_10006detail6reduce18DeviceReduceKernelINS2_10policy_hubIdjN4cuda3__47maximumIvEEE10Policy1000EPdjS8_dNS5_3std3__410__identityEEEvT0_PT3_T1_NS0_13GridEvenShareISI_EET2_T4_E12temp_storage+40];
	setp.lt.f64 	%p105, %fd195, %fd196;
	selp.f64 	%fd197, %fd196, %fd195, %p105;
	ld.shared.f64 	%fd198, [_ZZN3cub18CUB_300001_SM_10006detail6reduce18DeviceReduceKernelINS2_10policy_hubIdjN4cuda3__47maximumIvEEE10Policy1000EPdjS8_dNS5_3std3__410__identityEEEvT0_PT3_T1_NS0_13GridEvenShareISI_EET2_T4_E12temp_storage+48];
	setp.lt.f64 	%p106, %fd197, %fd198;
	selp.f64 	%fd199, %fd198, %fd197, %p106;
	ld.shared.f64 	%fd200, [_ZZN3cub18CUB_300001_SM_10006detail6reduce18DeviceReduceKernelINS2_10policy_hubIdjN4cuda3__47maximumIvEEE10Policy1000EPdjS8_dNS5_3std3__410__identityEEEvT0_PT3_T1_NS0_13GridEvenShareISI_EET2_T4_E12temp_storage+56];
	setp.lt.f64 	%p107, %fd199, %fd200;
	selp.f64 	%fd201, %fd200, %fd199, %p107;
	ld.shared.f64 	%fd202, [_ZZN3cub18CUB_300001_SM_10006detail6reduce18DeviceReduceKernelINS2_10policy_hubIdjN4cuda3__47maximumIvEEE10Policy1000EPdjS8_dNS5_3std3__410__identityEEEvT0_PT3_T1_NS0_13GridEvenShareISI_EET2_T4_E12temp_storage+64];
	setp.lt.f64 	%p108, %fd201, %fd202;
	selp.f64 	%fd374, %fd202, %fd201, %p108;
	bra.uni 	$L__BB7_71;
$L__BB7_51:
	// begin inline asm
	mov.u32 %r187, %laneid;
	// end inline asm
	and.b32  	%r238, %r56, 992;
	add.s32 	%r239, %r238, 32;
	setp.gt.u32 	%p63, %r239, %r55;
	not.b32 	%r240, %r238;
	add.s32 	%r241, %r55, %r240;
	selp.b32 	%r236, %r241, 31, %p63;
	mov.b64 	%rd81, %fd367;
	mov.b64 	{%r189, %r194}, %rd81;
	mov.b32 	%r195, 1;
	mov.b32 	%r237, -1;
	// begin inline asm
	shfl.sync.down.b32 %r188, %r189, %r195, %r236, %r237;
	// end inline asm
	// begin inline asm
	shfl.sync.down.b32 %r193, %r194, %r195, %r236, %r237;
	// end inline asm
	mov.b64 	%rd82, {%r188, %r193};
	mov.b64 	%fd130, %rd82;
	setp.lt.s32 	%p64, %r187, %r236;
	setp.lt.f64 	%p65, %fd367, %fd130;
	selp.f64 	%fd131, %fd130, %fd367, %p65;
	selp.f64 	%fd132, %fd131, %fd367, %p64;
	mov.b64 	%rd83, %fd132;
	mov.b64 	{%r199, %r204}, %rd83;
	mov.b32 	%r205, 2;
	// begin inline asm
	shfl.sync.down.b32 %r198, %r199, %r205, %r236, %r237;
	// end inline asm
	// begin inline asm
	shfl.sync.down.b32 %r203, %r204, %r205, %r236, %r237;
	// end inline asm
	mov.b64 	%rd84, {%r198, %r203};
	mov.b64 	%fd133, %rd84;
	add.s32 	%r242, %r187, 2;
	setp.gt.s32 	%p66, %r242, %r236;
	setp.lt.f64 	%p67, %fd132, %fd133;
	selp.f64 	%fd134, %fd133, %fd132, %p67;
	selp.f64 	%fd135, %fd132, %fd134, %p66;
	mov.b64 	%rd85, %fd135;
	mov.b64 	{%r209, %r214}, %rd85;
	mov.b32 	%r215, 4;
	// begin inline asm
	shfl.sync.down.b32 %r208, %r209, %r215, %r236, %r237;
	// end inline asm
	// begin inline asm
	shfl.sync.down.b32 %r213, %r214, %r215, %r236, %r237;
	// end inline asm
	mov.b64 	%rd86, {%r208, %r213};
	mov.b64 	%fd136, %rd86;
	add.s32 	%r243, %r187, 4;
	setp.gt.s32 	%p68, %r243, %r236;
	setp.lt.f64 	%p69, %fd135, %fd136;
	selp.f64 	%fd137, %fd136, %fd135, %p69;
	selp.f64 	%fd138, %fd135, %fd137, %p68;
	mov.b64 	%rd87, %fd138;
	mov.b64 	{%r219, %r224}, %rd87;
	mov.b32 	%r225, 8;
	// begin inline asm
	shfl.sync.down.b32 %r218, %r219, %r225, %r236, %r237;
	// end inline asm
	// begin inline asm
	shfl.sync.down.b32 %r223, %r224, %r225, %r236, %r237;
	// end inline asm
	mov.b64 	%rd88, {%r218, %r223};
	mov.b64 	%fd139, %rd88;
	add.s32 	%r244, %r187, 8;
	setp.gt.s32 	%p70, %r244, %r236;
	setp.lt.f64 	%p71, %fd138, %fd139;
	selp.f64 	%fd140, %fd139, %fd138, %p71;
	selp.f64 	%fd141, %fd138, %fd140, %p70;
	mov.b64 	%rd89, %fd141;
	mov.b64 	{%r229, %r234}, %rd89;
	mov.b32 	%r235, 16;
	// begin inline asm
	shfl.sync.down.b32 %r228, %r229, %r235, %r236, %r237;
	// end inline asm
	// begin inline asm
	shfl.sync.down.b32 %r233, %r234, %r235, %r236, %r237;
	// end inline asm
	mov.b64 	%rd90, {%r228, %r233};
	mov.b64 	%fd142, %rd90;
	add.s32 	%r245, %r187, 16;
	setp.gt.s32 	%p72, %r245, %r236;
	setp.lt.f64 	%p73, %fd141, %fd142;
	selp.f64 	%fd143, %fd142, %fd141, %p73;
	selp.f64 	%fd374, %fd141, %fd143, %p72;
	setp.ne.s32 	%p74, %r187, 0;
	@%p74 bra 	$L__BB7_53;
	shr.u32 	%r246, %r56, 2;
	and.b32  	%r247, %r246, 248;
	mov.u32 	%r248, _ZZN3cub18CUB_300001_SM_10006detail6reduce18DeviceReduceKernelINS2_10policy_hubIdjN4cuda3__47maximumIvEEE10Policy1000EPdjS8_dNS5_3std3__410__identityEEEvT0_PT3_T1_NS0_13GridEvenShareISI_EET2_T4_E12temp_storage;
	add.s32 	%r249, %r248, %r247;
	st.shared.f64 	[%r249+8], %fd374;
$L__BB7_53:
	bar.sync 	0;
	setp.ne.s32 	%p75, %r56, 0;
	@%p75 bra 	$L__BB7_71;
	setp.gt.u32 	%p76, %r55, 32;
	ld.shared.f64 	%fd144, [_ZZN3cub18CUB_300001_SM_10006detail6reduce18DeviceReduceKernelINS2_10policy_hubIdjN4cuda3__47maximumIvEEE10Policy1000EPdjS8_dNS5_3std3__410__identityEEEvT0_PT3_T1_NS0_13GridEvenShareISI_EET2_T4_E12temp_storage+16];
	setp.lt.f64 	%p77, %fd374, %fd144;
	selp.f64 	%fd146, %fd144, %fd374, %p77;
	selp.f64 	%fd147, %fd146, %fd374, %p76;
	setp.gt.u32 	%p78, %r55, 64;
	ld.shared.f64 	%fd149, [_ZZN3cub18CUB_300001_SM_10006detail6reduce18DeviceReduceKernelINS2_10policy_hubIdjN4cuda3__47maximumIvEEE10Policy1000EPdjS8_dNS5_3std3__410__identityEEEvT0_PT3_T1_NS0_13GridEvenShareISI_EET2_T4_E12temp_storage+24];
	setp.lt.f64 	%p79, %fd147, %fd149;
	selp.f64 	%fd151, %fd149, %fd147, %p79;
	selp.f64 	%fd152, %fd151, %fd147, %p78;
	setp.gt.u32 	%p80, %r55, 96;
	ld.shared.f64 	%fd154, [_ZZN3cub18CUB_300001_SM_10006detail6reduce18DeviceReduceKernelINS2_10policy_hubIdjN4cuda3__47maximumIvEEE10Policy1000EPdjS8_dNS5_3std3__410__identityEEEvT0_PT3_T1_NS0_13GridEvenShareISI_EET2_T4_E12temp_storage+32];
	setp.lt.f64 	%p81, %fd152, %fd154;
	selp.f64 	%fd156, %fd154, %fd152, %p81;
	selp.f64 	%fd157, %fd156, %fd152, %p80;
	setp.gt.u32 	%p82, %r55, 128;
	ld.shared.f64 	%fd159, [_ZZN3cub18CUB_300001_SM_10006detail6reduce18DeviceReduceKernelINS2_10policy_hubIdjN4cuda3__47maximumIvEEE10Policy1000EPdjS8_dNS5_3std3__410__identityEEEvT0_PT3_T1_NS0_13GridEvenShareISI_EET2_T4_E12temp_storage+40];
	setp.lt.f64 	%p83, %fd157, %fd159;
	selp.f64 	%fd161, %fd159, %fd157, %p83;
	selp.f64 	%fd162, %fd161, %fd157, %p82;
	setp.gt.u32 	%p84, %r55, 160;
	ld.shared.f64 	%fd164, [_ZZN3cub18CUB_300001_SM_10006detail6reduce18DeviceReduceKernelINS2_10policy_hubIdjN4cuda3__47maximumIvEEE10Policy1000EPdjS8_dNS5_3std3__410__identityEEEvT0_PT3_T1_NS0_13GridEvenShareISI_EET2_T4_E12temp_storage+48];
	setp.lt.f64 	%p85, %fd162, %fd164;
	selp.f64 	%fd166, %fd164, %fd162, %p85;
	selp.f64 	%fd167, %fd166, %fd162, %p84;
	setp.gt.u32 	%p86, %r55, 192;
	ld.shared.f64 	%fd169, [_ZZN3cub18CUB_300001_SM_10006detail6reduce18DeviceReduceKernelINS2_10policy_hubIdjN4cuda3__47maximumIvEEE10Policy1000EPdjS8_dNS5_3std3__410__identityEEEvT0_PT3_T1_NS0_13GridEvenShareISI_EET2_T4_E12temp_storage+56];
	setp.lt.f64 	%p87, %fd167, %fd169;
	selp.f64 	%fd171, %fd169, %fd167, %p87;
	selp.f64 	%fd172, %fd171, %fd167, %p86;
	setp.gt.u32 	%p88, %r55, 224;
	ld.shared.f64 	%fd174, [_ZZN3cub18CUB_300001_SM_10006detail6reduce18DeviceReduceKernelINS2_10policy_hubIdjN4cuda3__47maximumIvEEE10Policy1000EPdjS8_dNS5_3std3__410__identityEEEvT0_PT3_T1_NS0_13GridEvenShareISI_EET2_T4_E12temp_storage+64];
	setp.lt.f64 	%p89, %fd172, %fd174;
	selp.f64 	%fd176, %fd174, %fd172, %p89;
	selp.f64 	%fd374, %fd176, %fd172, %p88;
	bra.uni 	$L__BB7_71;
$L__BB7_55:
	mov.u32 	%r75, %tid.x;
	add.s32 	%r104, %r75, %r5;
	mul.wide.u32 	%rd20, %r104, 8;
	add.s64 	%rd5, %rd1, %rd20;
	// begin inline asm
	ld.global.nc.u64 %rd4, [%rd5];
	// end inline asm
	mov.b64 	%fd56, %rd4;
	add.s64 	%rd7, %rd5, 2048;
	// begin inline asm
	ld.global.nc.u64 %rd6, [%rd7];
	// end inline asm
	mov.b64 	%fd57, %rd6;
	add.s64 	%rd9, %rd5, 4096;
	// begin inline asm
	ld.global.nc.u64 %rd8, [%rd9];
	// end inline asm
	mov.b64 	%fd58, %rd8;
	add.s64 	%rd11, %rd5, 6144;
	// begin inline asm
	ld.global.nc.u64 %rd10, [%rd11];
	// end inline asm
	mov.b64 	%fd59, %rd10;
	add.s64 	%rd13, %rd5, 8192;
	// begin inline asm
	ld.global.nc.u64 %rd12, [%rd13];
	// end inline asm
	mov.b64 	%fd60, %rd12;
	add.s64 	%rd15, %rd5, 10240;
	// begin inline asm
	ld.global.nc.u64 %rd14, [%rd15];
	// end inline asm
	mov.b64 	%fd61, %rd14;
	add.s64 	%rd17, %rd5, 12288;
	// begin inline asm
	ld.global.nc.u64 %rd16, [%rd17];
	// end inline asm
	mov.b64 	%fd62, %rd16;
	add.s64 	%rd19, %rd5, 14336;
	// begin inline asm
	ld.global.nc.u64 %rd18, [%rd19];
	// end inline asm
	mov.b64 	%fd63, %rd18;
	setp.lt.f64 	%p3, %fd56, %fd57;
	selp.f64 	%fd64, %fd57, %fd56, %p3;
	setp.lt.f64 	%p4, %fd64, %fd58;
	selp.f64 	%fd65, %fd58, %fd64, %p4;
	setp.lt.f64 	%p5, %fd65, %fd59;
	selp.f64 	%fd66, %fd59, %fd65, %p5;
	setp.lt.f64 	%p6, %fd66, %fd60;
	selp.f64 	%fd67, %fd60, %fd66, %p6;
	setp.lt.f64 	%p7, %fd67, %fd61;
	selp.f64 	%fd68, %fd61, %fd67, %p7;
	setp.lt.f64 	%p8, %fd68, %fd62;
	selp.f64 	%fd69, %fd62, %fd68, %p8;
	setp.lt.f64 	%p9, %fd69, %fd63;
	selp.f64 	%fd373, %fd63, %fd69, %p9;
	setp.lt.u32 	%p10, %r55, %r4;
	@%p10 bra 	$L__BB7_67;
	add.s32 	%r76, %r4, %r5;
	add.s32 	%r533, %r76, 256;
	add.s32 	%r532, %r76, %r75;
	mov.b32 	%r534, 0;
$L__BB7_57:
	add.s32 	%r5, %r5, %r4;
	add.s32 	%r106, %r1, -2048;
	setp.gt.u32 	%p11, %r5, %r106;
	@%p11 bra 	$L__BB7_59;
	add.s32 	%r107, %r75, %r5;
	mul.wide.u32 	%rd37, %r107, 8;
	add.s64 	%rd22, %rd1, %rd37;
	// begin inline asm
	ld.global.nc.u64 %rd21, [%rd22];
	// end inline asm
	mov.b64 	%fd70, %rd21;
	add.s64 	%rd24, %rd22, 2048;
	// begin inline asm
	ld.global.nc.u64 %rd23, [%rd24];
	// end inline asm
	mov.b64 	%fd71, %rd23;
	add.s64 	%rd26, %rd22, 4096;
	// begin inline asm
	ld.global.nc.u64 %rd25, [%rd26];
	// end inline asm
	mov.b64 	%fd72, %rd25;
	add.s64 	%rd28, %rd22, 6144;
	// begin inline asm
	ld.global.nc.u64 %rd27, [%rd28];
	// end inline asm
	mov.b64 	%fd73, %rd27;
	add.s64 	%rd30, %rd22, 8192;
	// begin inline asm
	ld.global.nc.u64 %rd29, [%rd30];
	// end inline asm
	mov.b64 	%fd74, %rd29;
	add.s64 	%rd32, %rd22, 10240;
	// begin inline asm
	ld.global.nc.u64 %rd31, [%rd32];
	// end inline asm
	mov.b64 	%fd75, %rd31;
	add.s64 	%rd34, %rd22, 12288;
	// begin inline asm
	ld.global.nc.u64 %rd33, [%rd34];
	// end inline asm
	mov.b64 	%fd76, %rd33;
	add.s64 	%rd36, %rd22, 14336;
	// begin inline asm
	ld.global.nc.u64 %rd35, [%rd36];
	// end inline asm
	mov.b64 	%fd77, %rd35;
	setp.lt.f64 	%p12, %fd373, %fd70;
	selp.f64 	%fd78, %fd70, %fd373, %p12;
	setp.lt.f64 	%p13, %fd78, %fd71;
	selp.f64 	%fd79, %fd71, %fd78, %p13;
	setp.lt.f64 	%p14, %fd79, %fd72;
	selp.f64 	%fd80, %fd72, %fd79, %p14;
	setp.lt.f64 	%p15, %fd80, %fd73;
	selp.f64 	%fd81, %fd73, %fd80, %p15;
	setp.lt.f64 	%p16, %fd81, %fd74;
	selp.f64 	%fd82, %fd74, %fd81, %p16;
	setp.lt.f64 	%p17, %fd82, %fd75;
	selp.f64 	%fd83, %fd75, %fd82, %p17;
	setp.lt.f64 	%p18, %fd83, %fd76;
	selp.f64 	%fd84, %fd76, %fd83, %p18;
	setp.lt.f64 	%p19, %fd84, %fd77;
	selp.f64 	%fd373, %fd77, %fd84, %p19;
	sub.s32 	%r108, %r1, %r5;
	setp.lt.u32 	%p20, %r108, %r4;
	add.s32 	%r534, %r534, 1;
	add.s32 	%r533, %r533, %r4;
	add.s32 	%r532, %r532, %r4;
	@%p20 bra 	$L__BB7_67;
	bra.uni 	$L__BB7_57;
$L__BB7_59:
	setp.le.u32 	%p21, %r1, %r5;
	@%p21 bra 	$L__BB7_67;
	sub.s32 	%r87, %r1, %r5;
	setp.ge.s32 	%p22, %r75, %r87;
	@%p22 bra 	$L__BB7_67;
	not.b32 	%r109, %r75;
	add.s32 	%r110, %r1, %r109;
	sub.s32 	%r111, %r110, %r76;
	mul.lo.s32 	%r112, %r2, %r534;
	shl.b32 	%r113, %r112, 11;
	sub.s32 	%r88, %r111, %r113;
	shr.u32 	%r114, %r110, 8;
	add.s32 	%r89, %r114, 1;
	and.b32  	%r115, %r110, 768;
	setp.eq.s32 	%p23, %r115, 768;
	mov.u32 	%r539, %r75;
	@%p23 bra 	$L__BB7_64;
	and.b32  	%r116, %r89, 3;
	neg.s32 	%r536, %r116;
	mov.u32 	%r539, %r75;
$L__BB7_63:
	.pragma "nounroll";
	mul.wide.u32 	%rd40, %r532, 8;
	add.s64 	%rd39, %rd1, %rd40;
	// begin inline asm
	ld.global.nc.u64 %rd38, [%rd39];
	// end inline asm
	mov.b64 	%fd86, %rd38;
	setp.lt.f64 	%p24, %fd373, %fd86;
	selp.f64 	%fd373, %fd86, %fd373, %p24;
	add.s32 	%r539, %r539, 256;
	add.s32 	%r532, %r532, 256;
	add.s32 	%r536, %r536, 1;
	setp.ne.s32 	%p25, %r536, 0;
	@%p25 bra 	$L__BB7_63;
$L__BB7_64:
	setp.lt.u32 	%p26, %r88, 768;
	@%p26 bra 	$L__BB7_67;
	add.s32 	%r541, %r539, 512;
	add.s32 	%r540, %r539, %r533;
$L__BB7_66:
	add.s32 	%r117, %r540, -256;
	mul.wide.u32 	%rd49, %r117, 8;
	add.s64 	%rd42, %rd1, %rd49;
	// begin inline asm
	ld.global.nc.u64 %rd41, [%rd42];
	// end inline asm
	mov.b64 	%fd87, %rd41;
	setp.lt.f64 	%p27, %fd373, %fd87;
	selp.f64 	%fd88, %fd87, %fd373, %p27;
	mul.wide.u32 	%rd50, %r540, 8;
	add.s64 	%rd44, %rd1, %rd50;
	// begin inline asm
	ld.global.nc.u64 %rd43, [%rd44];
	// end inline asm
	mov.b64 	%fd89, %rd43;
	setp.lt.f64 	%p28, %fd88, %fd89;
	selp.f64 	%fd90, %fd89, %fd88, %p28;
	add.s32 	%r118, %r540, 256;
	mul.wide.u32 	%rd51, %r118, 8;
	add.s64 	%rd46, %rd1, %rd51;
	// begin inline asm
	ld.global.nc.u64 %rd45, [%rd46];
	// end inline asm
	mov.b64 	%fd91, %rd45;
	setp.lt.f64 	%p29, %fd90, %fd91;
	selp.f64 	%fd92, %fd91, %fd90, %p29;
	add.s32 	%r119, %r540, 512;
	mul.wide.u32 	%rd52, %r119, 8;
	add.s64 	%rd48, %rd1, %rd52;
	// begin inline asm
	ld.global.nc.u64 %rd47, [%rd48];
	// end inline asm
	mov.b64 	%fd93, %rd47;
	setp.lt.f64 	%p30, %fd92, %fd93;
	selp.f64 	%fd373, %fd93, %fd92, %p30;
	add.s32 	%r102, %r541, 1024;
	add.s32 	%r120, %r541, 512;
	add.s32 	%r540, %r540, 1024;
	setp.lt.s32 	%p31, %r120, %r87;
	mov.u32 	%r541, %r102;
	@%p31 bra 	$L__BB7_66;
$L__BB7_67:
	// begin inline asm
	mov.u32 %r121, %laneid;
	// end inline asm
	mov.b64 	%rd53, %fd373;
	mov.b64 	{%r123, %r128}, %rd53;
	mov.b32 	%r129, 1;
	mov.b32 	%r170, 31;
	mov.b32 	%r171, -1;
	// begin inline asm
	shfl.sync.down.b32 %r122, %r123, %r129, %r170, %r171;
	// end inline asm
	// begin inline asm
	shfl.sync.down.b32 %r127, %r128, %r129, %r170, %r171;
	// end inline asm
	mov.b64 	%rd54, {%r122, %r127};
	mov.b64 	%fd94, %rd54;
	setp.gt.s32 	%p32, %r121, 30;
	setp.lt.f64 	%p33, %fd373, %fd94;
	selp.f64 	%fd95, %fd94, %fd373, %p33;
	selp.f64 	%fd96, %fd373, %fd95, %p32;
	mov.b64 	%rd55, %fd96;
	mov.b64 	{%r133, %r138}, %rd55;
	mov.b32 	%r139, 2;
	// begin inline asm
	shfl.sync.down.b32 %r132, %r133, %r139, %r170, %r171;
	// end inline asm
	// begin inline asm
	shfl.sync.down.b32 %r137, %r138, %r139, %r170, %r171;
	// end inline asm
	mov.b64 	%rd56, {%r132, %r137};
	mov.b64 	%fd97, %rd56;
	setp.gt.s32 	%p34, %r121, 29;
	setp.lt.f64 	%p35, %fd96, %fd97;
	selp.f64 	%fd98, %fd97, %fd96, %p35;
	selp.f64 	%fd99, %fd96, %fd98, %p34;
	mov.b64 	%rd57, %fd99;
	mov.b64 	{%r143, %r148}, %rd57;
	mov.b32 	%r149, 4;
	// begin inline asm
	shfl.sync.down.b32 %r142, %r143, %r149, %r170, %r171;
	// end inline asm
	// begin inline asm
	shfl.sync.down.b32 %r147, %r148, %r149, %r170, %r171;
	// end inline asm
	mov.b64 	%rd58, {%r142, %r147};
	mov.b64 	%fd100, %rd58;
	setp.gt.s32 	%p36, %r121, 27;
	setp.lt.f64 	%p37, %fd99, %fd100;
	selp.f64 	%fd101, %fd100, %fd99, %p37;
	selp.f64 	%fd102, %fd99, %fd101, %p36;
	mov.b64 	%rd59, %fd102;
	mov.b64 	{%r153, %r158}, %rd59;
	mov.b32 	%r159, 8;
	// begin inline asm
	shfl.sync.down.b32 %r152, %r153, %r159, %r170, %r171;
	// end inline asm
	// begin inline asm
	shfl.sync.down.b32 %r157, %r158, %r159, %r170, %r171;
	// end inline asm
	mov.b64 	%rd60, {%r152, %r157};
	mov.b64 	%fd103, %rd60;
	setp.gt.s32 	%p38, %r121, 23;
	setp.lt.f64 	%p39, %fd102, %fd103;
	selp.f64 	%fd104, %fd103, %fd102, %p39;
	selp.f64 	%fd105, %fd102, %fd104, %p38;
	mov.b64 	%rd61, %fd105;
	mov.b64 	{%r163, %r168}, %rd61;
	mov.b32 	%r169, 16;
	// begin inline asm
	shfl.sync.down.b32 %r162, %r163, %r169, %r170, %r171;
	// end inline asm
	// begin inline asm
	shfl.sync.down.b32 %r167, %r168, %r169, %r170, %r171;
	// end inline asm
	mov.b64 	%rd62, {%r162, %r167};
	mov.b64 	%fd106, %rd62;
	setp.gt.s32 	%p40, %r121, 15;
	setp.lt.f64 	%p41, %fd105, %fd106;
	selp.f64 	%fd52, %fd106, %fd105, %p41;
	selp.f64 	%fd374, %fd105, %fd52, %p40;
	setp.ne.s32 	%p42, %r121, 0;
	@%p42 bra 	$L__BB7_69;
	shr.u32 	%r172, %r75, 2;
	and.b32  	%r173, %r172, 248;
	mov.u32 	%r174, _ZZN3cub18CUB_300001_SM_10006detail6reduce18DeviceReduceKernelINS2_10policy_hubIdjN4cuda3__47maximumIvEEE10Policy1000EPdjS8_dNS5_3std3__410__identityEEEvT0_PT3_T1_NS0_13GridEvenShareISI_EET2_T4_E12temp_storage;
	add.s32 	%r175, %r174, %r173;
	st.shared.f64 	[%r175+8], %fd52;
$L__BB7_69:
	bar.sync 	0;
	setp.ne.s32 	%p43, %r75, 0;
	@%p43 bra 	$L__BB7_71;
	ld.shared.f64 	%fd107, [_ZZN3cub18CUB_300001_SM_10006detail6reduce18DeviceReduceKernelINS2_10policy_hubIdjN4cuda3__47maximumIvEEE10Policy1000EPdjS8_dNS5_3std3__410__identityEEEvT0_PT3_T1_NS0_13GridEvenShareISI_EET2_T4_E12temp_storage+16];
	setp.lt.f64 	%p44, %fd374, %fd107;
	selp.f64 	%fd108, %fd107, %fd374, %p44;
	ld.shared.f64 	%fd109, [_ZZN3cub18CUB_300001_SM_10006detail6reduce18DeviceReduceKernelINS2_10policy_hubIdjN4cuda3__47maximumIvEEE10Policy1000EPdjS8_dNS5_3std3__410__identityEEEvT0_PT3_T1_NS0_13GridEvenShareISI_EET2_T4_E12temp_storage+24];
	setp.lt.f64 	%p45, %fd108, %fd109;
	selp.f64 	%fd110, %fd109, %fd108, %p45;
	ld.shared.f64 	%fd111, [_ZZN3cub18CUB_300001_SM_10006detail6reduce18DeviceReduceKernelINS2_10policy_hubIdjN4cuda3__47maximumIvEEE10Policy1000EPdjS8_dNS5_3std3__410__identityEEEvT0_PT3_T1_NS0_13GridEvenShareISI_EET2_T4_E12temp_storage+32];
	setp.lt.f64 	%p46, %fd110, %fd111;
	selp.f64 	%fd112, %fd111, %fd110, %p46;
	ld.shared.f64 	%fd113, [_ZZN3cub18CUB_300001_SM_10006detail6reduce18DeviceReduceKernelINS2_10policy_hubIdjN4cuda3__47maximumIvEEE10Policy1000EPdjS8_dNS5_3std3__410__identityEEEvT0_PT3_T1_NS0_13GridEvenShareISI_EET2_T4_E12temp_storage+40];
	setp.lt.f64 	%p47, %fd112, %fd113;
	selp.f64 	%fd114, %fd113, %fd112, %p47;
	ld.shared.f64 	%fd115, [_ZZN3cub18CUB_300001_SM_10006detail6reduce18DeviceReduceKernelINS2_10policy_hubIdjN4cuda3__47maximumIvEEE10Policy1000EPdjS8_dNS5_3std3__410__identityEEEvT0_PT3_T1_NS0_13GridEvenShareISI_EET2_T4_E12temp_storage+48];
	setp.lt.f64 	%p48, %fd114, %fd115;
	selp.f64 	%fd116, %fd115, %fd114, %p48;
	ld.shared.f64 	%fd117, [_ZZN3cub18CUB_300001_SM_10006detail6reduce18DeviceReduceKernelINS2_10policy_hubIdjN4cuda3__47maximumIvEEE10Policy1000EPdjS8_dNS5_3std3__410__identityEEEvT0_PT3_T1_NS0_13GridEvenShareISI_EET2_T4_E12temp_storage+56];
	setp.lt.f64 	%p49, %fd116, %fd117;
	selp.f64 	%fd118, %fd117, %fd116, %p49;
	ld.shared.f64 	%fd119, [_ZZN3cub18CUB_300001_SM_10006detail6reduce18DeviceReduceKernelINS2_10policy_hubIdjN4cuda3__47maximumIvEEE10Policy1000EPdjS8_dNS5_3std3__410__identityEEEvT0_PT3_T1_NS0_13GridEvenShareISI_EET2_T4_E12temp_storage+64];
	setp.lt.f64 	%p50, %fd118, %fd119;
	selp.f64 	%fd374, %fd119, %fd118, %p50;
$L__BB7_71:
	mov.u32 	%r507, %tid.x;
	setp.ne.s32 	%p216, %r507, 0;
	@%p216 bra 	$L__BB7_73;
	ld.param.u64 	%rd196, [_ZN3cub18CUB_300001_SM_10006detail6reduce18DeviceReduceKernelINS2_10policy_hubIdjN4cuda3__47maximumIvEEE10Policy1000EPdjS8_dNS5_3std3__410__identityEEEvT0_PT3_T1_NS0_13GridEvenShareISI_EET2_T4__param_1];
	cvta.to.global.u64 	%rd193, %rd196;
	mul.wide.u32 	%rd194, %r3, 8;
	add.s64 	%rd195, %rd193, %rd194;
	st.global.f64 	[%rd195], %fd374;
$L__BB7_73:
	ret;

}
	// .globl	_ZN3cub18CUB_300001_SM_10006detail6reduce28DeviceReduceSingleTileKernelINS2_10policy_hubIdjN4cuda3__47maximumIvEEE10Policy1000EPdSB_iS8_ddNS5_3std3__410__identityEEEvT0_T1_T2_T3_T4_T6_
.visible .entry _ZN3cub18CUB_300001_SM_10006detail6reduce28DeviceReduceSingleTileKernelINS2_10policy_hubIdjN4cuda3__47maximumIvEEE10Policy1000EPdSB_iS8_ddNS5_3std3__410__identityEEEvT0_T1_T2_T3_T4_T6_(
	.param .u64 .ptr .align 1 _ZN3cub18CUB_300001_SM_10006detail6reduce28DeviceReduceSingleTileKernelINS2_10policy_hubIdjN4cuda3__47maximumIvEEE10Policy1000EPdSB_iS8_ddNS5_3std3__410__identityEEEvT0_T1_T2_T3_T4_T6__param_0,
	.param .u64 .ptr .align 1 _ZN3cub18CUB_300001_SM_10006detail6reduce28DeviceReduceSingleTileKernelINS2_10policy_hubIdjN4cuda3__47maximumIvEEE10Policy1000EPdSB_iS8_ddNS5_3std3__410__identityEEEvT0_T1_T2_T3_T4_T6__param_1,
	.param .u32 _ZN3cub18CUB_300001_SM_10006detail6reduce28DeviceReduceSingleTileKernelINS2_10policy_hubIdjN4cuda3__47maximumIvEEE10Policy1000EPdSB_iS8_ddNS5_3std3__410__identityEEEvT0_T1_T2_T3_T4_T6__param_2,
	.param .align 1 .b8 _ZN3cub18CUB_300001_SM_10006detail6reduce28DeviceReduceSingleTileKernelINS2_10policy_hubIdjN4cuda3__47maximumIvEEE10Policy1000EPdSB_iS8_ddNS5_3std3__410__identityEEEvT0_T1_T2_T3_T4_T6__param_3[1],
	.param .f64 _ZN3cub18CUB_300001_SM_10006detail6reduce28DeviceReduceSingleTileKernelINS2_10policy_hubIdjN4cuda3__47maximumIvEEE10Policy1000EPdSB_iS8_ddNS5_3std3__410__identityEEEvT0_T1_T2_T3_T4_T6__param_4,
	.param .align 1 .b8 _ZN3cub18CUB_300001_SM_10006detail6reduce28DeviceReduceSingleTileKernelINS2_10policy_hubIdjN4cuda3__47maximumIvEEE10Policy1000EPdSB_iS8_ddNS5_3std3__410__identityEEEvT0_T1_T2_T3_T4_T6__param_5[1]
)
.maxntid 256
.minnctapersm 1
{
	.reg .pred 	%p<220>;
	.reg .b32 	%r<472>;
	.reg .b64 	%rd<206>;
	.reg .b64 	%fd<381>;
	// demoted variable
	.shared .align 8 .b8 _ZZN3cub18CUB_300001_SM_10006detail6reduce28DeviceReduceSingleTileKernelINS2_10policy_hubIdjN4cuda3__47maximumIvEEE10Policy1000EPdSB_iS8_ddNS5_3std3__410__identityEEEvT0_T1_T2_T3_T4_T6_E12temp_storage[80];
	ld.param.u64 	%rd15, [_ZN3cub18CUB_300001_SM_10006detail6reduce28DeviceReduceSingleTileKernelINS2_10policy_hubIdjN4cuda3__47maximumIvEEE10Policy1000EPdSB_iS8_ddNS5_3std3__410__identityEEEvT0_T1_T2_T3_T4_T6__param_0];
	ld.param.u64 	%rd16, [_ZN3cub18CUB_300001_SM_10006detail6reduce28DeviceReduceSingleTileKernelINS2_10policy_hubIdjN4cuda3__47maximumIvEEE10Policy1000EPdSB_iS8_ddNS5_3std3__410__identityEEEvT0_T1_T2_T3_T4_T6__param_1];
	ld.param.u32 	%r68, [_ZN3cub18CUB_300001_SM_10006detail6reduce28DeviceReduceSingleTileKernelINS2_10policy_hubIdjN4cuda3__47maximumIvEEE10Policy1000EPdSB_iS8_ddNS5_3std3__410__identityEEEvT0_T1_T2_T3_T4_T6__param_2];
	ld.param.f64 	%fd58, [_ZN3cub18CUB_300001_SM_10006detail6reduce28DeviceReduceSingleTileKernelINS2_10policy_hubIdjN4cuda3__47maximumIvEEE10Policy1000EPdSB_iS8_ddNS5_3std3__410__identityEEEvT0_T1_T2_T3_T4_T6__param_4];
	cvta.to.global.u64 	%rd1, %rd16;
	setp.ne.s32 	%p1, %r68, 0;
	@%p1 bra 	$L__BB8_3;
	mov.u32 	%r445, %tid.x;
	setp.ne.s32 	%p219, %r445, 0;
	@%p219 bra 	$L__BB8_74;
	st.global.f64 	[%rd1], %fd58;
	bra.uni 	$L__BB8_74;
$L__BB8_3:
	and.b64  	%rd17, %rd15, 31;
	setp.ne.s64 	%p2, %rd17, 0;
	@%p2 bra 	$L__BB8_38;
	setp.gt.s32 	%p110, %r68, 2047;
	@%p110 bra 	$L__BB8_22;
	mov.u32 	%r1, %tid.x;
	setp.ge.s32 	%p159, %r1, %r68;
	mov.f64 	%fd359, 0d0000000000000000;
	mov.u32 	%r449, %r1;
	@%p159 bra 	$L__BB8_7;
	mul.wide.u32 	%rd169, %r1, 8;
	add.s64 	%rd168, %rd15, %rd169;
	// begin inline asm
	ld.global.nc.u64 %rd167, [%rd168];
	// end inline asm
	mov.b64 	%fd359, %rd167;
	add.s32 	%r449, %r1, 256;
$L__BB8_7:
	setp.ge.s32 	%p160, %r449, %r68;
	@%p160 bra 	$L__BB8_13;
	not.b32 	%r321, %r449;
	add.s32 	%r4, %r68, %r321;
	and.b32  	%r322, %r4, 768;
	setp.eq.s32 	%p161, %r322, 768;
	@%p161 bra 	$L__BB8_11;
	mul.wide.u32 	%rd170, %r449, 8;
	add.s64 	%rd202, %rd15, %rd170;
	shr.u32 	%r323, %r4, 8;
	add.s32 	%r324, %r323, 1;
	and.b32  	%r325, %r324, 3;
	neg.s32 	%r447, %r325;
$L__BB8_10:
	.pragma "nounroll";
	// begin inline asm
	ld.global.nc.u64 %rd171, [%rd202];
	// end inline asm
	mov.b64 	%fd272, %rd171;
	setp.lt.f64 	%p162, %fd359, %fd272;
	selp.f64 	%fd359, %fd272, %fd359, %p162;
	add.s32 	%r449, %r449, 256;
	add.s64 	%rd202, %rd202, 2048;
	add.s32 	%r447, %r447, 1;
	setp.ne.s32 	%p163, %r447, 0;
	@%p163 bra 	$L__BB8_10;
$L__BB8_11:
	setp.lt.u32 	%p164, %r4, 768;
	@%p164 bra 	$L__BB8_13;
$L__BB8_12:
	mul.wide.s32 	%rd181, %r449, 8;
	add.s64 	%rd174, %rd15, %rd181;
	// begin inline asm
	ld.global.nc.u64 %rd173, [%rd174];
	// end inline asm
	mov.b64 	%fd273, %rd173;
	setp.lt.f64 	%p165, %fd359, %fd273;
	selp.f64 	%fd274, %fd273, %fd359, %p165;
	add.s64 	%rd176, %rd174, 2048;
	// begin inline asm
	ld.global.nc.u64 %rd175, [%rd176];
	// end inline asm
	mov.b64 	%fd275, %rd175;
	setp.lt.f64 	%p166, %fd274, %fd275;
	selp.f64 	%fd276, %fd275, %fd274, %p166;
	add.s64 	%rd178, %rd174, 4096;
	// begin inline asm
	ld.global.nc.u64 %rd177, [%rd178];
	// end inline asm
	mov.b64 	%fd277, %rd177;
	setp.lt.f64 	%p167, %fd276, %fd277;
	selp.f64 	%fd278, %fd277, %fd276, %p167;
	add.s64 	%rd180, %rd174, 6144;
	// begin inline asm
	ld.global.nc.u64 %rd179, [%rd180];
	// end inline asm
	mov.b64 	%fd279, %rd179;
	setp.lt.f64 	%p168, %fd278, %fd279;
	selp.f64 	%fd359, %fd279, %fd278, %p168;
	add.s32 	%r449, %r449, 1024;
	setp.lt.s32 	%p169, %r449, %r68;
	@%p169 bra 	$L__BB8_12;
$L__BB8_13:
	setp.lt.s32 	%p170, %r68, 256;
	@%p170 bra 	$L__BB8_18;
	// begin inline asm
	mov.u32 %r389, %laneid;
	// end inline asm
	mov.b64 	%rd192, %fd359;
	mov.b64 	{%r391, %r396}, %rd192;
	mov.b32 	%r397, 1;
	mov.b32 	%r438, 31;
	mov.b32 	%r439, -1;
	// begin inline asm
	shfl.sync.down.b32 %r390, %r391, %r397, %r438, %r439;
	// end inline asm
	// begin inline asm
	shfl.sync.down.b32 %r395, %r396, %r397, %r438, %r439;
	// end inline asm
	mov.b64 	%rd193, {%r390, %r395};
	mov.b64 	%fd327, %rd193;
	setp.gt.s32 	%p198, %r389, 30;
	setp.lt.f64 	%p199, %fd359, %fd327;
	selp.f64 	%fd328, %fd327, %fd359, %p199;
	selp.f64 	%fd329, %fd359, %fd328, %p198;
	mov.b64 	%rd194, %fd329;
	mov.b64 	{%r401, %r406}, %rd194;
	mov.b32 	%r407, 2;
	// begin inline asm
	shfl.sync.down.b32 %r400, %r401, %r407, %r438, %r439;
	// end inline asm
	// begin inline asm
	shfl.sync.down.b32 %r405, %r406, %r407, %r438, %r439;
	// end inline asm
	mov.b64 	%rd195, {%r400, %r405};
	mov.b64 	%fd330, %rd195;
	setp.gt.s32 	%p200, %r389, 29;
	setp.lt.f64 	%p201, %fd329, %fd330;
	selp.f64 	%fd331, %fd330, %fd329, %p201;
	selp.f64 	%fd332, %fd329, %fd331, %p200;
	mov.b64 	%rd196, %fd332;
	mov.b64 	{%r411, %r416}, %rd196;
	mov.b32 	%r417, 4;
	// begin inline asm
	shfl.sync.down.b32 %r410, %r411, %r417, %r438, %r439;
	// end inline asm
	// begin inline asm
	shfl.sync.down.b32 %r415, %r416, %r417, %r438, %r439;
	// end inline asm
	mov.b64 	%rd197, {%r410, %r415};
	mov.b64 	%fd333, %rd197;
	setp.gt.s32 	%p202, %r389, 27;
	setp.lt.f64 	%p203, %fd332, %fd333;
	selp.f64 	%fd334, %fd333, %fd332, %p203;
	selp.f64 	%fd335, %fd332, %fd334, %p202;
	mov.b64 	%rd198, %fd335;
	mov.b64 	{%r421, %r426}, %rd198;
	mov.b32 	%r427, 8;
	// begin inline asm
	shfl.sync.down.b32 %r420, %r421, %r427, %r438, %r439;
	// end inline asm
	// begin inline asm
	shfl.sync.down.b32 %r425, %r426, %r427, %r438, %r439;
	// end inline asm
	mov.b64 	%rd199, {%r420, %r425};
	mov.b64 	%fd336, %rd199;
	setp.gt.s32 	%p204, %r389, 23;
	setp.lt.f64 	%p205, %fd335, %fd336;
	selp.f64 	%fd337, %fd336, %fd335, %p205;
	selp.f64 	%fd338, %fd335, %fd337, %p204;
	mov.b64 	%rd200, %fd338;
	mov.b64 	{%r431, %r436}, %rd200;
	mov.b32 	%r437, 16;
	// begin inline asm
	shfl.sync.down.b32 %r430, %r431, %r437, %r438, %r439;
	// end inline asm
	// begin inline asm
	shfl.sync.down.b32 %r435, %r436, %r437, %r438, %r439;
	// end inline asm
	mov.b64 	%rd201, {%r430, %r435};
	mov.b64 	%fd339, %rd201;
	setp.gt.s32 	%p206, %r389, 15;
	setp.lt.f64 	%p207, %fd338, %fd339;
	selp.f64 	%fd10, %fd339, %fd338, %p207;
	selp.f64 	%fd380, %fd338, %fd10, %p206;
	setp.ne.s32 	%p208, %r389, 0;
	@%p208 bra 	$L__BB8_16;
	shr.u32 	%r440, %r1, 2;
	and.b32  	%r441, %r440, 248;
	mov.u32 	%r442, _ZZN3cub18CUB_300001_SM_10006detail6reduce28DeviceReduceSingleTileKernelINS2_10policy_hubIdjN4cuda3__47maximumIvEEE10Policy1000EPdSB_iS8_ddNS5_3std3__410__identityEEEvT0_T1_T2_T3_T4_T6_E12temp_storage;
	add.s32 	%r443, %r442, %r441;
	st.shared.f64 	[%r443+8], %fd10;
$L__BB8_16:
	bar.sync 	0;
	setp.ne.s32 	%p209, %r1, 0;
	@%p209 bra 	$L__BB8_72;
	ld.shared.f64 	%fd340, [_ZZN3cub18CUB_300001_SM_10006detail6reduce28DeviceReduceSingleTileKernelINS2_10policy_hubIdjN4cuda3__47maximumIvEEE10Policy1000EPdSB_iS8_ddNS5_3std3__410__identityEEEvT0_T1_T2_T3_T4_T6_E12temp_storage+16];
	setp.lt.f64 	%p210, %fd380, %fd340;
	selp.f64 	%fd341, %fd340, %fd380, %p210;
	ld.shared.f64 	%fd342, [_ZZN3cub18CUB_300001_SM_10006detail6reduce28DeviceReduceSingleTileKernelINS2_10policy_hubIdjN4cuda3__47maximumIvEEE10Policy1000EPdSB_iS8_ddNS5_3std3__410__identityEEEvT0_T1_T2_T3_T4_T6_E12temp_storage+24];
	setp.lt.f64 	%p211, %fd341, %fd342;
	selp.f64 	%fd343, %fd342, %fd341, %p211;
	ld.shared.f64 	%fd344, [_ZZN3cub18CUB_300001_SM_10006detail6reduce28DeviceReduceSingleTileKernelINS2_10policy_hubIdjN4cuda3__47maximumIvEEE10Policy1000EPdSB_iS8_ddNS5_3std3__410__identityEEEvT0_T1_T2_T3_T4_T6_E12temp_storage+32];
	setp.lt.f64 	%p212, %fd343, %fd344;
	selp.f64 	%fd345, %fd344, %fd343, %p212;
	ld.shared.f64 	%fd346, [_ZZN3cub18CUB_300001_SM_10006detail6reduce28DeviceReduceSingleTileKernelINS2_10policy_hubIdjN4cuda3__47maximumIvEEE10Policy1000EPdSB_iS8_ddNS5_3std3__410__identityEEEvT0_T1_T2_T3_T4_T6_E12temp_storage+40];
	setp.lt.f64 	%p213, %fd345, %fd346;
	selp.f64 	%fd347, %fd346, %fd345, %p213;
	ld.shared.f64 	%fd348, [_ZZN3cub18CUB_300001_SM_10006detail6reduce28DeviceReduceSingleTileKernelINS2_10policy_hubIdjN4cuda3__47maximumIvEEE10Policy1000EPdSB_iS8_ddNS5_3std3__410__identityEEEvT0_T1_T2_T3_T4_T6_E12temp_storage+48];
	setp.lt.f64 	%p214, %fd347, %fd348;
	selp.f64 	%fd349, %fd348, %fd347, %p214;
	ld.shared.f64 	%fd350, [_ZZN3cub18CUB_300001_SM_10006detail6reduce28DeviceReduceSingleTileKernelINS2_10policy_hubIdjN4cuda3__47maximumIvEEE10Policy1000EPdSB_iS8_ddNS5_3std3__410__identityEEEvT0_T1_T2_T3_T4_T6_E12temp_storage+56];
	setp.lt.f64 	%p215, %fd349, %fd350;
	selp.f64 	%fd351, %fd350, %fd349, %p215;
	ld.shared.f64 	%fd352, [_ZZN3cub18CUB_300001_SM_10006detail6reduce28DeviceReduceSingleTileKernelINS2_10policy_hubIdjN4cuda3__47maximumIvEEE10Policy1000EPdSB_iS8_ddNS5_3std3__410__identityEEEvT0_T1_T2_T3_T4_T6_E12temp_storage+64];
	setp.lt.f64 	%p216, %fd351, %fd352;
	selp.f64 	%fd380, %fd352, %fd351, %p216;
	bra.uni 	$L__BB8_72;
$L__BB8_18:
	// begin inline asm
	mov.u32 %r326, %laneid;
	// end inline asm
	and.b32  	%r377, %r1, 992;
	add.s32 	%r378, %r377, 32;
	setp.gt.s32 	%p171, %r378, %r68;
	not.b32 	%r379, %r377;
	add.s32 	%r380, %r68, %r379;
	selp.b32 	%r375, %r380, 31, %p171;
	mov.b64 	%rd182, %fd359;
	mov.b64 	{%r328, %r333}, %rd182;
	mov.b32 	%r334, 1;
	mov.b32 	%r376, -1;
	// begin inline asm
	shfl.sync.down.b32 %r327, %r328, %r334, %r375, %r376;
	// end inline asm
	// begin inline asm
	shfl.sync.down.b32 %r332, %r333, %r334, %r375, %r376;
	// end inline asm
	mov.b64 	%rd183, {%r327, %r332};
	mov.b64 	%fd280, %rd183;
	setp.lt.s32 	%p172, %r326, %r375;
	setp.lt.f64 	%p173, %fd359, %fd280;
	selp.f64 	%fd281, %fd280, %fd359, %p173;
	selp.f64 	%fd282, %fd281, %fd359, %p172;
	mov.b64 	%rd184, %fd282;
	mov.b64 	{%r338, %r343}, %rd184;
	mov.b32 	%r344, 2;
	// begin inline asm
	shfl.sync.down.b32 %r337, %r338, %r344, %r375, %r376;
	// end inline asm
	// begin inline asm
	shfl.sync.down.b32 %r342, %r343, %r344, %r375, %r376;
	// end inline asm
	mov.b64 	%rd185, {%r337, %r342};
	mov.b64 	%fd283, %rd185;
	add.s32 	%r381, %r326, 2;
	setp.gt.s32 	%p174, %r381, %r375;
	setp.lt.f64 	%p175, %fd282, %fd283;
	selp.f64 	%fd284, %fd283, %fd282, %p175;
	selp.f64 	%fd285, %fd282, %fd284, %p174;
	mov.b64 	%rd186, %fd285;
	mov.b64 	{%r348, %r353}, %rd186;
	mov.b32 	%r354, 4;
	// begin inline asm
	shfl.sync.down.b32 %r347, %r348, %r354, %r375, %r376;
	// end inline asm
	// begin inline asm
	shfl.sync.down.b32 %r352, %r353, %r354, %r375, %r376;
	// end inline asm
	mov.b64 	%rd187, {%r347, %r352};
	mov.b64 	%fd286, %rd187;
	add.s32 	%r382, %r326, 4;
	setp.gt.s32 	%p176, %r382, %r375;
	setp.lt.f64 	%p177, %fd285, %fd286;
	selp.f64 	%fd287, %fd286, %fd285, %p177;
	selp.f64 	%fd288, %fd285, %fd287, %p176;
	mov.b64 	%rd188, %fd288;
	mov.b64 	{%r358, %r363}, %rd188;
	mov.b32 	%r364, 8;
	// begin inline asm
	shfl.sync.down.b32 %r357, %r358, %r364, %r375, %r376;
	// end inline asm
	// begin inline asm
	shfl.sync.down.b32 %r362, %r363, %r364, %r375, %r376;
	// end inline asm
	mov.b64 	%rd189, {%r357, %r362};
	mov.b64 	%fd289, %rd189;
	add.s32 	%r383, %r326, 8;
	setp.gt.s32 	%p178, %r383, %r375;
	setp.lt.f64 	%p179, %fd288, %fd289;
	selp.f64 	%fd290, %fd289, %fd288, %p179;
	selp.f64 	%fd291, %fd288, %fd290, %p178;
	mov.b64 	%rd190, %fd291;
	mov.b64 	{%r368, %r373}, %rd190;
	mov.b32 	%r374, 16;
	// begin inline asm
	shfl.sync.down.b32 %r367, %r368, %r374, %r375, %r376;
	// end inline asm
	// begin inline asm
	shfl.sync.down.b32 %r372, %r373, %r374, %r375, %r376;
	// end inline asm
	mov.b64 	%rd191, {%r367, %r372};
	mov.b64 	%fd292, %rd191;
	add.s32 	%r384, %r326, 16;
	setp.gt.s32 	%p180, %r384, %r375;
	setp.lt.f64 	%p181, %fd291, %fd292;
	selp.f64 	%fd293, %fd292, %fd291, %p181;
	selp.f64 	%fd380, %fd291, %fd293, %p180;
	setp.ne.s32 	%p182, %r326, 0;
	@%p182 bra 	$L__BB8_20;
	shr.u32 	%r385, %r1, 2;
	and.b32  	%r386, %r385, 248;
	mov.u32 	%r387, _ZZN3cub18CUB_300001_SM_10006detail6reduce28DeviceReduceSingleTileKernelINS2_10policy_hubIdjN4cuda3__47maximumIvEEE10Policy1000EPdSB_iS8_ddNS5_3std3__410__identityEEEvT0_T1_T2_T3_T4_T6_E12temp_storage;
	add.s32 	%r388, %r387, %r386;
	st.shared.f64 	[%r388+8], %fd380;
$L__BB8_20:
	bar.sync 	0;
	setp.ne.s32 	%p183, %r1, 0;
	@%p183 bra 	$L__BB8_72;
	setp.gt.s32 	%p184, %r68, 32;
	ld.shared.f64 	%fd294, [_ZZN3cub18CUB_300001_SM_10006detail6reduce28DeviceReduceSingleTileKernelINS2_10policy_hubIdjN4cuda3__47maximumIvEEE10Policy1000EPdSB_iS8_ddNS5_3std3__410__identityEEEvT0_T1_T2_T3_T4_T6_E12temp_storage+16];
	setp.lt.f64 	%p185, %fd380, %fd294;
	selp.f64 	%fd296, %fd294, %fd380, %p185;
	selp.f64 	%fd297, %fd296, %fd380, %p184;
	setp.gt.s32 	%p186, %r68, 64;
	ld.shared.f64 	%fd299, [_ZZN3cub18CUB_300001_SM_10006detail6reduce28DeviceReduceSingleTileKernelINS2_10policy_hubIdjN4cuda3__47maximumIvEEE10Policy1000EPdSB_iS8_ddNS5_3std3__410__identityEEEvT0_T1_T2_T3_T4_T6_E12temp_storage+24];
	setp.lt.f64 	%p187, %fd297, %fd299;
	selp.f64 	%fd301, %fd299, %fd297, %p187;
	selp.f64 	%fd302, %fd301, %fd297, %p186;
	setp.gt.s32 	%p188, %r68, 96;
	ld.shared.f64 	%fd304, [_ZZN3cub18CUB_300001_SM_10006detail6reduce28DeviceReduceSingleTileKernelINS2_10policy_hubIdjN4cuda3__47maximumIvEEE10Policy1000EPdSB_iS8_ddNS5_3std3__410__identityEEEvT0_T1_T2_T3_T4_T6_E12temp_storage+32];
	setp.lt.f64 	%p189, %fd302, %fd304;
	selp.f64 	%fd306, %fd304, %fd302, %p189;
	selp.f64 	%fd307, %fd306, %fd302, %p188;
	setp.gt.s32 	%p190, %r68, 128;
	ld.shared.f64 	%fd309, [_ZZN3cub18CUB_300001_SM_10006detail6reduce28DeviceReduceSingleTileKernelINS2_10policy_hubIdjN4cuda3__47maximumIvEEE10Policy1000EPdSB_iS8_ddNS5_3std3__410__identityEEEvT0_T1_T2_T3_T4_T6_E12temp_storage+40];
	setp.lt.f64 	%p191, %fd307, %fd309;
	selp.f64 	%fd311, %fd309, %fd307, %p191;
	selp.f64 	%fd312, %fd311, %fd307, %p190;
	setp.gt.s32 	%p192, %r68, 160;
	ld.shared.f64 	%fd314, [_ZZN3cub18CUB_300001_SM_10006detail6reduce28DeviceReduceSingleTileKernelINS2_10policy_hubIdjN4cuda3__47maximumIvEEE10Policy1000EPdSB_iS8_ddNS5_3std3__410__identityEEEvT0_T1_T2_T3_T4_T6_E12temp_storage+48];
	setp.lt.f64 	%p193, %fd312, %fd314;
	selp.f64 	%fd316, %fd314, %fd312, %p193;
	selp.f64 	%fd317, %fd316, %fd312, %p192;
	setp.gt.s32 	%p194, %r68, 192;
	ld.shared.f64 	%fd319, [_ZZN3cub18CUB_300001_SM_10006detail6reduce28DeviceReduceSingleTileKernelINS2_10policy_hubIdjN4cuda3__47maximumIvEEE10Policy1000EPdSB_iS8_ddNS5_3std3__410__identityEEEvT0_T1_T2_T3_T4_T6_E12temp_storage+56];
	setp.lt.f64 	%p195, %fd317, %fd319;
	selp.f64 	%fd321, %fd319, %fd317, %p195;
	selp.f64 	%fd322, %fd321, %fd317, %p194;
	setp.gt.s32 	%p196, %r68, 224;
	ld.shared.f64 	%fd324, [_ZZN3cub18CUB_300001_SM_10006detail6reduce28DeviceReduceSingleTileKernelINS2_10policy_hubIdjN4cuda3__47maximumIvEEE10Policy1000EPdSB_iS8_ddNS5_3std3__410__identityEEEvT0_T1_T2_T3_T4_T6_E12temp_storage+64];
	setp.lt.f64 	%p197, %fd322, %fd324;
	selp.f64 	%fd326, %fd324, %fd322, %p197;
	selp.f64 	%fd380, %fd326, %fd322, %p196;
	bra.uni 	$L__BB8_72;
$L__BB8_22:
	mov.u32 	%r13, %tid.x;
	shl.b32 	%r14, %r13, 2;
	mul.wide.u32 	%rd126, %r14, 8;
	add.s64 	%rd116, %rd15, %rd126;
	// begin inline asm
	ld.global.nc.v2.u64 {%rd114, %rd115}, [%rd116];
	// end inline asm
	add.s64 	%rd119, %rd116, 16;
	// begin inline asm
	ld.global.nc.v2.u64 {%rd117, %rd118}, [%rd119];
	// end inline asm
	mov.b64 	%fd206, %rd114;
	mov.b64 	%fd207, %rd115;
	mov.b64 	%fd208, %rd117;
	mov.b64 	%fd209, %rd118;
	add.s64 	%rd122, %rd116, 8192;
	// begin inline asm
	ld.global.nc.v2.u64 {%rd120, %rd121}, [%rd122];
	// end inline asm
	add.s64 	%rd125, %rd116, 8208;
	// begin inline asm
	ld.global.nc.v2.u64 {%rd123, %rd124}, [%rd125];
	// end inline asm
	mov.b64 	%fd210, %rd120;
	mov.b64 	%fd211, %rd121;
	mov.b64 	%fd212, %rd123;
	mov.b64 	%fd213, %rd124;
	setp.lt.f64 	%p111, %fd206, %fd207;
	selp.f64 	%fd214, %fd207, %fd206, %p111;
	setp.lt.f64 	%p112, %fd214, %fd208;
	selp.f64 	%fd215, %fd208, %fd214, %p112;
	setp.lt.f64 	%p113, %fd215, %fd209;
	selp.f64 	%fd216, %fd209, %fd215, %p113;
	setp.lt.f64 	%p114, %fd216, %fd210;
	selp.f64 	%fd217, %fd210, %fd216, %p114;
	setp.lt.f64 	%p115, %fd217, %fd211;
	selp.f64 	%fd218, %fd211, %fd217, %p115;
	setp.lt.f64 	%p116, %fd218, %fd212;
	selp.f64 	%fd219, %fd212, %fd218, %p116;
	setp.lt.f64 	%p117, %fd219, %fd213;
	selp.f64 	%fd366, %fd213, %fd219, %p117;
	setp.lt.u32 	%p118, %r68, 4096;
	mov.b32 	%r452, 2048;
	@%p118 bra 	$L__BB8_26;
	add.s32 	%r15, %r68, -2048;
	mov.b32 	%r452, 2048;
$L__BB8_24:
	add.s32 	%r258, %r452, %r14;
	mul.wide.u32 	%rd139, %r258, 8;
	add.s64 	%rd129, %rd15, %rd139;
	// begin inline asm
	ld.global.nc.v2.u64 {%rd127, %rd128}, [%rd129];
	// end inline asm
	add.s64 	%rd132, %rd129, 16;
	// begin inline asm
	ld.global.nc.v2.u64 {%rd130, %rd131}, [%rd132];
	// end inline asm
	mov.b64 	%fd220, %rd127;
	mov.b64 	%fd221, %rd128;
	mov.b64 	%fd222, %rd130;
	mov.b64 	%fd223, %rd131;
	add.s64 	%rd135, %rd129, 8192;
	// begin inline asm
	ld.global.nc.v2.u64 {%rd133, %rd134}, [%rd135];
	// end inline asm
	add.s64 	%rd138, %rd129, 8208;
	// begin inline asm
	ld.global.nc.v2.u64 {%rd136, %rd137}, [%rd138];
	// end inline asm
	mov.b64 	%fd224, %rd133;
	mov.b64 	%fd225, %rd134;
	mov.b64 	%fd226, %rd136;
	mov.b64 	%fd227, %rd137;
	setp.lt.f64 	%p119, %fd366, %fd220;
	selp.f64 	%fd228, %fd220, %fd366, %p119;
	setp.lt.f64 	%p120, %fd228, %fd221;
	selp.f64 	%fd229, %fd221, %fd228, %p120;
	setp.lt.f64 	%p121, %fd229, %fd222;
	selp.f64 	%fd230, %fd222, %fd229, %p121;
	setp.lt.f64 	%p122, %fd230, %fd223;
	selp.f64 	%fd231, %fd223, %fd230, %p122;
	setp.lt.f64 	%p123, %fd231, %fd224;
	selp.f64 	%fd232, %fd224, %fd231, %p123;
	setp.lt.f64 	%p124, %fd232, %fd225;
	selp.f64 	%fd233, %fd225, %fd232, %p124;
	setp.lt.f64 	%p125, %fd233, %fd226;
	selp.f64 	%fd234, %fd226, %fd233, %p125;
	setp.lt.f64 	%p126, %fd234, %fd227;
	selp.f64 	%fd366, %fd227, %fd234, %p126;
	sub.s32 	%r259, %r68, %r452;
	setp.lt.s32 	%p127, %r259, 2048;
	@%p127 bra 	$L__BB8_34;
	add.s32 	%r452, %r452, 2048;
	setp.le.s32 	%p128, %r452, %r15;
	@%p128 bra 	$L__BB8_24;
$L__BB8_26:
	setp.le.s32 	%p129, %r68, %r452;
	@%p129 bra 	$L__BB8_34;
	sub.s32 	%r19, %r68, %r452;
	setp.ge.s32 	%p130, %r13, %r19;
	@%p130 bra 	$L__BB8_34;
	not.b32 	%r260, %r13;
	add.s32 	%r261, %r68, %r260;
	sub.s32 	%r20, %r261, %r452;
	and.b32  	%r262, %r20, 768;
	setp.eq.s32 	%p131, %r262, 768;
	mov.u32 	%r456, %r13;
	@%p131 bra 	$L__BB8_31;
	add.s32 	%r454, %r13, %r452;
	shr.u32 	%r263, %r20, 8;
	add.s32 	%r264, %r263, 1;
	and.b32  	%r265, %r264, 3;
	neg.s32 	%r453, %r265;
	mov.u32 	%r456, %r13;
$L__BB8_30:
	.pragma "nounroll";
	mul.wide.u32 	%rd142, %r454, 8;
	add.s64 	%rd141, %rd15, %rd142;
	// begin inline asm
	ld.global.nc.u64 %rd140, [%rd141];
	// end inline asm
	mov.b64 	%fd236, %rd140;
	setp.lt.f64 	%p132, %fd366, %fd236;
	selp.f64 	%fd366, %fd236, %fd366, %p132;
	add.s32 	%r456, %r456, 256;
	add.s32 	%r454, %r454, 256;
	add.s32 	%r453, %r453, 1;
	setp.ne.s32 	%p133, %r453, 0;
	@%p133 bra 	$L__BB8_30;
$L__BB8_31:
	setp.lt.u32 	%p134, %r20, 768;
	@%p134 bra 	$L__BB8_34;
	cvt.u64.u32 	%rd143, %r456;
	cvt.u64.u32 	%rd144, %r452;
	add.s64 	%rd145, %rd143, %rd144;
	shl.b64 	%rd146, %rd145, 3;
	add.s64 	%rd147, %rd146, %rd15;
	add.s64 	%rd203, %rd147, 4096;
	add.s32 	%r457, %r456, %r452;
$L__BB8_33:
	mul.wide.u32 	%rd156, %r457, 8;
	add.s64 	%rd149, %rd15, %rd156;
	// begin inline asm
	ld.global.nc.u64 %rd148, [%rd149];
	// end inline asm
	mov.b64 	%fd237, %rd148;
	setp.lt.f64 	%p135, %fd366, %fd237;
	selp.f64 	%fd238, %fd237, %fd366, %p135;
	add.s64 	%rd151, %rd203, -2048;
	// begin inline asm
	ld.global.nc.u64 %rd150, [%rd151];
	// end inline asm
	mov.b64 	%fd239, %rd150;
	setp.lt.f64 	%p136, %fd238, %fd239;
	selp.f64 	%fd240, %fd239, %fd238, %p136;
	// begin inline asm
	ld.global.nc.u64 %rd152, [%rd203];
	// end inline asm
	mov.b64 	%fd241, %rd152;
	setp.lt.f64 	%p137, %fd240, %fd241;
	selp.f64 	%fd242, %fd241, %fd240, %p137;
	add.s64 	%rd155, %rd203, 2048;
	// begin inline asm
	ld.global.nc.u64 %rd154, [%rd155];
	// end inline asm
	mov.b64 	%fd243, %rd154;
	setp.lt.f64 	%p138, %fd242, %fd243;
	selp.f64 	%fd366, %fd243, %fd242, %p138;
	add.s32 	%r456, %r456, 1024;
	add.s64 	%rd203, %rd203, 8192;
	add.s32 	%r457, %r457, 1024;
	setp.lt.s32 	%p139, %r456, %r19;
	@%p139 bra 	$L__BB8_33;
$L__BB8_34:
	// begin inline asm
	mov.u32 %r266, %laneid;
	// end inline asm
	mov.b64 	%rd157, %fd366;
	mov.b64 	{%r268, %r273}, %rd157;
	mov.b32 	%r274, 1;
	mov.b32 	%r315, 31;
	mov.b32 	%r316, -1;
	// begin inline asm
	shfl.sync.down.b32 %r267, %r268, %r274, %r315, %r316;
	// end inline asm
	// begin inline asm
	shfl.sync.down.b32 %r272, %r273, %r274, %r315, %r316;
	// end inline asm
	mov.b64 	%rd158, {%r267, %r272};
	mov.b64 	%fd244, %rd158;
	setp.gt.s32 	%p140, %r266, 30;
	setp.lt.f64 	%p141, %fd366, %fd244;
	selp.f64 	%fd245, %fd244, %fd366, %p141;
	selp.f64 	%fd246, %fd366, %fd245, %p140;
	mov.b64 	%rd159, %fd246;
	mov.b64 	{%r278, %r283}, %rd159;
	mov.b32 	%r284, 2;
	// begin inline asm
	shfl.sync.down.b32 %r277, %r278, %r284, %r315, %r316;
	// end inline asm
	// begin inline asm
	shfl.sync.down.b32 %r282, %r283, %r284, %r315, %r316;
	// end inline asm
	mov.b64 	%rd160, {%r277, %r282};
	mov.b64 	%fd247, %rd160;
	setp.gt.s32 	%p142, %r266, 29;
	setp.lt.f64 	%p143, %fd246, %fd247;
	selp.f64 	%fd248, %fd247, %fd246, %p143;
	selp.f64 	%fd249, %fd246, %fd248, %p142;
	mov.b64 	%rd161, %fd249;
	mov.b64 	{%r288, %r293}, %rd161;
	mov.b32 	%r294, 4;
	// begin inline asm
	shfl.sync.down.b32 %r287, %r288, %r294, %r315, %r316;
	// end inline asm
	// begin inline asm
	shfl.sync.down.b32 %r292, %r293, %r294, %r315, %r316;
	// end inline asm
	mov.b64 	%rd162, {%r287, %r292};
	mov.b64 	%fd250, %rd162;
	setp.gt.s32 	%p144, %r266, 27;
	setp.lt.f64 	%p145, %fd249, %fd250;
	selp.f64 	%fd251, %fd250, %fd249, %p145;
	selp.f64 	%fd252, %fd249, %fd251, %p144;
	mov.b64 	%rd163, %fd252;
	mov.b64 	{%r298, %r303}, %rd163;
	mov.b32 	%r304, 8;
	// begin inline asm
	shfl.sync.down.b32 %r297, %r298, %r304, %r315, %r316;
	// end inline asm
	// begin inline asm
	shfl.sync.down.b32 %r302, %r303, %r304, %r315, %r316;
	// end inline asm
	mov.b64 	%rd164, {%r297, %r302};
	mov.b64 	%fd253, %rd164;
	setp.gt.s32 	%p146, %r266, 23;
	setp.lt.f64 	%p147, %fd252, %fd253;
	selp.f64 	%fd254, %fd253, %fd252, %p147;
	selp.f64 	%fd255, %fd252, %fd254, %p146;
	mov.b64 	%rd165, %fd255;
	mov.b64 	{%r308, %r313}, %rd165;
	mov.b32 	%r314, 16;
	// begin inline asm
	shfl.sync.down.b32 %r307, %r308, %r314, %r315, %r316;
	// end inline asm
	// begin inline asm
	shfl.sync.down.b32 %r312, %r313, %r314, %r315, %r316;
	// end inline asm
	mov.b64 	%rd166, {%r307, %r312};
	mov.b64 	%fd256, %rd166;
	setp.gt.s32 	%p148, %r266, 15;
	setp.lt.f64 	%p149, %fd255, %fd256;
	selp.f64 	%fd26, %fd256, %fd255, %p149;
	selp.f64 	%fd380, %fd255, %fd26, %p148;
	setp.ne.s32 	%p150, %r266, 0;
	@%p150 bra 	$L__BB8_36;
	shr.u32 	%r317, %r13, 2;
	and.b32  	%r318, %r317, 248;
	mov.u32 	%r319, _ZZN3cub18CUB_300001_SM_10006detail6reduce28DeviceReduceSingleTileKernelINS2_10policy_hubIdjN4cuda3__47maximumIvEEE10Policy1000EPdSB_iS8_ddNS5_3std3__410__identityEEEvT0_T1_T2_T3_T4_T6_E12temp_storage;
	add.s32 	%r320, %r319, %r318;
	st.shared.f64 	[%r320+8], %fd26;
$L__BB8_36:
	bar.sync 	0;
	setp.ne.s32 	%p151, %r13, 0;
	@%p151 bra 	$L__BB8_72;
	ld.shared.f64 	%fd257, [_ZZN3cub18CUB_300001_SM_10006detail6reduce28DeviceReduceSingleTileKernelINS2_10policy_hubIdjN4cuda3__47maximumIvEEE10Policy1000EPdSB_iS8_ddNS5_3std3__410__identityEEEvT0_T1_T2_T3_T4_T6_E12temp_storage+16];
	setp.lt.f64 	%p152, %fd380, %fd257;
	selp.f64 	%fd258, %fd257, %fd380, %p152;
	ld.shared.f64 	%fd259, [_ZZN3cub18CUB_300001_SM_10006detail6reduce28DeviceReduceSingleTileKernelINS2_10policy_hubIdjN4cuda3__47maximumIvEEE10Policy1000EPdSB_iS8_ddNS5_3std3__410__identityEEEvT0_T1_T2_T3_T4_T6_E12temp_storage+24];
	setp.lt.f64 	%p153, %fd258, %fd259;
	selp.f64 	%fd260, %fd259, %fd258, %p153;
	ld.shared.f64 	%fd261, [_ZZN3cub18CUB_300001_SM_10006detail6reduce28DeviceReduceSingleTileKernelINS2_10policy_hubIdjN4cuda3__47maximumIvEEE10Policy1000EPdSB_iS8_ddNS5_3std3__410__identityEEEvT0_T1_T2_T3_T4_T6_E12temp_storage+32];
	setp.lt.f64 	%p154, %fd260, %fd261;
	selp.f64 	%fd262, %fd261, %fd260, %p154;
	ld.shared.f64 	%fd263, [_ZZN3cub18CUB_300001_SM_10006detail6reduce28DeviceReduceSingleTileKernelINS2_10policy_hubIdjN4cuda3__47maximumIvEEE10Policy1000EPdSB_iS8_ddNS5_3std3__410__identityEEEvT0_T1_T2_T3_T4_T6_E12temp_storage+40];
	setp.lt.f64 	%p155, %fd262, %fd263;
	selp.f64 	%fd264, %fd263, %fd262, %p155;
	ld.shared.f64 	%fd265, [_ZZN3cub18CUB_300001_SM_10006detail6reduce28DeviceReduceSingleTileKernelINS2_10policy_hubIdjN4cuda3__47maximumIvEEE10Policy1000EPdSB_iS8_ddNS5_3std3__410__identityEEEvT0_T1_T2_T3_T4_T6_E12temp_storage+48];
	setp.lt.f64 	%p156, %fd264, %fd265;
	selp.f64 	%fd266, %fd265, %fd264, %p156;
	ld.shared.f64 	%fd267, [_ZZN3cub18CUB_300001_SM_10006detail6reduce28DeviceReduceSingleTileKernelINS2_10policy_hubIdjN4cuda3__47maximumIvEEE10Policy1000EPdSB_iS8_ddNS5_3std3__410__identityEEEvT0_T1_T2_T3_T4_T6_E12temp_storage+56];
	setp.lt.f64 	%p157, %fd266, %fd267;
	selp.f64 	%fd268, %fd267, %fd266, %p157;
	ld.shared.f64 	%fd269, [_ZZN3cub18CUB_300001_SM_10006detail6reduce28DeviceReduceSingleTileKernelINS2_10policy_hubIdjN4cuda3__47maximumIvEEE10Policy1000EPdSB_iS8_ddNS5_3std3__410__identityEEEvT0_T1_T2_T3_T4_T6_E12temp_storage+64];
	setp.lt.f64 	%p158, %fd268, %fd269;
	selp.f64 	%fd380, %fd269, %fd268, %p158;
	bra.uni 	$L__BB8_72;
$L__BB8_38:
	setp.gt.s32 	%p3, %r68, 2047;
	@%p3 bra 	$L__BB8_56;
	mov.u32 	%r35, %tid.x;
	setp.ge.s32 	%p52, %r35, %r68;
	mov.f64 	%fd372, 0d0000000000000000;
	mov.u32 	%r462, %r35;
	@%p52 bra 	$L__BB8_41;
	mul.wide.u32 	%rd81, %r35, 8;
	add.s64 	%rd80, %rd15, %rd81;
	// begin inline asm
	ld.global.nc.u64 %rd79, [%rd80];
	// end inline asm
	mov.b64 	%fd372, %rd79;
	add.s32 	%r462, %r35, 256;
$L__BB8_41:
	setp.ge.s32 	%p53, %r462, %r68;
	@%p53 bra 	$L__BB8_47;
	not.b32 	%r133, %r462;
	add.s32 	%r38, %r68, %r133;
	and.b32  	%r134, %r38, 768;
	setp.eq.s32 	%p54, %r134, 768;
	@%p54 bra 	$L__BB8_45;
	mul.wide.u32 	%rd82, %r462, 8;
	add.s64 	%rd204, %rd15, %rd82;
	shr.u32 	%r135, %r38, 8;
	add.s32 	%r136, %r135, 1;
	and.b32  	%r137, %r136, 3;
	neg.s32 	%r460, %r137;
$L__BB8_44:
	.pragma "nounroll";
	// begin inline asm
	ld.global.nc.u64 %rd83, [%rd204];
	// end inline asm
	mov.b64 	%fd125, %rd83;
	setp.lt.f64 	%p55, %fd372, %fd125;
	selp.f64 	%fd372, %fd125, %fd372, %p55;
	add.s32 	%r462, %r462, 256;
	add.s64 	%rd204, %rd204, 2048;
	add.s32 	%r460, %r460, 1;
	setp.ne.s32 	%p56, %r460, 0;
	@%p56 bra 	$L__BB8_44;
$L__BB8_45:
	setp.lt.u32 	%p57, %r38, 768;
	@%p57 bra 	$L__BB8_47;
$L__BB8_46:
	mul.wide.s32 	%rd93, %r462, 8;
	add.s64 	%rd86, %rd15, %rd93;
	// begin inline asm
	ld.global.nc.u64 %rd85, [%rd86];
	// end inline asm
	mov.b64 	%fd126, %rd85;
	setp.lt.f64 	%p58, %fd372, %fd126;
	selp.f64 	%fd127, %fd126, %fd372, %p58;
	add.s64 	%rd88, %rd86, 2048;
	// begin inline asm
	ld.global.nc.u64 %rd87, [%rd88];
	// end inline asm
	mov.b64 	%fd128, %rd87;
	setp.lt.f64 	%p59, %fd127, %fd128;
	selp.f64 	%fd129, %fd128, %fd127, %p59;
	add.s64 	%rd90, %rd86, 4096;
	// begin inline asm
	ld.global.nc.u64 %rd89, [%rd90];
	// end inline asm
	mov.b64 	%fd130, %rd89;
	setp.lt.f64 	%p60, %fd129, %fd130;
	selp.f64 	%fd131, %fd130, %fd129, %p60;
	add.s64 	%rd92, %rd86, 6144;
	// begin inline asm
	ld.global.nc.u64 %rd91, [%rd92];
	// end inline asm
	mov.b64 	%fd132, %rd91;
	setp.lt.f64 	%p61, %fd131, %fd132;
	selp.f64 	%fd372, %fd132, %fd131, %p61;
	add.s32 	%r462, %r462, 1024;
	setp.lt.s32 	%p62, %r462, %r68;
	@%p62 bra 	$L__BB8_46;
$L__BB8_47:
	setp.lt.s32 	%p63, %r68, 256;
	@%p63 bra 	$L__BB8_52;
	// begin inline asm
	mov.u32 %r201, %laneid;
	// end inline asm
	mov.b64 	%rd104, %fd372;
	mov.b64 	{%r203, %r208}, %rd104;
	mov.b32 	%r209, 1;
	mov.b32 	%r250, 31;
	mov.b32 	%r251, -1;
	// begin inline asm
	shfl.sync.down.b32 %r202, %r203, %r209, %r250, %r251;
	// end inline asm
	// begin inline asm
	shfl.sync.down.b32 %r207, %r208, %r209, %r250, %r251;
	// end inline asm
	mov.b64 	%rd105, {%r202, %r207};
	mov.b64 	%fd180, %rd105;
	setp.gt.s32 	%p91, %r201, 30;
	setp.lt.f64 	%p92, %fd372, %fd180;
	selp.f64 	%fd181, %fd180, %fd372, %p92;
	selp.f64 	%fd182, %fd372, %fd181, %p91;
	mov.b64 	%rd106, %fd182;
	mov.b64 	{%r213, %r218}, %rd106;
	mov.b32 	%r219, 2;
	// begin inline asm
	shfl.sync.down.b32 %r212, %r213, %r219, %r250, %r251;
	// end inline asm
	// begin inline asm
	shfl.sync.down.b32 %r217, %r218, %r219, %r250, %r251;
	// end inline asm
	mov.b64 	%rd107, {%r212, %r217};
	mov.b64 	%fd183, %rd107;
	setp.gt.s32 	%p93, %r201, 29;
	setp.lt.f64 	%p94, %fd182, %fd183;
	selp.f64 	%fd184, %fd183, %fd182, %p94;
	selp.f64 	%fd185, %fd182, %fd184, %p93;
	mov.b64 	%rd108, %fd185;
	mov.b64 	{%r223, %r228}, %rd108;
	mov.b32 	%r229, 4;
	// begin inline asm
	shfl.sync.down.b32 %r222, %r223, %r229, %r250, %r251;
	// end inline asm
	// begin inline asm
	shfl.sync.down.b32 %r227, %r228, %r229, %r250, %r251;
	// end inline asm
	mov.b64 	%rd109, {%r222, %r227};
	mov.b64 	%fd186, %rd109;
	setp.gt.s32 	%p95, %r201, 27;
	setp.lt.f64 	%p96, %fd185, %fd186;
	selp.f64 	%fd187, %fd186, %fd185, %p96;
	selp.f64 	%fd188, %fd185, %fd187, %p95;
	mov.b64 	%rd110, %fd188;
	mov.b64 	{%r233, %r238}, %rd110;
	mov.b32 	%r239, 8;
	// begin inline asm
	shfl.sync.down.b32 %r232, %r233, %r239, %r250, %r251;
	// end inline asm
	// begin inline asm
	shfl.sync.down.b32 %r237, %r238, %r239, %r250, %r251;
	// end inline asm
	mov.b64 	%rd111, {%r232, %r237};
	mov.b64 	%fd189, %rd111;
	setp.gt.s32 	%p97, %r201, 23;
	setp.lt.f64 	%p98, %fd188, %fd189;
	selp.f64 	%fd190, %fd189, %fd188, %p98;
	selp.f64 	%fd191, %fd188, %fd190, %p97;
	mov.b64 	%rd112, %fd191;
	mov.b64 	{%r243, %r248}, %rd112;
	mov.b32 	%r249, 16;
	// begin inline asm
	shfl.sync.down.b32 %r242, %r243, %r249, %r250, %r251;
	// end inline asm
	// begin inline asm
	shfl.sync.down.b32 %r247, %r248, %r249, %r250, %r251;
	// end inline asm
	mov.b64 	%rd113, {%r242, %r247};
	mov.b64 	%fd192, %rd113;
	setp.gt.s32 	%p99, %r201, 15;
	setp.lt.f64 	%p100, %fd191, %fd192;
	selp.f64 	%fd38, %fd192, %fd191, %p100;
	selp.f64 	%fd380, %fd191, %fd38, %p99;
	setp.ne.s32 	%p101, %r201, 0;
	@%p101 bra 	$L__BB8_50;
	shr.u32 	%r252, %r35, 2;
	and.b32  	%r253, %r252, 248;
	mov.u32 	%r254, _ZZN3cub18CUB_300001_SM_10006detail6reduce28DeviceReduceSingleTileKernelINS2_10policy_hubIdjN4cuda3__47maximumIvEEE10Policy1000EPdSB_iS8_ddNS5_3std3__410__identityEEEvT0_T1_T2_T3_T4_T6_E12temp_storage;
	add.s32 	%r255, %r254, %r253;
	st.shared.f64 	[%r255+8], %fd38;
$L__BB8_50:
	bar.sync 	0;
	setp.ne.s32 	%p102, %r35, 0;
	@%p102 bra 	$L__BB8_72;
	ld.shared.f64 	%fd193, [_ZZN3cub18CUB_300001_SM_10006detail6reduce28DeviceReduceSingleTileKernelINS2_10policy_hubIdjN4cuda3__47maximumIvEEE10Policy1000EPdSB_iS8_ddNS5_3std3__410__identityEEEvT0_T1_T2_T3_T4_T6_E12temp_storage+16];
	setp.lt.f64 	%p103, %fd380, %fd193;
	selp.f64 	%fd194, %fd193, %fd380, %p103;
	ld.shared.f64 	%fd195, [_ZZN3cub18CUB_300001_SM_10006detail6reduce28DeviceReduceSingleTileKernelINS2_10policy_hubIdjN4cuda3__47maximumIvEEE10Policy1000EPdSB_iS8_ddNS5_3std3__410__identityEEEvT0_T1_T2_T3_T4_T6_E12temp_storage+24];
	setp.lt.f64 	%p104, %fd194, %fd195;
	selp.f64 	%fd196, %fd195, %fd194, %p104;
	ld.shared.f64 	%fd197, [_ZZN3cub18CUB_300001_SM_10006detail6reduce28DeviceReduceSingleTileKernelINS2_10policy_hubIdjN4cuda3__47maximumIvEEE10Policy1000EPdSB_iS8_ddNS5_3std3__410__identityEEEvT0_T1_T2_T3_T4_T6_E12temp_storage+32];
	setp.lt.f64 	%p105, %fd196, %fd197;
	selp.f64 	%fd198, %fd197, %fd196, %p105;
	ld.shared.f64 	%fd199, [_ZZN3cub18CUB_300001_SM_10006detail6reduce28DeviceReduceSingleTileKernelINS2_10policy_hubIdjN4cuda3__47maximumIvEEE10Policy1000EPdSB_iS8_ddNS5_3std3__410__identityEEEvT0_T1_T2_T3_T4_T6_E12temp_storage+40];
	setp.lt.f64 	%p106, %fd198, %fd199;
	selp.f64 	%fd200, %fd199, %fd198, %p106;
	ld.shared.f64 	%fd201, [_ZZN3cub18CUB_300001_SM_10006detail6reduce28DeviceReduceSingleTileKernelINS2_10policy_hubIdjN4cuda3__47maximumIvEEE10Policy1000EPdSB_iS8_ddNS5_3std3__410__identityEEEvT0_T1_T2_T3_T4_T6_E12temp_storage+48];
	setp.lt.f64 	%p107, %fd200, %fd201;
	selp.f64 	%fd202, %fd201, %fd200, %p107;
	ld.shared.f64 	%fd203, [_ZZN3cub18CUB_300001_SM_10006detail6reduce28DeviceReduceSingleTileKernelINS2_10policy_hubIdjN4cuda3__47maximumIvEEE10Policy1000EPdSB_iS8_ddNS5_3std3__410__identityEEEvT0_T1_T2_T3_T4_T6_E12temp_storage+56];
	setp.lt.f64 	%p108, %fd202, %fd203;
	selp.f64 	%fd204, %fd203, %fd202, %p108;
	ld.shared.f64 	%fd205, [_ZZN3cub18CUB_300001_SM_10006detail6reduce28DeviceReduceSingleTileKernelINS2_10policy_hubIdjN4cuda3__47maximumIvEEE10Policy1000EPdSB_iS8_ddNS5_3std3__410__identityEEEvT0_T1_T2_T3_T4_T6_E12temp_storage+64];
	setp.lt.f64 	%p109, %fd204, %fd205;
	selp.f64 	%fd380, %fd205, %fd204, %p109;
	bra.uni 	$L__BB8_72;
$L__BB8_52:
	// begin inline asm
	mov.u32 %r138, %laneid;
	// end inline asm
	and.b32  	%r189, %r35, 992;
	add.s32 	%r190, %r189, 32;
	setp.gt.s32 	%p64, %r190, %r68;
	not.b32 	%r191, %r189;
	add.s32 	%r192, %r68, %r191;
	selp.b32 	%r187, %r192, 31, %p64;
	mov.b64 	%rd94, %fd372;
	mov.b64 	{%r140, %r145}, %rd94;
	mov.b32 	%r146, 1;
	mov.b32 	%r188, -1;
	// begin inline asm
	shfl.sync.down.b32 %r139, %r140, %r146, %r187, %r188;
	// end inline asm
	// begin inline asm
	shfl.sync.down.b32 %r144, %r145, %r146, %r187, %r188;
	// end inline asm
	mov.b64 	%rd95, {%r139, %r144};
	mov.b64 	%fd133, %rd95;
	setp.lt.s32 	%p65, %r138, %r187;
	setp.lt.f64 	%p66, %fd372, %fd133;
	selp.f64 	%fd134, %fd133, %fd372, %p66;
	selp.f64 	%fd135, %fd134, %fd372, %p65;
	mov.b64 	%rd96, %fd135;
	mov.b64 	{%r150, %r155}, %rd96;
	mov.b32 	%r156, 2;
	// begin inline asm
	shfl.sync.down.b32 %r149, %r150, %r156, %r187, %r188;
	// end inline asm
	// begin inline asm
	shfl.sync.down.b32 %r154, %r155, %r156, %r187, %r188;
	// end inline asm
	mov.b64 	%rd97, {%r149, %r154};
	mov.b64 	%fd136, %rd97;
	add.s32 	%r193, %r138, 2;
	setp.gt.s32 	%p67, %r193, %r187;
	setp.lt.f64 	%p68, %fd135, %fd136;
	selp.f64 	%fd137, %fd136, %fd135, %p68;
	selp.f64 	%fd138, %fd135, %fd137, %p67;
	mov.b64 	%rd98, %fd138;
	mov.b64 	{%r160, %r165}, %rd98;
	mov.b32 	%r166, 4;
	// begin inline asm
	shfl.sync.down.b32 %r159, %r160, %r166, %r187, %r188;
	// end inline asm
	// begin inline asm
	shfl.sync.down.b32 %r164, %r165, %r166, %r187, %r188;
	// end inline asm
	mov.b64 	%rd99, {%r159, %r164};
	mov.b64 	%fd139, %rd99;
	add.s32 	%r194, %r138, 4;
	setp.gt.s32 	%p69, %r194, %r187;
	setp.lt.f64 	%p70, %fd138, %fd139;
	selp.f64 	%fd140, %fd139, %fd138, %p70;
	selp.f64 	%fd141, %fd138, %fd140, %p69;
	mov.b64 	%rd100, %fd141;
	mov.b64 	{%r170, %r175}, %rd100;
	mov.b32 	%r176, 8;
	// begin inline asm
	shfl.sync.down.b32 %r169, %r170, %r176, %r187, %r188;
	// end inline asm
	// begin inline asm
	shfl.sync.down.b32 %r174, %r175, %r176, %r187, %r188;
	// end inline asm
	mov.b64 	%rd101, {%r169, %r174};
	mov.b64 	%fd142, %rd101;
	add.s32 	%r195, %r138, 8;
	setp.gt.s32 	%p71, %r195, %r187;
	setp.lt.f64 	%p72, %fd141, %fd142;
	selp.f64 	%fd143, %fd142, %fd141, %p72;
	selp.f64 	%fd144, %fd141, %fd143, %p71;
	mov.b64 	%rd102, %fd144;
	mov.b64 	{%r180, %r185}, %rd102;
	mov.b32 	%r186, 16;
	// begin inline asm
	shfl.sync.down.b32 %r179, %r180, %r186, %r187, %r188;
	// end inline asm
	// begin inline asm
	shfl.sync.down.b32 %r184, %r185, %r186, %r187, %r188;
	// end inline asm
	mov.b64 	%rd103, {%r179, %r184};
	mov.b64 	%fd145, %rd103;
	add.s32 	%r196, %r138, 16;
	setp.gt.s32 	%p73, %r196, %r187;
	setp.lt.f64 	%p74, %fd144, %fd145;
	selp.f64 	%fd146, %fd145, %fd144, %p74;
	selp.f64 	%fd380, %fd144, %fd146, %p73;
	setp.ne.s32 	%p75, %r138, 0;
	@%p75 bra 	$L__BB8_54;
	shr.u32 	%r197, %r35, 2;
	and.b32  	%r198, %r197, 248;
	mov.u32 	%r199, _ZZN3cub18CUB_300001_SM_10006detail6reduce28DeviceReduceSingleTileKernelINS2_10policy_hubIdjN4cuda3__47maximumIvEEE10Policy1000EPdSB_iS8_ddNS5_3std3__410__identityEEEvT0_T1_T2_T3_T4_T6_E12temp_storage;
	add.s32 	%r200, %r199, %r198;
	st.shared.f64 	[%r200+8], %fd380;
$L__BB8_54:
	bar.sync 	0;
	setp.ne.s32 	%p76, %r35, 0;
	@%p76 bra 	$L__BB8_72;
	setp.gt.s32 	%p77, %r68, 32;
	ld.shared.f64 	%fd147, [_ZZN3cub18CUB_300001_SM_10006detail6reduce28DeviceReduceSingleTileKernelINS2_10policy_hubIdjN4cuda3__47maximumIvEEE10Policy1000EPdSB_iS8_ddNS5_3std3__410__identityEEEvT0_T1_T2_T3_T4_T6_E12temp_storage+16];
	setp.lt.f64 	%p78, %fd380, %fd147;
	selp.f64 	%fd149, %fd147, %fd380, %p78;
	selp.f64 	%fd150, %fd149, %fd380, %p77;
	setp.gt.s32 	%p79, %r68, 64;
	ld.shared.f64 	%fd152, [_ZZN3cub18CUB_300001_SM_10006detail6reduce28DeviceReduceSingleTileKernelINS2_10policy_hubIdjN4cuda3__47maximumIvEEE10Policy1000EPdSB_iS8_ddNS5_3std3__410__identityEEEvT0_T1_T2_T3_T4_T6_E12temp_storage+24];
	setp.lt.f64 	%p80, %fd150, %fd152;
	selp.f64 	%fd154, %fd152, %fd150, %p80;
	selp.f64 	%fd155, %fd154, %fd150, %p79;
	setp.gt.s32 	%p81, %r68, 96;
	ld.shared.f64 	%fd157, [_ZZN3cub18CUB_300001_SM_10006detail6reduce28DeviceReduceSingleTileKernelINS2_10policy_hubIdjN4cuda3__47maximumIvEEE10Policy1000EPdSB_iS8_ddNS5_3std3__410__identityEEEvT0_T1_T2_T3_T4_T6_E12temp_storage+32];
	setp.lt.f64 	%p82, %fd155, %fd157;
	selp.f64 	%fd159, %fd157, %fd155, %p82;
	selp.f64 	%fd160, %fd159, %fd155, %p81;
	setp.gt.s32 	%p83, %r68, 128;
	ld.shared.f64 	%fd162, [_ZZN3cub18CUB_300001_SM_10006detail6reduce28DeviceReduceSingleTileKernelINS2_10policy_hubIdjN4cuda3__47maximumIvEEE10Policy1000EPdSB_iS8_ddNS5_3std3__410__identityEEEvT0_T1_T2_T3_T4_T6_E12temp_storage+40];
	setp.lt.f64 	%p84, %fd160, %fd162;
	selp.f64 	%fd164, %fd162, %fd160, %p84;
	selp.f64 	%fd165, %fd164, %fd160, %p83;
	setp.gt.s32 	%p85, %r68, 160;
	ld.shared.f64 	%fd167, [_ZZN3cub18CUB_300001_SM_10006detail6reduce28DeviceReduceSingleTileKernelINS2_10policy_hubIdjN4cuda3__47maximumIvEEE10Policy1000EPdSB_iS8_ddNS5_3std3__410__identityEEEvT0_T1_T2_T3_T4_T6_E12temp_storage+48];
	setp.lt.f64 	%p86, %fd165, %fd167;
	selp.f64 	%fd169, %fd167, %fd165, %p86;
	selp.f64 	%fd170, %fd169, %fd165, %p85;
	setp.gt.s32 	%p87, %r68, 192;
	ld.shared.f64 	%fd172, [_ZZN3cub18CUB_300001_SM_10006detail6reduce28DeviceReduceSingleTileKernelINS2_10policy_hubIdjN4cuda3__47maximumIvEEE10Policy1000EPdSB_iS8_ddNS5_3std3__410__identityEEEvT0_T1_T2_T3_T4_T6_E12temp_storage+56];
	setp.lt.f64 	%p88, %fd170, %fd172;
	selp.f64 	%fd174, %fd172, %fd170, %p88;
	selp.f64 	%fd175, %fd174, %fd170, %p87;
	setp.gt.s32 	%p89, %r68, 224;
	ld.shared.f64 	%fd177, [_ZZN3cub18CUB_300001_SM_10006detail6reduce28DeviceReduceSingleTileKernelINS2_10policy_hubIdjN4cuda3__47maximumIvEEE10Policy1000EPdSB_iS8_ddNS5_3std3__410__identityEEEvT0_T1_T2_T3_T4_T6_E12temp_storage+64];
	setp.lt.f64 	%p90, %fd175, %fd177;
	selp.f64 	%fd179, %fd177, %fd175, %p90;
	selp.f64 	%fd380, %fd179, %fd175, %p89;
	bra.uni 	$L__BB8_72;
$L__BB8_56:
	mov.u32 	%r47, %tid.x;
	mul.wide.u32 	%rd34, %r47, 8;
	add.s64 	%rd19, %rd15, %rd34;
	// begin inline asm
	ld.global.nc.u64 %rd18, [%rd19];
	// end inline asm
	mov.b64 	%fd59, %rd18;
	add.s64 	%rd21, %rd19, 2048;
	// begin inline asm
	ld.global.nc.u64 %rd20, [%rd21];
	// end inline asm
	mov.b64 	%fd60, %rd20;
	add.s64 	%rd23, %rd19, 4096;
	// begin inline asm
	ld.global.nc.u64 %rd22, [%rd23];
	// end inline asm
	mov.b64 	%fd61, %rd22;
	add.s64 	%rd25, %rd19, 6144;
	// begin inline asm
	ld.global.nc.u64 %rd24, [%rd25];
	// end inline asm
	mov.b64 	%fd62, %rd24;
	add.s64 	%rd27, %rd19, 8192;
	// begin inline asm
	ld.global.nc.u64 %rd26, [%rd27];
	// end inline asm
	mov.b64 	%fd63, %rd26;
	add.s64 	%rd29, %rd19, 10240;
	// begin inline asm
	ld.global.nc.u64 %rd28, [%rd29];
	// end inline asm
	mov.b64 	%fd64, %rd28;
	add.s64 	%rd31, %rd19, 12288;
	// begin inline asm
	ld.global.nc.u64 %rd30, [%rd31];
	// end inline asm
	mov.b64 	%fd65, %rd30;
	add.s64 	%rd33, %rd19, 14336;
	// begin inline asm
	ld.global.nc.u64 %rd32, [%rd33];
	// end inline asm
	mov.b64 	%fd66, %rd32;
	setp.lt.f64 	%p4, %fd59, %fd60;
	selp.f64 	%fd67, %fd60, %fd59, %p4;
	setp.lt.f64 	%p5, %fd67, %fd61;
	selp.f64 	%fd68, %fd61, %fd67, %p5;
	setp.lt.f64 	%p6, %fd68, %fd62;
	selp.f64 	%fd69, %fd62, %fd68, %p6;
	setp.lt.f64 	%p7, %fd69, %fd63;
	selp.f64 	%fd70, %fd63, %fd69, %p7;
	setp.lt.f64 	%p8, %fd70, %fd64;
	selp.f64 	%fd71, %fd64, %fd70, %p8;
	setp.lt.f64 	%p9, %fd71, %fd65;
	selp.f64 	%fd72, %fd65, %fd71, %p9;
	setp.lt.f64 	%p10, %fd72, %fd66;
	selp.f64 	%fd379, %fd66, %fd72, %p10;
	setp.lt.u32 	%p11, %r68, 4096;
	mov.b32 	%r465, 2048;
	@%p11 bra 	$L__BB8_60;
	add.s32 	%r48, %r68, -2048;
	mov.b32 	%r465, 2048;
$L__BB8_58:
	mul.wide.s32 	%rd51, %r465, 8;
	add.s64 	%rd36, %rd19, %rd51;
	// begin inline asm
	ld.global.nc.u64 %rd35, [%rd36];
	// end inline asm
	mov.b64 	%fd73, %rd35;
	add.s64 	%rd38, %rd36, 2048;
	// begin inline asm
	ld.global.nc.u64 %rd37, [%rd38];
	// end inline asm
	mov.b64 	%fd74, %rd37;
	add.s64 	%rd40, %rd36, 4096;
	// begin inline asm
	ld.global.nc.u64 %rd39, [%rd40];
	// end inline asm
	mov.b64 	%fd75, %rd39;
	add.s64 	%rd42, %rd36, 6144;
	// begin inline asm
	ld.global.nc.u64 %rd41, [%rd42];
	// end inline asm
	mov.b64 	%fd76, %rd41;
	add.s64 	%rd44, %rd36, 8192;
	// begin inline asm
	ld.global.nc.u64 %rd43, [%rd44];
	// end inline asm
	mov.b64 	%fd77, %rd43;
	add.s64 	%rd46, %rd36, 10240;
	// begin inline asm
	ld.global.nc.u64 %rd45, [%rd46];
	// end inline asm
	mov.b64 	%fd78, %rd45;
	add.s64 	%rd48, %rd36, 12288;
	// begin inline asm
	ld.global.nc.u64 %rd47, [%rd48];
	// end inline asm
	mov.b64 	%fd79, %rd47;
	add.s64 	%rd50, %rd36, 14336;
	// begin inline asm
	ld.global.nc.u64 %rd49, [%rd50];
	// end inline asm
	mov.b64 	%fd80, %rd49;
	setp.lt.f64 	%p12, %fd379, %fd73;
	selp.f64 	%fd81, %fd73, %fd379, %p12;
	setp.lt.f64 	%p13, %fd81, %fd74;
	selp.f64 	%fd82, %fd74, %fd81, %p13;
	setp.lt.f64 	%p14, %fd82, %fd75;
	selp.f64 	%fd83, %fd75, %fd82, %p14;
	setp.lt.f64 	%p15, %fd83, %fd76;
	selp.f64 	%fd84, %fd76, %fd83, %p15;
	setp.lt.f64 	%p16, %fd84, %fd77;
	selp.f64 	%fd85, %fd77, %fd84, %p16;
	setp.lt.f64 	%p17, %fd85, %fd78;
	selp.f64 	%fd86, %fd78, %fd85, %p17;
	setp.lt.f64 	%p18, %fd86, %fd79;
	selp.f64 	%fd87, %fd79, %fd86, %p18;
	setp.lt.f64 	%p19, %fd87, %fd80;
	selp.f64 	%fd379, %fd80, %fd87, %p19;
	sub.s32 	%r71, %r68, %r465;
	setp.lt.s32 	%p20, %r71, 2048;
	@%p20 bra 	$L__BB8_68;
	add.s32 	%r465, %r465, 2048;
	setp.le.s32 	%p21, %r465, %r48;
	@%p21 bra 	$L__BB8_58;
$L__BB8_60:
	setp.le.s32 	%p22, %r68, %r465;
	@%p22 bra 	$L__BB8_68;
	sub.s32 	%r52, %r68, %r465;
	setp.ge.s32 	%p23, %r47, %r52;
	@%p23 bra 	$L__BB8_68;
	not.b32 	%r72, %r47;
	add.s32 	%r73, %r68, %r72;
	sub.s32 	%r53, %r73, %r465;
	and.b32  	%r74, %r53, 768;
	setp.eq.s32 	%p24, %r74, 768;
	mov.u32 	%r469, %r47;
	@%p24 bra 	$L__BB8_65;
	add.s32 	%r467, %r47, %r465;
	shr.u32 	%r75, %r53, 8;
	add.s32 	%r76, %r75, 1;
	and.b32  	%r77, %r76, 3;
	neg.s32 	%r466, %r77;
	mov.u32 	%r469, %r47;
$L__BB8_64:
	.pragma "nounroll";
	mul.wide.u32 	%rd54, %r467, 8;
	add.s64 	%rd53, %rd15, %rd54;
	// begin inline asm
	ld.global.nc.u64 %rd52, [%rd53];
	// end inline asm
	mov.b64 	%fd89, %rd52;
	setp.lt.f64 	%p25, %fd379, %fd89;
	selp.f64 	%fd379, %fd89, %fd379, %p25;
	add.s32 	%r469, %r469, 256;
	add.s32 	%r467, %r467, 256;
	add.s32 	%r466, %r466, 1;
	setp.ne.s32 	%p26, %r466, 0;
	@%p26 bra 	$L__BB8_64;
$L__BB8_65:
	setp.lt.u32 	%p27, %r53, 768;
	@%p27 bra 	$L__BB8_68;
	cvt.u64.u32 	%rd55, %r469;
	cvt.u64.u32 	%rd56, %r465;
	add.s64 	%rd57, %rd55, %rd56;
	shl.b64 	%rd58, %rd57, 3;
	add.s64 	%rd59, %rd58, %rd15;
	add.s64 	%rd205, %rd59, 4096;
	add.s32 	%r470, %r469, %r465;
$L__BB8_67:
	mul.wide.u32 	%rd68, %r470, 8;
	add.s64 	%rd61, %rd15, %rd68;
	// begin inline asm
	ld.global.nc.u64 %rd60, [%rd61];
	// end inline asm
	mov.b64 	%fd90, %rd60;
	setp.lt.f64 	%p28, %fd379, %fd90;
	selp.f64 	%fd91, %fd90, %fd379, %p28;
	add.s64 	%rd63, %rd205, -2048;
	// begin inline asm
	ld.global.nc.u64 %rd62, [%rd63];
	// end inline asm
	mov.b64 	%fd92, %rd62;
	setp.lt.f64 	%p29, %fd91, %fd92;
	selp.f64 	%fd93, %fd92, %fd91, %p29;
	// begin inline asm
	ld.global.nc.u64 %rd64, [%rd205];
	// end inline asm
	mov.b64 	%fd94, %rd64;
	setp.lt.f64 	%p30, %fd93, %fd94;
	selp.f64 	%fd95, %fd94, %fd93, %p30;
	add.s64 	%rd67, %rd205, 2048;
	// begin inline asm
	ld.global.nc.u64 %rd66, [%rd67];
	// end inline asm
	mov.b64 	%fd96, %rd66;
	setp.lt.f64 	%p31, %fd95, %fd96;
	selp.f64 	%fd379, %fd96, %fd95, %p31;
	add.s32 	%r469, %r469, 1024;
	add.s64 	%rd205, %rd205, 8192;
	add.s32 	%r470, %r470, 1024;
	setp.lt.s32 	%p32, %r469, %r52;
	@%p32 bra 	$L__BB8_67;
$L__BB8_68:
	// begin inline asm
	mov.u32 %r78, %laneid;
	// end inline asm
	mov.b64 	%rd69, %fd379;
	mov.b64 	{%r80, %r85}, %rd69;
	mov.b32 	%r86, 1;
	mov.b32 	%r127, 31;
	mov.b32 	%r128, -1;
	// begin inline asm
	shfl.sync.down.b32 %r79, %r80, %r86, %r127, %r128;
	// end inline asm
	// begin inline asm
	shfl.sync.down.b32 %r84, %r85, %r86, %r127, %r128;
	// end inline asm
	mov.b64 	%rd70, {%r79, %r84};
	mov.b64 	%fd97, %rd70;
	setp.gt.s32 	%p33, %r78, 30;
	setp.lt.f64 	%p34, %fd379, %fd97;
	selp.f64 	%fd98, %fd97, %fd379, %p34;
	selp.f64 	%fd99, %fd379, %fd98, %p33;
	mov.b64 	%rd71, %fd99;
	mov.b64 	{%r90, %r95}, %rd71;
	mov.b32 	%r96, 2;
	// begin inline asm
	shfl.sync.down.b32 %r89, %r90, %r96, %r127, %r128;
	// end inline asm
	// begin inline asm
	shfl.sync.down.b32 %r94, %r95, %r96, %r127, %r128;
	// end inline asm
	mov.b64 	%rd72, {%r89, %r94};
	mov.b64 	%fd100, %rd72;
	setp.gt.s32 	%p35, %r78, 29;
	setp.lt.f64 	%p36, %fd99, %fd100;
	selp.f64 	%fd101, %fd100, %fd99, %p36;
	selp.f64 	%fd102, %fd99, %fd101, %p35;
	mov.b64 	%rd73, %fd102;
	mov.b64 	{%r100, %r105}, %rd73;
	mov.b32 	%r106, 4;
	// begin inline asm
	shfl.sync.down.b32 %r99, %r100, %r106, %r127, %r128;
	// end inline asm
	// begin inline asm
	shfl.sync.down.b32 %r104, %r105, %r106, %r127, %r128;
	// end inline asm
	mov.b64 	%rd74, {%r99, %r104};
	mov.b64 	%fd103, %rd74;
	setp.gt.s32 	%p37, %r78, 27;
	setp.lt.f64 	%p38, %fd102, %fd103;
	selp.f64 	%fd104, %fd103, %fd102, %p38;
	selp.f64 	%fd105, %fd102, %fd104, %p37;
	mov.b64 	%rd75, %fd105;
	mov.b64 	{%r110, %r115}, %rd75;
	mov.b32 	%r116, 8;
	// begin inline asm
	shfl.sync.down.b32 %r109, %r110, %r116, %r127, %r128;
	// end inline asm
	// begin inline asm
	shfl.sync.down.b32 %r114, %r115, %r116, %r127, %r128;
	// end inline asm
	mov.b64 	%rd76, {%r109, %r114};
	mov.b64 	%fd106, %rd76;
	setp.gt.s32 	%p39, %r78, 23;
	setp.lt.f64 	%p40, %fd105, %fd106;
	selp.f64 	%fd107, %fd106, %fd105, %p40;
	selp.f64 	%fd108, %fd105, %fd107, %p39;
	mov.b64 	%rd77, %fd108;
	mov.b64 	{%r120, %r125}, %rd77;
	mov.b32 	%r126, 16;
	// begin inline asm
	shfl.sync.down.b32 %r119, %r120, %r126, %r127, %r128;
	// end inline asm
	// begin inline asm
	shfl.sync.down.b32 %r124, %r125, %r126, %r127, %r128;
	// end inline asm
	mov.b64 	%rd78, {%r119, %r124};
	mov.b64 	%fd109, %rd78;
	setp.gt.s32 	%p41, %r78, 15;
	setp.lt.f64 	%p42, %fd108, %fd109;
	selp.f64 	%fd54, %fd109, %fd108, %p42;
	selp.f64 	%fd380, %fd108, %fd54, %p41;
	setp.ne.s32 	%p43, %r78, 0;
	@%p43 bra 	$L__BB8_70;
	shr.u32 	%r129, %r47, 2;
	and.b32  	%r130, %r129, 248;
	mov.u32 	%r131, _ZZN3cub18CUB_300001_SM_10006detail6reduce28DeviceReduceSingleTileKernelINS2_10policy_hubIdjN4cuda3__47maximumIvEEE10Policy1000EPdSB_iS8_ddNS5_3std3__410__identityEEEvT0_T1_T2_T3_T4_T6_E12temp_storage;
	add.s32 	%r132, %r131, %r130;
	st.shared.f64 	[%r132+8], %fd54;
$L__BB8_70:
	bar.sync 	0;
	setp.ne.s32 	%p44, %r47, 0;
	@%p44 bra 	$L__BB8_72;
	ld.shared.f64 	%fd110, [_ZZN3cub18CUB_300001_SM_10006detail6reduce28DeviceReduceSingleTileKernelINS2_10policy_hubIdjN4cuda3__47maximumIvEEE10Policy1000EPdSB_iS8_ddNS5_3std3__410__identityEEEvT0_T1_T2_T3_T4_T6_E12temp_storage+16];
	setp.lt.f64 	%p45, %fd380, %fd110;
	selp.f64 	%fd111, %fd110, %fd380, %p45;
	ld.shared.f64 	%fd112, [_ZZN3cub18CUB_300001_SM_10006detail6reduce28DeviceReduceSingleTileKernelINS2_10policy_hubIdjN4cuda3__47maximumIvEEE10Policy1000EPdSB_iS8_ddNS5_3std3__410__identityEEEvT0_T1_T2_T3_T4_T6_E12temp_storage+24];
	setp.lt.f64 	%p46, %fd111, %fd112;
	selp.f64 	%fd113, %fd112, %fd111, %p46;
	ld.shared.f64 	%fd114, [_ZZN3cub18CUB_300001_SM_10006detail6reduce28DeviceReduceSingleTileKernelINS2_10policy_hubIdjN4cuda3__47maximumIvEEE10Policy1000EPdSB_iS8_ddNS5_3std3__410__identityEEEvT0_T1_T2_T3_T4_T6_E12temp_storage+32];
	setp.lt.f64 	%p47, %fd113, %fd114;
	selp.f64 	%fd115, %fd114, %fd113, %p47;
	ld.shared.f64 	%fd116, [_ZZN3cub18CUB_300001_SM_10006detail6reduce28DeviceReduceSingleTileKernelINS2_10policy_hubIdjN4cuda3__47maximumIvEEE10Policy1000EPdSB_iS8_ddNS5_3std3__410__identityEEEvT0_T1_T2_T3_T4_T6_E12temp_storage+40];
	setp.lt.f64 	%p48, %fd115, %fd116;
	selp.f64 	%fd117, %fd116, %fd115, %p48;
	ld.shared.f64 	%fd118, [_ZZN3cub18CUB_300001_SM_10006detail6reduce28DeviceReduceSingleTileKernelINS2_10policy_hubIdjN4cuda3__47maximumIvEEE10Policy1000EPdSB_iS8_ddNS5_3std3__410__identityEEEvT0_T1_T2_T3_T4_T6_E12temp_storage+48];
	setp.lt.f64 	%p49, %fd117, %fd118;
	selp.f64 	%fd119, %fd118, %fd117, %p49;
	ld.shared.f64 	%fd120, [_ZZN3cub18CUB_300001_SM_10006detail6reduce28DeviceReduceSingleTileKernelINS2_10policy_hubIdjN4cuda3__47maximumIvEEE10Policy1000EPdSB_iS8_ddNS5_3std3__410__identityEEEvT0_T1_T2_T3_T4_T6_E12temp_storage+56];
	setp.lt.f64 	%p50, %fd119, %fd120;
	selp.f64 	%fd121, %fd120, %fd119, %p50;
	ld.shared.f64 	%fd122, [_ZZN3cub18CUB_300001_SM_10006detail6reduce28DeviceReduceSingleTileKernelINS2_10policy_hubIdjN4cuda3__47maximumIvEEE10Policy1000EPdSB_iS8_ddNS5_3std3__410__identityEEEvT0_T1_T2_T3_T4_T6_E12temp_storage+64];
	setp.lt.f64 	%p51, %fd121, %fd122;
	selp.f64 	%fd380, %fd122, %fd121, %p51;
$L__BB8_72:
	mov.u32 	%r444, %tid.x;
	setp.ne.s32 	%p217, %r444, 0;
	@%p217 bra 	$L__BB8_74;
	setp.lt.f64 	%p218, %fd58, %fd380;
	selp.f64 	%fd353, %fd380, %fd58, %p218;
	st.global.f64 	[%rd1], %fd353;
$L__BB8_74:
	ret;

}


// ===== COMPILED SASS (sm_100) =====

	.target	sm_100

	.elftype	@"ET_EXEC"


//--------------------- .note.nv.tkinfo           --------------------------
	.section	.note.nv.tkinfo,"",@"SHT_NOTE"
	.sectionflags	@"SHF_NOTE_NV_TKINFO"
	.tkinfo
        /*0018*/ 	.word	0x00000002
        /*0030*/ 	.string	""
        /*0030*/ 	.string	"ptxas"
        /*0030*/ 	.string	"Cuda compilation tools, release 13.0, V13.0.88"
        /*0030*/ 	.string	"Build cuda_13.0.r13.0/compiler.36424714_0"
        /*0030*/ 	.string	"-arch sm_100 -m 64 "



//--------------------- .note.nv.cuinfo           --------------------------
	.section	.note.nv.cuinfo,"",@"SHT_NOTE"
	.sectionflags	@"SHF_NOTE_NV_CUINFO"
        /*0018*/ 	.short	0x0002
        /*001a*/ 	.short	0x0064
        /*001c*/ 	.short	0x0082
	.zero		2


//--------------------- .nv.info                  --------------------------
	.section	.nv.info,"",@"SHT_CUDA_INFO"
	.align	4


	//----- nvinfo : EIATTR_REGCOUNT
	.align		4
        /*0000*/ 	.byte	0x04, 0x2f
        /*0002*/ 	.short	(.L_30 - .L_29)
	.align		4
.L_29:
        /*0004*/ 	.word	index@(_Z16jacobiStepKernelPdS_S_iiS_S_)
        /*0008*/ 	.word	0x00000020


	//----- nvinfo : EIATTR_FRAME_SIZE
	.align		4
.L_30:
        /*000c*/ 	.byte	0x04, 0x11
        /*000e*/ 	.short	(.L_32 - .L_31)
	.align		4
.L_31:
        /*0010*/ 	.word	index@(_Z16jacobiStepKernelPdS_S_iiS_S_)
        /*0014*/ 	.word	0x00000000


	//----- nvinfo : EIATTR_REGCOUNT
	.align		4
.L_32:
        /*0018*/ 	.byte	0x04, 0x2f
        /*001a*/ 	.short	(.L_34 - .L_33)
	.align		4
.L_33:
        /*001c*/ 	.word	index@(_Z20updateBoundaryKernelPdiiS_)
        /*0020*/ 	.word	0x00000020


	//----- nvinfo : EIATTR_FRAME_SIZE
	.align		4
.L_34:
        /*0024*/ 	.byte	0x04, 0x11
        /*0026*/ 	.short	(.L_36 - .L_35)
	.align		4
.L_35:
        /*0028*/ 	.word	index@(_Z20updateBoundaryKernelPdiiS_)
        /*002c*/ 	.word	0x00000000


	//----- nvinfo : EIATTR_REGCOUNT
	.align		4
.L_36:
        /*0030*/ 	.byte	0x04, 0x2f
        /*0032*/ 	.short	(.L_38 - .L_37)
	.align		4
.L_37:
        /*0034*/ 	.word	index@(_ZN3cub18CUB_300001_SM_10006detail11EmptyKernelIvEEvv)
        /*0038*/ 	.word	0x00000004


	//----- nvinfo : EIATTR_FRAME_SIZE
	.align		4
.L_38:
        /*003c*/ 	.byte	0x04, 0x11
        /*003e*/ 	.short	(.L_40 - .L_39)
	.align		4
.L_39:
        /*0040*/ 	.word	index@(_ZN3cub18CUB_300001_SM_10006detail11EmptyKernelIvEEvv)
        /*0044*/ 	.word	0x00000000


	//----- nvinfo : EIATTR_REGCOUNT
	.align		4
.L_40:
        /*0048*/ 	.byte	0x04, 0x2f
        /*004a*/ 	.short	(.L_42 - .L_41)
	.align		4
.L_41:
        /*004c*/ 	.word	index@(_ZN3cub18CUB_300001_SM_10006detail6reduce28DeviceReduceSingleTileKernelINS2_10policy_hubIdjN4cuda3std3__44plusIvEEE10Policy1000EPdSC_jS9_ddNS7_10__identityEEEvT0_T1_T2_T3_T4_T6_)
        /*0050*/ 	.word	0x0000002c


	//----- nvinfo : EIATTR_FRAME_SIZE
	.align		4
.L_42:
        /*0054*/ 	.byte	0x04, 0x11
        /*0056*/ 	.short	(.L_44 - .L_43)
	.align		4
.L_43:
        /*0058*/ 	.word	index@(_ZN3cub18CUB_300001_SM_10006detail6reduce28DeviceReduceSingleTileKernelINS2_10policy_hubIdjN4cuda3std3__44plusIvEEE10Policy1000EPdSC_jS9_ddNS7_10__identityEEEvT0_T1_T2_T3_T4_T6_)
        /*005c*/ 	.word	0x00000000


	//----- nvinfo : EIATTR_REGCOUNT
	.align		4
.L_44:
        /*0060*/ 	.byte	0x04, 0x2f
        /*0062*/ 	.short	(.L_46 - .L_45)
	.align		4
.L_45:
        /*0064*/ 	.word	index@(_ZN3cub18CUB_300001_SM_10006detail6reduce18DeviceReduceKernelINS2_10policy_hubIdjN4cuda3std3__44plusIvEEE10Policy1000EPdjS9_dNS7_10__identityEEEvT0_PT3_T1_NS0_13GridEvenShareISH_EET2_T4_)
        /*0068*/ 	.word	0x0000001c


	//----- nvinfo : EIATTR_FRAME_SIZE
	.align		4
.L_46:
        /*006c*/ 	.byte	0x04, 0x11
        /*006e*/ 	.short	(.L_48 - .L_47)
	.align		4
.L_47:
        /*0070*/ 	.word	index@(_ZN3cub18CUB_300001_SM_10006detail6reduce18DeviceReduceKernelINS2_10policy_hubIdjN4cuda3std3__44plusIvEEE10Policy1000EPdjS9_dNS7_10__identityEEEvT0_PT3_T1_NS0_13GridEvenShareISH_EET2_T4_)
        /*0074*/ 	.word	0x00000000


	//----- nvinfo : EIATTR_REGCOUNT
	.align		4
.L_48:
        /*0078*/ 	.byte	0x04, 0x2f
        /*007a*/ 	.short	(.L_50 - .L_49)
	.align		4
.L_49:
        /*007c*/ 	.word	index@(_ZN3cub18CUB_300001_SM_10006detail6reduce28DeviceReduceSingleTileKernelINS2_10policy_hubIdjN4cuda3std3__44plusIvEEE10Policy1000EPdSC_iS9_ddNS7_10__identityEEEvT0_T1_T2_T3_T4_T6_)
        /*0080*/ 	.word	0x00000030


	//----- nvinfo : EIATTR_FRAME_SIZE
	.align		4
.L_50:
        /*0084*/ 	.byte	0x04, 0x11
        /*0086*/ 	.short	(.L_52 - .L_51)
	.align		4
.L_51:
        /*0088*/ 	.word	index@(_ZN3cub18CUB_300001_SM_10006detail6reduce28DeviceReduceSingleTileKernelINS2_10policy_hubIdjN4cuda3std3__44plusIvEEE10Policy1000EPdSC_iS9_ddNS7_10__identityEEEvT0_T1_T2_T3_T4_T6_)
        /*008c*/ 	.word	0x00000000


	//----- nvinfo : EIATTR_REGCOUNT
	.align		4
.L_52:
        /*0090*/ 	.byte	0x04, 0x2f
        /*0092*/ 	.short	(.L_54 - .L_53)
	.align		4
.L_53:
        /*0094*/ 	.word	index@(_ZN3cub18CUB_300001_SM_10006detail6reduce28DeviceReduceSingleTileKernelINS2_10policy_hubIdjN4cuda3__47maximumIvEEE10Policy1000EPdSB_jS8_ddNS5_3std3__410__identityEEEvT0_T1_T2_T3_T4_T6_)
        /*0098*/ 	.word	0x0000002c


	//----- nvinfo : EIATTR_FRAME_SIZE
	.align		4
.L_54:
        /*009c*/ 	.byte	0x04, 0x11
        /*009e*/ 	.short	(.L_56 - .L_55)
	.align		4
.L_55:
        /*00a0*/ 	.word	index@(_ZN3cub18CUB_300001_SM_10006detail6reduce28DeviceReduceSingleTileKernelINS2_10policy_hubIdjN4cuda3__47maximumIvEEE10Policy1000EPdSB_jS8_ddNS5_3std3__410__identityEEEvT0_T1_T2_T3_T4_T6_)
        /*00a4*/ 	.word	0x00000000


	//----- nvinfo : EIATTR_REGCOUNT
	.align		4
.L_56:
        /*00a8*/ 	.byte	0x04, 0x2f
        /*00aa*/ 	.short	(.L_58 - .L_57)
	.align		4
.L_57:
        /*00ac*/ 	.word	index@(_ZN3cub18CUB_300001_SM_10006detail6reduce18DeviceReduceKernelINS2_10policy_hubIdjN4cuda3__47maximumIvEEE10Policy1000EPdjS8_dNS5_3std3__410__identityEEEvT0_PT3_T1_NS0_13GridEvenShareISI_EET2_T4_)
        /*00b0*/ 	.word	0x0000001c


	//----- nvinfo : EIATTR_FRAME_SIZE
	.align		4
.L_58:
        /*00b4*/ 	.byte	0x04, 0x11
        /*00b6*/ 	.short	(.L_60 - .L_59)
	.align		4
.L_59:
        /*00b8*/ 	.word	index@(_ZN3cub18CUB_300001_SM_10006detail6reduce18DeviceReduceKernelINS2_10policy_hubIdjN4cuda3__47maximumIvEEE10Policy1000EPdjS8_dNS5_3std3__410__identityEEEvT0_PT3_T1_NS0_13GridEvenShareISI_EET2_T4_)
        /*00bc*/ 	.word	0x00000000


	//----- nvinfo : EIATTR_REGCOUNT
	.align		4
.L_60:
        /*00c0*/ 	.byte	0x04, 0x2f
        /*00c2*/ 	.short	(.L_62 - .L_61)
	.align		4
.L_61:
        /*00c4*/ 	.word	index@(_ZN3cub18CUB_300001_SM_10006detail6reduce28DeviceReduceSingleTileKernelINS2_10policy_hubIdjN4cuda3__47maximumIvEEE10Policy1000EPdSB_iS8_ddNS5_3std3__410__identityEEEvT0_T1_T2_T3_T4_T6_)
        /*00c8*/ 	.word	0x00000030


	//----- nvinfo : EIATTR_FRAME_SIZE
	.align		4
.L_62:
        /*00cc*/ 	.byte	0x04, 0x11
        /*00ce*/ 	.short	(.L_64 - .L_63)
	.align		4
.L_63:
        /*00d0*/ 	.word	index@(_ZN3cub18CUB_300001_SM_10006detail6reduce28DeviceReduceSingleTileKernelINS2_10policy_hubIdjN4cuda3__47maximumIvEEE10Policy1000EPdSB_iS8_ddNS5_3std3__410__identityEEEvT0_T1_T2_T3_T4_T6_)
        /*00d4*/ 	.word	0x00000000


	//----- nvinfo : EIATTR_MIN_STACK_SIZE
	.align		4
.L_64:
        /*00d8*/ 	.byte	0x04, 0x12
        /*00da*/ 	.short	(.L_66 - .L_65)
	.align		4
.L_65:
        /*00dc*/ 	.word	index@(_ZN3cub18CUB_300001_SM_10006detail6reduce28DeviceReduceSingleTileKernelINS2_10policy_hubIdjN4cuda3__47maximumIvEEE10Policy1000EPdSB_iS8_ddNS5_3std3__410__identityEEEvT0_T1_T2_T3_T4_T6_)
        /*00e0*/ 	.word	0x00000000


	//----- nvinfo : EIATTR_MIN_STACK_SIZE
	.align		4
.L_66:
        /*00e4*/ 	.byte	0x04, 0x12
        /*00e6*/ 	.short	(.L_68 - .L_67)
	.align		4
.L_67:
        /*00e8*/ 	.word	index@(_ZN3cub18CUB_300001_SM_10006detail6reduce18DeviceReduceKernelINS2_10policy_hubIdjN4cuda3__47maximumIvEEE10Policy1000EPdjS8_dNS5_3std3__410__identityEEEvT0_PT3_T1_NS0_13GridEvenShareISI_EET2_T4_)
        /*00ec*/ 	.word	0x00000000


	//----- nvinfo : EIATTR_MIN_STACK_SIZE
	.align		4
.L_68:
        /*00f0*/ 	.byte	0x04, 0x12
        /*00f2*/ 	.short	(.L_70 - .L_69)
	.align		4
.L_69:
        /*00f4*/ 	.word	index@(_ZN3cub18CUB_300001_SM_10006detail6reduce28DeviceReduceSingleTileKernelINS2_10policy_hubIdjN4cuda3__47maximumIvEEE10Policy1000EPdSB_jS8_ddNS5_3std3__410__identityEEEvT0_T1_T2_T3_T4_T6_)
        /*00f8*/ 	.word	0x00000000


	//----- nvinfo : EIATTR_MIN_STACK_SIZE
	.align		4
.L_70:
        /*00fc*/ 	.byte	0x04, 0x12
        /*00fe*/ 	.short	(.L_72 - .L_71)
	.align		4
.L_71:
        /*0100*/ 	.word	index@(_ZN3cub18CUB_300001_SM_10006detail6reduce28DeviceReduceSingleTileKernelINS2_10policy_hubIdjN4cuda3std3__44plusIvEEE10Policy1000EPdSC_iS9_ddNS7_10__identityEEEvT0_T1_T2_T3_T4_T6_)
        /*0104*/ 	.word	0x00000000


	//----- nvinfo : EIATTR_MIN_STACK_SIZE
	.align		4
.L_72:
        /*0108*/ 	.byte	0x04, 0x12
        /*010a*/ 	.short	(.L_74 - .L_73)
	.align		4
.L_73:
        /*010c*/ 	.word	index@(_ZN3cub18CUB_300001_SM_10006detail6reduce18DeviceReduceKernelINS2_10policy_hubIdjN4cuda3std3__44plusIvEEE10Policy1000EPdjS9_dNS7_10__identityEEEvT0_PT3_T1_NS0_13GridEvenShareISH_EET2_T4_)
        /*0110*/ 	.word	0x00000000


	//----- nvinfo : EIATTR_MIN_STACK_SIZE
	.align		4
.L_74:
        /*0114*/ 	.byte	0x04, 0x12
        /*0116*/ 	.short	(.L_76 - .L_75)
	.align		4
.L_75:
        /*0118*/ 	.word	index@(_ZN3cub18CUB_300001_SM_10006detail6reduce28DeviceReduceSingleTileKernelINS2_10policy_hubIdjN4cuda3std3__44plusIvEEE10Policy1000EPdSC_jS9_ddNS7_10__identityEEEvT0_T1_T2_T3_T4_T6_)
        /*011c*/ 	.word	0x00000000


	//----- nvinfo : EIATTR_MIN_STACK_SIZE
	.align		4
.L_76:
        /*0120*/ 	.byte	0x04, 0x12
        /*0122*/ 	.short	(.L_78 - .L_77)
	.align		4
.L_77:
        /*0124*/ 	.word	index@(_ZN3cub18CUB_300001_SM_10006detail11EmptyKernelIvEEvv)
        /*0128*/ 	.word	0x00000000


	//----- nvinfo : EIATTR_MIN_STACK_SIZE
	.align		4
.L_78:
        /*012c*/ 	.byte	0x04, 0x12
        /*012e*/ 	.short	(.L_80 - .L_79)
	.align		4
.L_79:
        /*0130*/ 	.word	index@(_Z20updateBoundaryKernelPdiiS_)
        /*0134*/ 	.word	0x00000000


	//----- nvinfo : EIATTR_MIN_STACK_SIZE
	.align		4
.L_80:
        /*0138*/ 	.byte	0x04, 0x12
        /*013a*/ 	.short	(.L_82 - .L_81)
	.align		4
.L_81:
        /*013c*/ 	.word	index@(_Z16jacobiStepKernelPdS_S_iiS_S_)
        /*0140*/ 	.word	0x00000000
.L_82:


//--------------------- .nv.compat                --------------------------
	.section	.nv.compat,"",@"SHT_CUDA_COMPAT_INFO"
	.align	4
        /*0000*/ 	.byte	0x02, 0x09, 0x00, 0x00, 0x02, 0x02, 0x01, 0x00, 0x02, 0x05, 0x05, 0x00, 0x03, 0x07, 0x01, 0x01
        /*0010*/ 	.byte	0x02, 0x03, 0x00, 0x00, 0x02, 0x06, 0x01, 0x00, 0x04, 0x0b, 0x08, 0x00, 0x01, 0x00, 0x00, 0x00
        /*0020*/ 	.byte	0x00, 0x00, 0x00, 0x00


//--------------------- .nv.info._ZN3cub18CUB_300001_SM_10006detail6reduce28DeviceReduceSingleTileKernelINS2_10policy_hubIdjN4cuda3__47maximumIvEEE10Policy1000EPdSB_iS8_ddNS5_3std3__410__identityEEEvT0_T1_T2_T3_T4_T6_ --------------------------
	.section	.nv.info._ZN3cub18CUB_300001_SM_10006detail6reduce28DeviceReduceSingleTileKernelINS2_10policy_hubIdjN4cuda3__47maximumIvEEE10Policy1000EPdSB_iS8_ddNS5_3std3__410__identityEEEvT0_T1_T2_T3_T4_T6_,"",@"SHT_CUDA_INFO"
	.sectionflags	@""
	.align	4


	//----- nvinfo : EIATTR_CUDA_API_VERSION
	.align		4
        /*0000*/ 	.byte	0x04, 0x37
        /*0002*/ 	.short	(.L_84 - .L_83)
.L_83:
        /*0004*/ 	.word	0x00000082


	//----- nvinfo : EIATTR_KPARAM_INFO
	.align		4
.L_84:
        /*0008*/ 	.byte	0x04, 0x17
        /*000a*/ 	.short	(.L_86 - .L_85)
.L_85:
        /*000c*/ 	.word	0x00000000
        /*0010*/ 	.short	0x0005
        /*0012*/ 	.short	0x0020
        /*0014*/ 	.byte	0x00, 0xf0, 0x05, 0x00


	//----- nvinfo : EIATTR_KPARAM_INFO
	.align		4
.L_86:
        /*0018*/ 	.byte	0x04, 0x17
        /*001a*/ 	.short	(.L_88 - .L_87)
.L_87:
        /*001c*/ 	.word	0x00000000
        /*0020*/ 	.short	0x0004
        /*0022*/ 	.short	0x0018
        /*0024*/ 	.byte	0x00, 0xf0, 0x21, 0x00


	//----- nvinfo : EIATTR_KPARAM_INFO
	.align		4
.L_88:
        /*0028*/ 	.byte	0x04, 0x17
        /*002a*/ 	.short	(.L_90 - .L_89)
.L_89:
        /*002c*/ 	.word	0x00000000
        /*0030*/ 	.short	0x0003
        /*0032*/ 	.short	0x0014
        /*0034*/ 	.byte	0x00, 0xf0, 0x05, 0x00


	//----- nvinfo : EIATTR_KPARAM_INFO
	.align		4
.L_90:
        /*0038*/ 	.byte	0x04, 0x17
        /*003a*/ 	.short	(.L_92 - .L_91)
.L_91:
        /*003c*/ 	.word	0x00000000
        /*0040*/ 	.short	0x0002
        /*0042*/ 	.short	0x0010
        /*0044*/ 	.byte	0x00, 0xf0, 0x11, 0x00


	//----- nvinfo : EIATTR_KPARAM_INFO
	.align		4
.L_92:
        /*0048*/ 	.byte	0x04, 0x17
        /*004a*/ 	.short	(.L_94 - .L_93)
.L_93:
        /*004c*/ 	.word	0x00000000
        /*0050*/ 	.short	0x0001
        /*0052*/ 	.short	0x0008
        /*0054*/ 	.byte	0x00, 0xf5, 0x21, 0x00


	//----- nvinfo : EIATTR_KPARAM_INFO
	.align		4
.L_94:
        /*0058*/ 	.byte	0x04, 0x17
        /*005a*/ 	.short	(.L_96 - .L_95)
.L_95:
        /*005c*/ 	.word	0x00000000
        /*0060*/ 	.short	0x0000
        /*0062*/ 	.short	0x0000
        /*0064*/ 	.byte	0x00, 0xf5, 0x21, 0x00


	//----- nvinfo : EIATTR_SPARSE_MMA_MASK
	.align		4
.L_96:
        /*0068*/ 	.byte	0x03, 0x50
        /*006a*/ 	.short	0x0000


	//----- nvinfo : EIATTR_MAXREG_COUNT
	.align		4
        /*006c*/ 	.byte	0x03, 0x1b
        /*006e*/ 	.short	0x00ff


	//----- nvinfo : EIATTR_NUM_BARRIERS
	.align		4
        /*0070*/ 	.byte	0x02, 0x4c
        /*0072*/ 	.byte	0x01
	.zero		1


	//----- nvinfo : EIATTR_MERCURY_ISA_VERSION
	.align		4
        /*0074*/ 	.byte	0x03, 0x5f
        /*0076*/ 	.short	0x0101


	//----- nvinfo : EIATTR_COOP_GROUP_MASK_REGIDS
	.align		4
        /*0078*/ 	.byte	0x04, 0x29
        /*007a*/ 	.short	(.L_98 - .L_97)


	//   ....[0]....
.L_97:
        /*007c*/ 	.word	0xffffffff


	//   ....[1]....
        /*0080*/ 	.word	0xffffffff


	//   ....[2]....
        /*0084*/ 	.word	0xffffffff


	//   ....[3]....
        /*0088*/ 	.word	0xffffffff


	//   ....[4]....
        /*008c*/ 	.word	0xffffffff


	//   ....[5]....
        /*0090*/ 	.word	0xffffffff


	//   ....[6]....
        /*0094*/ 	.word	0xffffffff


	//   ....[7]....
        /*0098*/ 	.word	0xffffffff


	//   ....[8]....
        /*009c*/ 	.word	0xffffffff


	//   ....[9]....
        /*00a0*/ 	.word	0xffffffff


	//   ....[10]....
        /*00a4*/ 	.word	0xffffffff


	//   ....[11]....
        /*00a8*/ 	.word	0xffffffff


	//   ....[12]....
        /*00ac*/ 	.word	0xffffffff


	//   ....[13]....
        /*00b0*/ 	.word	0xffffffff


	//   ....[14]....
        /*00b4*/ 	.word	0xffffffff


	//   ....[15]....
        /*00b8*/ 	.word	0xffffffff


	//   ....[16]....
        /*00bc*/ 	.word	0xffffffff


	//   ....[17]....
        /*00c0*/ 	.word	0xffffffff


	//   ....[18]....
        /*00c4*/ 	.word	0xffffffff


	//   ....[19]....
        /*00c8*/ 	.word	0xffffffff


	//   ....[20]....
        /*00cc*/ 	.word	0xffffffff


	//   ....[21]....
        /*00d0*/ 	.word	0xffffffff


	//   ....[22]....
        /*00d4*/ 	.word	0xffffffff


	//   ....[23]....
        /*00d8*/ 	.word	0xffffffff


	//   ....[24]....
        /*00dc*/ 	.word	0xffffffff


	//   ....[25]....
        /*00e0*/ 	.word	0xffffffff


	//   ....[26]....
        /*00e4*/ 	.word	0xffffffff


	//   ....[27]....
        /*00e8*/ 	.word	0xffffffff


	//   ....[28]....
        /*00ec*/ 	.word	0xffffffff


	//   ....[29]....
        /*00f0*/ 	.word	0xffffffff


	//   ....[30]....
        /*00f4*/ 	.word	0xffffffff


	//   ....[31]....
        /*00f8*/ 	.word	0xffffffff


	//   ....[32]....
        /*00fc*/ 	.word	0xffffffff


	//   ....[33]....
        /*0100*/ 	.word	0xffffffff


	//   ....[34]....
        /*0104*/ 	.word	0xffffffff


	//   ....[35]....
        /*0108*/ 	.word	0xffffffff


	//   ....[36]....
        /*010c*/ 	.word	0xffffffff


	//   ....[37]....
        /*0110*/ 	.word	0xffffffff


	//   ....[38]....
        /*0114*/ 	.word	0xffffffff


	//   ....[39]....
        /*0118*/ 	.word	0xffffffff


	//   ....[40]....
        /*011c*/ 	.word	0xffffffff


	//   ....[41]....
        /*0120*/ 	.word	0xffffffff


	//   ....[42]....
        /*0124*/ 	.word	0xffffffff


	//   ....[43]....
        /*0128*/ 	.word	0xffffffff


	//   ....[44]....
        /*012c*/ 	.word	0xffffffff


	//   ....[45]....
        /*0130*/ 	.word	0xffffffff


	//   ....[46]....
        /*0134*/ 	.word	0xffffffff


	//   ....[47]....
        /*0138*/ 	.word	0xffffffff


	//   ....[48]....
        /*013c*/ 	.word	0xffffffff


	//   ....[49]....
        /*0140*/ 	.word	0xffffffff


	//   ....[50]....
        /*0144*/ 	.word	0xffffffff


	//   ....[51]....
        /*0148*/ 	.word	0xffffffff


	//   ....[52]....
        /*014c*/ 	.word	0xffffffff


	//   ....[53]....
        /*0150*/ 	.word	0xffffffff


	//   ....[54]....
        /*0154*/ 	.word	0xffffffff


	//   ....[55]....
        /*0158*/ 	.word	0xffffffff


	//   ....[56]....
        /*015c*/ 	.word	0xffffffff


	//   ....[57]....
        /*0160*/ 	.word	0xffffffff


	//   ....[58]....
        /*0164*/ 	.word	0xffffffff


	//   ....[59]....
        /*0168*/ 	.word	0xffffffff


	//----- nvinfo : EIATTR_COOP_GROUP_INSTR_OFFSETS
	.align		4
.L_98:
        /*016c*/ 	.byte	0x04, 0x28
        /*016e*/ 	.short	(.L_100 - .L_99)


	//   ....[0]....
.L_99:
        /*0170*/ 	.word	0x00000d30


	//   ....[1]....
        /*0174*/ 	.word	0x00000d40


	//   ....[2]....
        /*0178*/ 	.word	0x00000dd0


	//   ....[3]....
        /*017c*/ 	.word	0x00000e10


	//   ....[4]....
        /*0180*/ 	.word	0x00000e80


	//   ....[5]....
        /*0184*/ 	.word	0x00000ea0


	//   ....[6]....
        /*0188*/ 	.word	0x00000ef0


	//   ....[7]....
        /*018c*/ 	.word	0x00000f10


	//   ....[8]....
        /*0190*/ 	.word	0x00000f60


	//   ....[9]....
        /*0194*/ 	.word	0x00000f80


	//   ....[10]....
        /*0198*/ 	.word	0x00001280


	//   ....[11]....
        /*019c*/ 	.word	0x00001290


	//   ....[12]....
        /*01a0*/ 	.word	0x00001320


	//   ....[13]....
        /*01a4*/ 	.word	0x00001350


	//   ....[14]....
        /*01a8*/ 	.word	0x000013b0


	//   ....[15]....
        /*01ac*/ 	.word	0x000013e0


	//   ....[16]....
        /*01b0*/ 	.word	0x00001440


	//   ....[17]....
        /*01b4*/ 	.word	0x00001480


	//   ....[18]....
        /*01b8*/ 	.word	0x000014f0


	//   ....[19]....
        /*01bc*/ 	.word	0x00001530


	//   ....[20]....
        /*01c0*/ 	.word	0x00002960


	//   ....[21]....
        /*01c4*/ 	.word	0x00002970


	//   ....[22]....
        /*01c8*/ 	.word	0x00002a00


	//   ....[23]....
        /*01cc*/ 	.word	0x00002a30


	//   ....[24]....
        /*01d0*/ 	.word	0x00002aa0


	//   ....[25]....
        /*01d4*/ 	.word	0x00002ac0


	//   ....[26]....
        /*01d8*/ 	.word	0x00002b20


	//   ....[27]....
        /*01dc*/ 	.word	0x00002b30


	//   ....[28]....
        /*01e0*/ 	.word	0x00002b80


	//   ....[29]....
        /*01e4*/ 	.word	0x00002b90


	//   ....[30]....
        /*01e8*/ 	.word	0x00003a20


	//   ....[31]....
        /*01ec*/ 	.word	0x00003a30


	//   ....[32]....
        /*01f0*/ 	.word	0x00003ac0


	//   ....[33]....
        /*01f4*/ 	.word	0x00003b00


	//   ....[34]....
        /*01f8*/ 	.word	0x00003b80


	//   ....[35]....
        /*01fc*/ 	.word	0x00003bc0


	//   ....[36]....
        /*0200*/ 	.word	0x00003c20


	//   ....[37]....
        /*0204*/ 	.word	0x00003c50


	//   ....[38]....
        /*0208*/ 	.word	0x00003ca0


	//   ....[39]....
        /*020c*/ 	.word	0x00003cd0


	//   ....[40]....
        /*0210*/ 	.word	0x00003fb0


	//   ....[41]....
        /*0214*/ 	.word	0x00003fc0


	//   ....[42]....
        /*0218*/ 	.word	0x00004050


	//   ....[43]....
        /*021c*/ 	.word	0x00004080


	//   ....[44]....
        /*0220*/ 	.word	0x000040d0


	//   ....[45]....
        /*0224*/ 	.word	0x00004100


	//   ....[46]....
        /*0228*/ 	.word	0x00004170


	//   ....[47]....
        /*022c*/ 	.word	0x000041b0


	//   ....[48]....
        /*0230*/ 	.word	0x00004220


	//   ....[49]....
        /*0234*/ 	.word	0x00004250


	//   ....[50]....
        /*0238*/ 	.word	0x00005700


	//   ....[51]....
        /*023c*/ 	.word	0x00005710


	//   ....[52]....
        /*0240*/ 	.word	0x000057a0


	//   ....[53]....
        /*0244*/ 	.word	0x000057e0


	//   ....[54]....
        /*0248*/ 	.word	0x00005860


	//   ....[55]....
        /*024c*/ 	.word	0x000058a0


	//   ....[56]....
        /*0250*/ 	.word	0x00005900


	//   ....[57]....
        /*0254*/ 	.word	0x00005930


	//   ....[58]....
        /*0258*/ 	.word	0x00005980


	//   ....[59]....
        /*025c*/ 	.word	0x000059b0


	//----- nvinfo : EIATTR_VRC_CTA_INIT_COUNT
	.align		4
.L_100:
        /*0260*/ 	.byte	0x02, 0x4a
	.zero		1
	.zero		1


	//----- nvinfo : EIATTR_EXIT_INSTR_OFFSETS
	.align		4
        /*0264*/ 	.byte	0x04, 0x1c
        /*0266*/ 	.short	(.L_102 - .L_101)


	//   ....[0]....
.L_101:
        /*0268*/ 	.word	0x00000080


	//   ....[1]....
        /*026c*/ 	.word	0x000000c0


	//   ....[2]....
        /*0270*/ 	.word	0x00005c20


	//   ....[3]....
        /*0274*/ 	.word	0x00005ca0


	//----- nvinfo : EIATTR_MAX_THREADS
	.align		4
.L_102:
        /*0278*/ 	.byte	0x04, 0x05
        /*027a*/ 	.short	(.L_104 - .L_103)
.L_103:
        /*027c*/ 	.word	0x00000100
        /*0280*/ 	.word	0x00000001
        /*0284*/ 	.word	0x00000001


	//----- nvinfo : EIATTR_CRS_STACK_SIZE
	.align		4
.L_104:
        /*0288*/ 	.byte	0x04, 0x1e
        /*028a*/ 	.short	(.L_106 - .L_105)
.L_105:
        /*028c*/ 	.word	0x00000000


	//----- nvinfo : EIATTR_CBANK_PARAM_SIZE
	.align		4
.L_106:
        /*0290*/ 	.byte	0x03, 0x19
        /*0292*/ 	.short	0x0021


	//----- nvinfo : EIATTR_PARAM_CBANK
	.align		4
        /*0294*/ 	.byte	0x04, 0x0a
        /*0296*/ 	.short	(.L_108 - .L_107)
	.align		4
.L_107:
        /*0298*/ 	.word	index@(.nv.constant0._ZN3cub18CUB_300001_SM_10006detail6reduce28DeviceReduceSingleTileKernelINS2_10policy_hubIdjN4cuda3__47maximumIvEEE10Policy1000EPdSB_iS8_ddNS5_3std3__410__identityEEEvT0_T1_T2_T3_T4_T6_)
        /*029c*/ 	.short	0x0380
        /*029e*/ 	.short	0x0021


	//----- nvinfo : EIATTR_SW_WAR
	.align		4
.L_108:
        /*02a0*/ 	.byte	0x04, 0x36
        /*02a2*/ 	.short	(.L_110 - .L_109)
.L_109:
        /*02a4*/ 	.word	0x00000008
.L_110:


//--------------------- .nv.info._ZN3cub18CUB_300001_SM_10006detail6reduce18DeviceReduceKernelINS2_10policy_hubIdjN4cuda3__47maximumIvEEE10Policy1000EPdjS8_dNS5_3std3__410__identityEEEvT0_PT3_T1_NS0_13GridEvenShareISI_EET2_T4_ --------------------------
	.section	.nv.info._ZN3cub18CUB_300001_SM_10006detail6reduce18DeviceReduceKernelINS2_10policy_hubIdjN4cuda3__47maximumIvEEE10Policy1000EPdjS8_dNS5_3std3__410__identityEEEvT0_PT3_T1_NS0_13GridEvenShareISI_EET2_T4_,"",@"SHT_CUDA_INFO"
	.sectionflags	@""
	.align	4


	//----- nvinfo : EIATTR_CUDA_API_VERSION
	.align		4
        /*0000*/ 	.byte	0x04, 0x37
        /*0002*/ 	.short	(.L_112 - .L_111)
.L_111:
        /*0004*/ 	.word	0x00000082


	//----- nvinfo : EIATTR_KPARAM_INFO
	.align		4
.L_112:
        /*0008*/ 	.byte	0x04, 0x17
        /*000a*/ 	.short	(.L_114 - .L_113)
.L_113:
        /*000c*/ 	.word	0x00000000
        /*0010*/ 	.short	0x0005
        /*0012*/ 	.short	0x003d
        /*0014*/ 	.byte	0x00, 0xf0, 0x05, 0x00


	//----- nvinfo : EIATTR_KPARAM_INFO
	.align		4
.L_114:
        /*0018*/ 	.byte	0x04, 0x17
        /*001a*/ 	.short	(.L_116 - .L_115)
.L_115:
        /*001c*/ 	.word	0x00000000
        /*0020*/ 	.short	0x0004
        /*0022*/ 	.short	0x003c
        /*0024*/ 	.byte	0x00, 0xf0, 0x05, 0x00


	//----- nvinfo : EIATTR_KPARAM_INFO
	.align		4
.L_116:
        /*0028*/ 	.byte	0x04, 0x17
        /*002a*/ 	.short	(.L_118 - .L_117)
.L_117:
        /*002c*/ 	.word	0x00000000
        /*0030*/ 	.short	0x0003
        /*0032*/ 	.short	0x0014
        /*0034*/ 	.byte	0x00, 0xf0, 0xa1, 0x00


	//----- nvinfo : EIATTR_KPARAM_INFO
	.align		4
.L_118:
        /*0038*/ 	.byte	0x04, 0x17
        /*003a*/ 	.short	(.L_120 - .L_119)
.L_119:
        /*003c*/ 	.word	0x00000000
        /*0040*/ 	.short	0x0002
        /*0042*/ 	.short	0x0010
        /*0044*/ 	.byte	0x00, 0xf0, 0x11, 0x00


	//----- nvinfo : EIATTR_KPARAM_INFO
	.align		4
.L_120:
        /*0048*/ 	.byte	0x04, 0x17
        /*004a*/ 	.short	(.L_122 - .L_121)
.L_121:
        /*004c*/ 	.word	0x00000000
        /*0050*/ 	.short	0x0001
        /*0052*/ 	.short	0x0008
        /*0054*/ 	.byte	0x00, 0xf5, 0x21, 0x00


	//----- nvinfo : EIATTR_KPARAM_INFO
	.align		4
.L_122:
        /*0058*/ 	.byte	0x04, 0x17
        /*005a*/ 	.short	(.L_124 - .L_123)
.L_123:
        /*005c*/ 	.word	0x00000000
        /*0060*/ 	.short	0x0000
        /*0062*/ 	.short	0x0000
        /*0064*/ 	.byte	0x00, 0xf5, 0x21, 0x00


	//----- nvinfo : EIATTR_SPARSE_MMA_MASK
	.align		4
.L_124:
        /*0068*/ 	.byte	0x03, 0x50
        /*006a*/ 	.short	0x0000


	//----- nvinfo : EIATTR_MAXREG_COUNT
	.align		4
        /*006c*/ 	.byte	0x03, 0x1b
        /*006e*/ 	.short	0x00ff


	//----- nvinfo : EIATTR_NUM_BARRIERS
	.align		4
        /*0070*/ 	.byte	0x02, 0x4c
        /*0072*/ 	.byte	0x01
	.zero		1


	//----- nvinfo : EIATTR_MERCURY_ISA_VERSION
	.align		4
        /*0074*/ 	.byte	0x03, 0x5f
        /*0076*/ 	.short	0x0101


	//----- nvinfo : EIATTR_COOP_GROUP_MASK_REGIDS
	.align		4
        /*0078*/ 	.byte	0x04, 0x29
        /*007a*/ 	.short	(.L_126 - .L_125)


	//   ....[0]....
.L_125:
        /*007c*/ 	.word	0xffffffff


	//   ....[1]....
        /*0080*/ 	.word	0xffffffff


	//   ....[2]....
        /*0084*/ 	.word	0xffffffff


	//   ....[3]....
        /*0088*/ 	.word	0xffffffff


	//   ....[4]....
        /*008c*/ 	.word	0xffffffff


	//   ....[5]....
        /*0090*/ 	.word	0xffffffff


	//   ....[6]....
        /*0094*/ 	.word	0xffffffff


	//   ....[7]....
        /*0098*/ 	.word	0xffffffff


	//   ....[8]....
        /*009c*/ 	.word	0xffffffff


	//   ....[9]....
        /*00a0*/ 	.word	0xffffffff


	//   ....[10]....
        /*00a4*/ 	.word	0xffffffff


	//   ....[11]....
        /*00a8*/ 	.word	0xffffffff


	//   ....[12]....
        /*00ac*/ 	.word	0xffffffff


	//   ....[13]....
        /*00b0*/ 	.word	0xffffffff


	//   ....[14]....
        /*00b4*/ 	.word	0xffffffff


	//   ....[15]....
        /*00b8*/ 	.word	0xffffffff


	//   ....[16]....
        /*00bc*/ 	.word	0xffffffff


	//   ....[17]....
        /*00c0*/ 	.word	0xffffffff


	//   ....[18]....
        /*00c4*/ 	.word	0xffffffff


	//   ....[19]....
        /*00c8*/ 	.word	0xffffffff


	//   ....[20]....
        /*00cc*/ 	.word	0xffffffff


	//   ....[21]....
        /*00d0*/ 	.word	0xffffffff


	//   ....[22]....
        /*00d4*/ 	.word	0xffffffff


	//   ....[23]....
        /*00d8*/ 	.word	0xffffffff


	//   ....[24]....
        /*00dc*/ 	.word	0xffffffff


	//   ....[25]....
        /*00e0*/ 	.word	0xffffffff


	//   ....[26]....
        /*00e4*/ 	.word	0xffffffff


	//   ....[27]....
        /*00e8*/ 	.word	0xffffffff


	//   ....[28]....
        /*00ec*/ 	.word	0xffffffff


	//   ....[29]....
        /*00f0*/ 	.word	0xffffffff


	//   ....[30]....
        /*00f4*/ 	.word	0xffffffff


	//   ....[31]....
        /*00f8*/ 	.word	0xffffffff


	//   ....[32]....
        /*00fc*/ 	.word	0xffffffff


	//   ....[33]....
        /*0100*/ 	.word	0xffffffff


	//   ....[34]....
        /*0104*/ 	.word	0xffffffff


	//   ....[35]....
        /*0108*/ 	.word	0xffffffff


	//   ....[36]....
        /*010c*/ 	.word	0xffffffff


	//   ....[37]....
        /*0110*/ 	.word	0xffffffff


	//   ....[38]....
        /*0114*/ 	.word	0xffffffff


	//   ....[39]....
        /*0118*/ 	.word	0xffffffff


	//   ....[40]....
        /*011c*/ 	.word	0xffffffff


	//   ....[41]....
        /*0120*/ 	.word	0xffffffff


	//   ....[42]....
        /*0124*/ 	.word	0xffffffff


	//   ....[43]....
        /*0128*/ 	.word	0xffffffff


	//   ....[44]....
        /*012c*/ 	.word	0xffffffff


	//   ....[45]....
        /*0130*/ 	.word	0xffffffff


	//   ....[46]....
        /*0134*/ 	.word	0xffffffff


	//   ....[47]....
        /*0138*/ 	.word	0xffffffff


	//   ....[48]....
        /*013c*/ 	.word	0xffffffff


	//   ....[49]....
        /*0140*/ 	.word	0xffffffff


	//   ....[50]....
        /*0144*/ 	.word	0xffffffff


	//   ....[51]....
        /*0148*/ 	.word	0xffffffff


	//   ....[52]....
        /*014c*/ 	.word	0xffffffff


	//   ....[53]....
        /*0150*/ 	.word	0xffffffff


	//   ....[54]....
        /*0154*/ 	.word	0xffffffff


	//   ....[55]....
        /*0158*/ 	.word	0xffffffff


	//   ....[56]....
        /*015c*/ 	.word	0xffffffff


	//   ....[57]....
        /*0160*/ 	.word	0xffffffff


	//   ....[58]....
        /*0164*/ 	.word	0xffffffff


	//   ....[59]....
        /*0168*/ 	.word	0xffffffff


	//----- nvinfo : EIATTR_COOP_GROUP_INSTR_OFFSETS
	.align		4
.L_126:
        /*016c*/ 	.byte	0x04, 0x28
        /*016e*/ 	.short	(.L_128 - .L_127)


	//   ....[0]....
.L_127:
        /*0170*/ 	.word	0x000005c0


	//   ....[1]....
        /*0174*/ 	.word	0x000005d0


	//   ....[2]....
        /*0178*/ 	.word	0x00000660


	//   ....[3]....
        /*017c*/ 	.word	0x00000670


	//   ....[4]....
        /*0180*/ 	.word	0x000006d0


	//   ....[5]....
        /*0184*/ 	.word	0x00000700


	//   ....[6]....
        /*0188*/ 	.word	0x00000780


	//   ....[7]....
        /*018c*/ 	.word	0x00000790


	//   ....[8]....
        /*0190*/ 	.word	0x000007e0


	//   ....[9]....
        /*0194*/ 	.word	0x000007f0


	//   ....[10]....
        /*0198*/ 	.word	0x00000ad0


	//   ....[11]....
        /*019c*/ 	.word	0x00000ae0


	//   ....[12]....
        /*01a0*/ 	.word	0x00000b70


	//   ....[13]....
        /*01a4*/ 	.word	0x00000b90


	//   ....[14]....
        /*01a8*/ 	.word	0x00000bf0


	//   ....[15]....
        /*01ac*/ 	.word	0x00000c10


	//   ....[16]....
        /*01b0*/ 	.word	0x00000c70


	//   ....[17]....
        /*01b4*/ 	.word	0x00000ca0


	//   ....[18]....
        /*01b8*/ 	.word	0x00000d20


	//   ....[19]....
        /*01bc*/ 	.word	0x00000d40


	//   ....[20]....
        /*01c0*/ 	.word	0x00001b60


	//   ....[21]....
        /*01c4*/ 	.word	0x00001b70


	//   ....[22]....
        /*01c8*/ 	.word	0x00001c00


	//   ....[23]....
        /*01cc*/ 	.word	0x00001c30


	//   ....[24]....
        /*01d0*/ 	.word	0x00001ca0


	//   ....[25]....
        /*01d4*/ 	.word	0x00001cc0


	//   ....[26]....
        /*01d8*/ 	.word	0x00001d20


	//   ....[27]....
        /*01dc*/ 	.word	0x00001d30


	//   ....[28]....
        /*01e0*/ 	.word	0x00001d80


	//   ....[29]....
        /*01e4*/ 	.word	0x00001d90


	//   ....[30]....
        /*01e8*/ 	.word	0x00002530


	//   ....[31]....
        /*01ec*/ 	.word	0x00002540


	//   ....[32]....
        /*01f0*/ 	.word	0x000025d0


	//   ....[33]....
        /*01f4*/ 	.word	0x000025e0


	//   ....[34]....
        /*01f8*/ 	.word	0x00002640


	//   ....[35]....
        /*01fc*/ 	.word	0x00002670


	//   ....[36]....
        /*0200*/ 	.word	0x000026f0


	//   ....[37]....
        /*0204*/ 	.word	0x00002700


	//   ....[38]....
        /*0208*/ 	.word	0x00002750


	//   ....[39]....
        /*020c*/ 	.word	0x00002760


	//   ....[40]....
        /*0210*/ 	.word	0x00002a60


	//   ....[41]....
        /*0214*/ 	.word	0x00002a70


	//   ....[42]....
        /*0218*/ 	.word	0x00002b00


	//   ....[43]....
        /*021c*/ 	.word	0x00002b20


	//   ....[44]....
        /*0220*/ 	.word	0x00002b80


	//   ....[45]....
        /*0224*/ 	.word	0x00002ba0


	//   ....[46]....
        /*0228*/ 	.word	0x00002c00


	//   ....[47]....
        /*022c*/ 	.word	0x00002c40


	//   ....[48]....
        /*0230*/ 	.word	0x00002cc0


	//   ....[49]....
        /*0234*/ 	.word	0x00002ce0


	//   ....[50]....
        /*0238*/ 	.word	0x00003b40


	//   ....[51]....
        /*023c*/ 	.word	0x00003b50


	//   ....[52]....
        /*0240*/ 	.word	0x00003be0


	//   ....[53]....
        /*0244*/ 	.word	0x00003bf0


	//   ....[54]....
        /*0248*/ 	.word	0x00003c50


	//   ....[55]....
        /*024c*/ 	.word	0x00003c80


	//   ....[56]....
        /*0250*/ 	.word	0x00003d00


	//   ....[57]....
        /*0254*/ 	.word	0x00003d10


	//   ....[58]....
        /*0258*/ 	.word	0x00003d60


	//   ....[59]....
        /*025c*/ 	.word	0x00003d70


	//----- nvinfo : EIATTR_VRC_CTA_INIT_COUNT
	.align		4
.L_128:
        /*0260*/ 	.byte	0x02, 0x4a
	.zero		1
	.zero		1


	//----- nvinfo : EIATTR_EXIT_INSTR_OFFSETS
	.align		4
        /*0264*/ 	.byte	0x04, 0x1c
        /*0266*/ 	.short	(.L_130 - .L_129)


	//   ....[0]....
.L_129:
        /*0268*/ 	.word	0x00003fe0


	//   ....[1]....
        /*026c*/ 	.word	0x00004040


	//----- nvinfo : EIATTR_MAX_THREADS
	.align		4
.L_130:
        /*0270*/ 	.byte	0x04, 0x05
        /*0272*/ 	.short	(.L_132 - .L_131)
.L_131:
        /*0274*/ 	.word	0x00000100
        /*0278*/ 	.word	0x00000001
        /*027c*/ 	.word	0x00000001


	//----- nvinfo : EIATTR_CRS_STACK_SIZE
	.align		4
.L_132:
        /*0280*/ 	.byte	0x04, 0x1e
        /*0282*/ 	.short	(.L_134 - .L_133)
.L_133:
        /*0284*/ 	.word	0x00000000


	//----- nvinfo : EIATTR_CBANK_PARAM_SIZE
	.align		4
.L_134:
        /*0288*/ 	.byte	0x03, 0x19
        /*028a*/ 	.short	0x003e


	//----- nvinfo : EIATTR_PARAM_CBANK
	.align		4
        /*028c*/ 	.byte	0x04, 0x0a
        /*028e*/ 	.short	(.L_136 - .L_135)
	.align		4
.L_135:
        /*0290*/ 	.word	index@(.nv.constant0._ZN3cub18CUB_300001_SM_10006detail6reduce18DeviceReduceKernelINS2_10policy_hubIdjN4cuda3__47maximumIvEEE10Policy1000EPdjS8_dNS5_3std3__410__identityEEEvT0_PT3_T1_NS0_13GridEvenShareISI_EET2_T4_)
        /*0294*/ 	.short	0x0380
        /*0296*/ 	.short	0x003e


	//----- nvinfo : EIATTR_SW_WAR
	.align		4
.L_136:
        /*0298*/ 	.byte	0x04, 0x36
        /*029a*/ 	.short	(.L_138 - .L_137)
.L_137:
        /*029c*/ 	.word	0x00000008
.L_138:


//--------------------- .nv.info._ZN3cub18CUB_300001_SM_10006detail6reduce28DeviceReduceSingleTileKernelINS2_10policy_hubIdjN4cuda3__47maximumIvEEE10Policy1000EPdSB_jS8_ddNS5_3std3__410__identityEEEvT0_T1_T2_T3_T4_T6_ --------------------------
	.section	.nv.info._ZN3cub18CUB_300001_SM_10006detail6reduce28DeviceReduceSingleTileKernelINS2_10policy_hubIdjN4cuda3__47maximumIvEEE10Policy1000EPdSB_jS8_ddNS5_3std3__410__identityEEEvT0_T1_T2_T3_T4_T6_,"",@"SHT_CUDA_INFO"
	.sectionflags	@""
	.align	4


	//----- nvinfo : EIATTR_CUDA_API_VERSION
	.align		4
        /*0000*/ 	.byte	0x04, 0x37
        /*0002*/ 	.short	(.L_140 - .L_139)
.L_139:
        /*0004*/ 	.word	0x00000082


	//----- nvinfo : EIATTR_KPARAM_INFO
	.align		4
.L_140:
        /*0008*/ 	.byte	0x04, 0x17
        /*000a*/ 	.short	(.L_142 - .L_141)
.L_141:
        /*000c*/ 	.word	0x00000000
        /*0010*/ 	.short	0x0005
        /*0012*/ 	.short	0x0020
        /*0014*/ 	.byte	0x00, 0xf0, 0x05, 0x00


	//----- nvinfo : EIATTR_KPARAM_INFO
	.align		4
.L_142:
        /*0018*/ 	.byte	0x04, 0x17
        /*001a*/ 	.short	(.L_144 - .L_143)
.L_143:
        /*001c*/ 	.word	0x00000000
        /*0020*/ 	.short	0x0004
        /*0022*/ 	.short	0x0018
        /*0024*/ 	.byte	0x00, 0xf0, 0x21, 0x00


	//----- nvinfo : EIATTR_KPARAM_INFO
	.align		4
.L_144:
        /*0028*/ 	.byte	0x04, 0x17
        /*002a*/ 	.short	(.L_146 - .L_145)
.L_145:
        /*002c*/ 	.word	0x00000000
        /*0030*/ 	.short	0x0003
        /*0032*/ 	.short	0x0014
        /*0034*/ 	.byte	0x00, 0xf0, 0x05, 0x00


	//----- nvinfo : EIATTR_KPARAM_INFO
	.align		4
.L_146:
        /*0038*/ 	.byte	0x04, 0x17
        /*003a*/ 	.short	(.L_148 - .L_147)
.L_147:
        /*003c*/ 	.word	0x00000000
        /*0040*/ 	.short	0x0002
        /*0042*/ 	.short	0x0010
        /*0044*/ 	.byte	0x00, 0xf0, 0x11, 0x00


	//----- nvinfo : EIATTR_KPARAM_INFO
	.align		4
.L_148:
        /*0048*/ 	.byte	0x04, 0x17
        /*004a*/ 	.short	(.L_150 - .L_149)
.L_149:
        /*004c*/ 	.word	0x00000000
        /*0050*/ 	.short	0x0001
        /*0052*/ 	.short	0x0008
        /*0054*/ 	.byte	0x00, 0xf5, 0x21, 0x00


	//----- nvinfo : EIATTR_KPARAM_INFO
	.align		4
.L_150:
        /*0058*/ 	.byte	0x04, 0x17
        /*005a*/ 	.short	(.L_152 - .L_151)
.L_151:
        /*005c*/ 	.word	0x00000000
        /*0060*/ 	.short	0x0000
        /*0062*/ 	.short	0x0000
        /*0064*/ 	.byte	0x00, 0xf5, 0x21, 0x00


	//----- nvinfo : EIATTR_SPARSE_MMA_MASK
	.align		4
.L_152:
        /*0068*/ 	.byte	0x03, 0x50
        /*006a*/ 	.short	0x0000


	//----- nvinfo : EIATTR_MAXREG_COUNT
	.align		4
        /*006c*/ 	.byte	0x03, 0x1b
        /*006e*/ 	.short	0x00ff


	//----- nvinfo : EIATTR_NUM_BARRIERS
	.align		4
        /*0070*/ 	.byte	0x02, 0x4c
        /*0072*/ 	.byte	0x01
	.zero		1


	//----- nvinfo : EIATTR_MERCURY_ISA_VERSION
	.align		4
        /*0074*/ 	.byte	0x03, 0x5f
        /*0076*/ 	.short	0x0101


	//----- nvinfo : EIATTR_COOP_GROUP_MASK_REGIDS
	.align		4
        /*0078*/ 	.byte	0x04, 0x29
        /*007a*/ 	.short	(.L_154 - .L_153)


	//   ....[0]....
.L_153:
        /*007c*/ 	.word	0xffffffff


	//   ....[1]....
        /*0080*/ 	.word	0xffffffff


	//   ....[2]....
        /*0084*/ 	.word	0xffffffff


	//   ....[3]....
        /*0088*/ 	.word	0xffffffff


	//   ....[4]....
        /*008c*/ 	.word	0xffffffff


	//   ....[5]....
        /*0090*/ 	.word	0xffffffff


	//   ....[6]....
        /*0094*/ 	.word	0xffffffff


	//   ....[7]....
        /*0098*/ 	.word	0xffffffff


	//   ....[8]....
        /*009c*/ 	.word	0xffffffff


	//   ....[9]....
        /*00a0*/ 	.word	0xffffffff


	//   ....[10]....
        /*00a4*/ 	.word	0xffffffff


	//   ....[11]....
        /*00a8*/ 	.word	0xffffffff


	//   ....[12]....
        /*00ac*/ 	.word	0xffffffff


	//   ....[13]....
        /*00b0*/ 	.word	0xffffffff


	//   ....[14]....
        /*00b4*/ 	.word	0xffffffff


	//   ....[15]....
        /*00b8*/ 	.word	0xffffffff


	//   ....[16]....
        /*00bc*/ 	.word	0xffffffff


	//   ....[17]....
        /*00c0*/ 	.word	0xffffffff


	//   ....[18]....
        /*00c4*/ 	.word	0xffffffff


	//   ....[19]....
        /*00c8*/ 	.word	0xffffffff


	//   ....[20]....
        /*00cc*/ 	.word	0xffffffff


	//   ....[21]....
        /*00d0*/ 	.word	0xffffffff


	//   ....[22]....
        /*00d4*/ 	.word	0xffffffff


	//   ....[23]....
        /*00d8*/ 	.word	0xffffffff


	//   ....[24]....
        /*00dc*/ 	.word	0xffffffff


	//   ....[25]....
        /*00e0*/ 	.word	0xffffffff


	//   ....[26]....
        /*00e4*/ 	.word	0xffffffff


	//   ....[27]....
        /*00e8*/ 	.word	0xffffffff


	//   ....[28]....
        /*00ec*/ 	.word	0xffffffff


	//   ....[29]....
        /*00f0*/ 	.word	0xffffffff


	//   ....[30]....
        /*00f4*/ 	.word	0xffffffff


	//   ....[31]....
        /*00f8*/ 	.word	0xffffffff


	//   ....[32]....
        /*00fc*/ 	.word	0xffffffff


	//   ....[33]....
        /*0100*/ 	.word	0xffffffff


	//   ....[34]....
        /*0104*/ 	.word	0xffffffff


	//   ....[35]....
        /*0108*/ 	.word	0xffffffff


	//   ....[36]....
        /*010c*/ 	.word	0xffffffff


	//   ....[37]....
        /*0110*/ 	.word	0xffffffff


	//   ....[38]....
        /*0114*/ 	.word	0xffffffff


	//   ....[39]....
        /*0118*/ 	.word	0xffffffff


	//   ....[40]....
        /*011c*/ 	.word	0xffffffff


	//   ....[41]....
        /*0120*/ 	.word	0xffffffff


	//   ....[42]....
        /*0124*/ 	.word	0xffffffff


	//   ....[43]....
        /*0128*/ 	.word	0xffffffff


	//   ....[44]....
        /*012c*/ 	.word	0xffffffff


	//   ....[45]....
        /*0130*/ 	.word	0xffffffff


	//   ....[46]....
        /*0134*/ 	.word	0xffffffff


	//   ....[47]....
        /*0138*/ 	.word	0xffffffff


	//   ....[48]....
        /*013c*/ 	.word	0xffffffff


	//   ....[49]....
        /*0140*/ 	.word	0xffffffff


	//   ....[50]....
        /*0144*/ 	.word	0xffffffff


	//   ....[51]....
        /*0148*/ 	.word	0xffffffff


	//   ....[52]....
        /*014c*/ 	.word	0xffffffff


	//   ....[53]....
        /*0150*/ 	.word	0xffffffff


	//   ....[54]....
        /*0154*/ 	.word	0xffffffff


	//   ....[55]....
        /*0158*/ 	.word	0xffffffff


	//   ....[56]....
        /*015c*/ 	.word	0xffffffff


	//   ....[57]....
        /*0160*/ 	.word	0xffffffff


	//   ....[58]....
        /*0164*/ 	.word	0xffffffff


	//   ....[59]....
        /*0168*/ 	.word	0xffffffff


	//----- nvinfo : EIATTR_COOP_GROUP_INSTR_OFFSETS
	.align		4
.L_154:
        /*016c*/ 	.byte	0x04, 0x28
        /*016e*/ 	.short	(.L_156 - .L_155)


	//   ....[0]....
.L_155:
        /*0170*/ 	.word	0x00000cb0


	//   ....[1]....
        /*0174*/ 	.word	0x00000cc0


	//   ....[2]....
        /*0178*/ 	.word	0x00000d50


	//   ....[3]....
        /*017c*/ 	.word	0x00000d90


	//   ....[4]....
        /*0180*/ 	.word	0x00000e10


	//   ....[5]....
        /*0184*/ 	.word	0x00000e40


	//   ....[6]....
        /*0188*/ 	.word	0x00000e90


	//   ....[7]....
        /*018c*/ 	.word	0x00000ec0


	//   ....[8]....
        /*0190*/ 	.word	0x00000f10


	//   ....[9]....
        /*0194*/ 	.word	0x00000f40


	//   ....[10]....
        /*0198*/ 	.word	0x00001240


	//   ....[11]....
        /*019c*/ 	.word	0x00001250


	//   ....[12]....
        /*01a0*/ 	.word	0x000012e0


	//   ....[13]....
        /*01a4*/ 	.word	0x00001310


	//   ....[14]....
        /*01a8*/ 	.word	0x00001370


	//   ....[15]....
        /*01ac*/ 	.word	0x000013a0


	//   ....[16]....
        /*01b0*/ 	.word	0x00001400


	//   ....[17]....
        /*01b4*/ 	.word	0x00001440


	//   ....[18]....
        /*01b8*/ 	.word	0x000014b0


	//   ....[19]....
        /*01bc*/ 	.word	0x000014f0


	//   ....[20]....
        /*01c0*/ 	.word	0x00002180


	//   ....[21]....
        /*01c4*/ 	.word	0x00002190


	//   ....[22]....
        /*01c8*/ 	.word	0x00002220


	//   ....[23]....
        /*01cc*/ 	.word	0x00002250


	//   ....[24]....
        /*01d0*/ 	.word	0x000022c0


	//   ....[25]....
        /*01d4*/ 	.word	0x000022e0


	//   ....[26]....
        /*01d8*/ 	.word	0x00002340


	//   ....[27]....
        /*01dc*/ 	.word	0x00002350


	//   ....[28]....
        /*01e0*/ 	.word	0x000023a0


	//   ....[29]....
        /*01e4*/ 	.word	0x000023b0


	//   ....[30]....
        /*01e8*/ 	.word	0x000031c0


	//   ....[31]....
        /*01ec*/ 	.word	0x000031d0


	//   ....[32]....
        /*01f0*/ 	.word	0x00003260


	//   ....[33]....
        /*01f4*/ 	.word	0x000032a0


	//   ....[34]....
        /*01f8*/ 	.word	0x00003320


	//   ....[35]....
        /*01fc*/ 	.word	0x00003360


	//   ....[36]....
        /*0200*/ 	.word	0x000033c0


	//   ....[37]....
        /*0204*/ 	.word	0x000033f0


	//   ....[38]....
        /*0208*/ 	.word	0x00003440


	//   ....[39]....
        /*020c*/ 	.word	0x00003470


	//   ....[40]....
        /*0210*/ 	.word	0x00003750


	//   ....[41]....
        /*0214*/ 	.word	0x00003760


	//   ....[42]....
        /*0218*/ 	.word	0x000037f0


	//   ....[43]....
        /*021c*/ 	.word	0x00003820


	//   ....[44]....
        /*0220*/ 	.word	0x00003870


	//   ....[45]....
        /*0224*/ 	.word	0x000038a0


	//   ....[46]....
        /*0228*/ 	.word	0x00003910


	//   ....[47]....
        /*022c*/ 	.word	0x00003950


	//   ....[48]....
        /*0230*/ 	.word	0x000039c0


	//   ....[49]....
        /*0234*/ 	.word	0x000039f0


	//   ....[50]....
        /*0238*/ 	.word	0x00004730


	//   ....[51]....
        /*023c*/ 	.word	0x00004740


	//   ....[52]....
        /*0240*/ 	.word	0x000047d0


	//   ....[53]....
        /*0244*/ 	.word	0x00004800


	//   ....[54]....
        /*0248*/ 	.word	0x00004870


	//   ....[55]....
        /*024c*/ 	.word	0x00004890


	//   ....[56]....
        /*0250*/ 	.word	0x000048f0


	//   ....[57]....
        /*0254*/ 	.word	0x00004900


	//   ....[58]....
        /*0258*/ 	.word	0x00004950


	//   ....[59]....
        /*025c*/ 	.word	0x00004960


	//----- nvinfo : EIATTR_VRC_CTA_INIT_COUNT
	.align		4
.L_156:
        /*0260*/ 	.byte	0x02, 0x4a
	.zero		1
	.zero		1


	//----- nvinfo : EIATTR_EXIT_INSTR_OFFSETS
	.align		4
        /*0264*/ 	.byte	0x04, 0x1c
        /*0266*/ 	.short	(.L_158 - .L_157)


	//   ....[0]....
.L_157:
        /*0268*/ 	.word	0x00000080


	//   ....[1]....
        /*026c*/ 	.word	0x000000c0


	//   ....[2]....
        /*0270*/ 	.word	0x00004bd0


	//   ....[3]....
        /*0274*/ 	.word	0x00004c50


	//----- nvinfo : EIATTR_MAX_THREADS
	.align		4
.L_158:
        /*0278*/ 	.byte	0x04, 0x05
        /*027a*/ 	.short	(.L_160 - .L_159)
.L_159:
        /*027c*/ 	.word	0x00000100
        /*0280*/ 	.word	0x00000001
        /*0284*/ 	.word	0x00000001


	//----- nvinfo : EIATTR_CRS_STACK_SIZE
	.align		4
.L_160:
        /*0288*/ 	.byte	0x04, 0x1e
        /*028a*/ 	.short	(.L_162 - .L_161)
.L_161:
        /*028c*/ 	.word	0x00000000


	//----- nvinfo : EIATTR_CBANK_PARAM_SIZE
	.align		4
.L_162:
        /*0290*/ 	.byte	0x03, 0x19
        /*0292*/ 	.short	0x0021


	//----- nvinfo : EIATTR_PARAM_CBANK
	.align		4
        /*0294*/ 	.byte	0x04, 0x0a
        /*0296*/ 	.short	(.L_164 - .L_163)
	.align		4
.L_163:
        /*0298*/ 	.word	index@(.nv.constant0._ZN3cub18CUB_300001_SM_10006detail6reduce28DeviceReduceSingleTileKernelINS2_10policy_hubIdjN4cuda3__47maximumIvEEE10Policy1000EPdSB_jS8_ddNS5_3std3__410__identityEEEvT0_T1_T2_T3_T4_T6_)
        /*029c*/ 	.short	0x0380
        /*029e*/ 	.short	0x0021


	//----- nvinfo : EIATTR_SW_WAR
	.align		4
.L_164:
        /*02a0*/ 	.byte	0x04, 0x36
        /*02a2*/ 	.short	(.L_166 - .L_165)
.L_165:
        /*02a4*/ 	.word	0x00000008
.L_166:


//--------------------- .nv.info._ZN3cub18CUB_300001_SM_10006detail6reduce28DeviceReduceSingleTileKernelINS2_10policy_hubIdjN4cuda3std3__44plusIvEEE10Policy1000EPdSC_iS9_ddNS7_10__identityEEEvT0_T1_T2_T3_T4_T6_ --------------------------
	.section	.nv.info._ZN3cub18CUB_300001_SM_10006detail6reduce28DeviceReduceSingleTileKernelINS2_10policy_hubIdjN4cuda3std3__44plusIvEEE10Policy1000EPdSC_iS9_ddNS7_10__identityEEEvT0_T1_T2_T3_T4_T6_,"",@"SHT_CUDA_INFO"
	.sectionflags	@""
	.align	4


	//----- nvinfo : EIATTR_CUDA_API_VERSION
	.align		4
        /*0000*/ 	.byte	0x04, 0x37
        /*0002*/ 	.short	(.L_168 - .L_167)
.L_167:
        /*0004*/ 	.word	0x00000082


	//----- nvinfo : EIATTR_KPARAM_INFO
	.align		4
.L_168:
        /*0008*/ 	.byte	0x04, 0x17
        /*000a*/ 	.short	(.L_170 - .L_169)
.L_169:
        /*000c*/ 	.word	0x00000000
        /*0010*/ 	.short	0x0005
        /*0012*/ 	.short	0x0020
        /*0014*/ 	.byte	0x00, 0xf0, 0x05, 0x00


	//----- nvinfo : EIATTR_KPARAM_INFO
	.align		4
.L_170:
        /*0018*/ 	.byte	0x04, 0x17
        /*001a*/ 	.short	(.L_172 - .L_171)
.L_171:
        /*001c*/ 	.word	0x00000000
        /*0020*/ 	.short	0x0004
        /*0022*/ 	.short	0x0018
        /*0024*/ 	.byte	0x00, 0xf0, 0x21, 0x00


	//----- nvinfo : EIATTR_KPARAM_INFO
	.align		4
.L_172:
        /*0028*/ 	.byte	0x04, 0x17
        /*002a*/ 	.short	(.L_174 - .L_173)
.L_173:
        /*002c*/ 	.word	0x00000000
        /*0030*/ 	.short	0x0003
        /*0032*/ 	.short	0x0014
        /*0034*/ 	.byte	0x00, 0xf0, 0x05, 0x00


	//----- nvinfo : EIATTR_KPARAM_INFO
	.align		4
.L_174:
        /*0038*/ 	.byte	0x04, 0x17
        /*003a*/ 	.short	(.L_176 - .L_175)
.L_175:
        /*003c*/ 	.word	0x00000000
        /*0040*/ 	.short	0x0002
        /*0042*/ 	.short	0x0010
        /*0044*/ 	.byte	0x00, 0xf0, 0x11, 0x00


	//----- nvinfo : EIATTR_KPARAM_INFO
	.align		4
.L_176:
        /*0048*/ 	.byte	0x04, 0x17
        /*004a*/ 	.short	(.L_178 - .L_177)
.L_177:
        /*004c*/ 	.word	0x00000000
        /*0050*/ 	.short	0x0001
        /*0052*/ 	.short	0x0008
        /*0054*/ 	.byte	0x00, 0xf5, 0x21, 0x00


	//----- nvinfo : EIATTR_KPARAM_INFO
	.align		4
.L_178:
        /*0058*/ 	.byte	0x04, 0x17
        /*005a*/ 	.short	(.L_180 - .L_179)
.L_179:
        /*005c*/ 	.word	0x00000000
        /*0060*/ 	.short	0x0000
        /*0062*/ 	.short	0x0000
        /*0064*/ 	.byte	0x00, 0xf5, 0x21, 0x00


	//----- nvinfo : EIATTR_SPARSE_MMA_MASK
	.align		4
.L_180:
        /*0068*/ 	.byte	0x03, 0x50
        /*006a*/ 	.short	0x0000


	//----- nvinfo : EIATTR_MAXREG_COUNT
	.align		4
        /*006c*/ 	.byte	0x03, 0x1b
        /*006e*/ 	.short	0x0060


	//----- nvinfo : EIATTR_NUM_BARRIERS
	.align		4
        /*0070*/ 	.byte	0x02, 0x4c
        /*0072*/ 	.byte	0x01
	.zero		1


	//----- nvinfo : EIATTR_MERCURY_ISA_VERSION
	.align		4
        /*0074*/ 	.byte	0x03, 0x5f
        /*0076*/ 	.short	0x0101


	//----- nvinfo : EIATTR_COOP_GROUP_MASK_REGIDS
	.align		4
        /*0078*/ 	.byte	0x04, 0x29
        /*007a*/ 	.short	(.L_182 - .L_181)


	//   ....[0]....
.L_181:
        /*007c*/ 	.word	0xffffffff


	//   ....[1]....
        /*0080*/ 	.word	0xffffffff


	//   ....[2]....
        /*0084*/ 	.word	0xffffffff


	//   ....[3]....
        /*0088*/ 	.word	0xffffffff


	//   ....[4]....
        /*008c*/ 	.word	0xffffffff


	//   ....[5]....
        /*0090*/ 	.word	0xffffffff


	//   ....[6]....
        /*0094*/ 	.word	0xffffffff


	//   ....[7]....
        /*0098*/ 	.word	0xffffffff


	//   ....[8]....
        /*009c*/ 	.word	0xffffffff


	//   ....[9]....
        /*00a0*/ 	.word	0xffffffff


	//   ....[10]....
        /*00a4*/ 	.word	0xffffffff


	//   ....[11]....
        /*00a8*/ 	.word	0xffffffff


	//   ....[12]....
        /*00ac*/ 	.word	0xffffffff


	//   ....[13]....
        /*00b0*/ 	.word	0xffffffff


	//   ....[14]....
        /*00b4*/ 	.word	0xffffffff


	//   ....[15]....
        /*00b8*/ 	.word	0xffffffff


	//   ....[16]....
        /*00bc*/ 	.word	0xffffffff


	//   ....[17]....
        /*00c0*/ 	.word	0xffffffff


	//   ....[18]....
        /*00c4*/ 	.word	0xffffffff


	//   ....[19]....
        /*00c8*/ 	.word	0xffffffff


	//   ....[20]....
        /*00cc*/ 	.word	0xffffffff


	//   ....[21]....
        /*00d0*/ 	.word	0xffffffff


	//   ....[22]....
        /*00d4*/ 	.word	0xffffffff


	//   ....[23]....
        /*00d8*/ 	.word	0xffffffff


	//   ....[24]....
        /*00dc*/ 	.word	0xffffffff


	//   ....[25]....
        /*00e0*/ 	.word	0xffffffff


	//   ....[26]....
        /*00e4*/ 	.word	0xffffffff


	//   ....[27]....
        /*00e8*/ 	.word	0xffffffff


	//   ....[28]....
        /*00ec*/ 	.word	0xffffffff


	//   ....[29]....
        /*00f0*/ 	.word	0xffffffff


	//----- nvinfo : EIATTR_COOP_GROUP_INSTR_OFFSETS
	.align		4
.L_182:
        /*00f4*/ 	.byte	0x04, 0x28
        /*00f6*/ 	.short	(.L_184 - .L_183)


	//   ....[0]....
.L_183:
        /*00f8*/ 	.word	0x00000970


	//   ....[1]....
        /*00fc*/ 	.word	0x00000980


	//   ....[2]....
        /*0100*/ 	.word	0x000009e0


	//   ....[3]....
        /*0104*/ 	.word	0x000009f0


	//   ....[4]....
        /*0108*/ 	.word	0x00000a60


	//   ....[5]....
        /*010c*/ 	.word	0x00000a70


	//   ....[6]....
        /*0110*/ 	.word	0x00000ac0


	//   ....[7]....
        /*0114*/ 	.word	0x00000ad0


	//   ....[8]....
        /*0118*/ 	.word	0x00000b20


	//   ....[9]....
        /*011c*/ 	.word	0x00000b30


	//   ....[10]....
        /*0120*/ 	.word	0x00000e40


	//   ....[11]....
        /*0124*/ 	.word	0x00000e50


	//   ....[12]....
        /*0128*/ 	.word	0x00000ed0


	//   ....[13]....
        /*012c*/ 	.word	0x00000ee0


	//   ....[14]....
        /*0130*/ 	.word	0x00000f20


	//   ....[15]....
        /*0134*/ 	.word	0x00000f30


	//   ....[16]....
        /*0138*/ 	.word	0x00000f80


	//   ....[17]....
        /*013c*/ 	.word	0x00000f90


	//   ....[18]....
        /*0140*/ 	.word	0x00000fe0


	//   ....[19]....
        /*0144*/ 	.word	0x00000ff0


	//   ....[20]....
        /*0148*/ 	.word	0x000021c0


	//   ....[21]....
        /*014c*/ 	.word	0x000021d0


	//   ....[22]....
        /*0150*/ 	.word	0x00002230


	//   ....[23]....
        /*0154*/ 	.word	0x00002240


	//   ....[24]....
        /*0158*/ 	.word	0x00002280


	//   ....[25]....
        /*015c*/ 	.word	0x00002290


	//   ....[26]....
        /*0160*/ 	.word	0x000022f0


	//   ....[27]....
        /*0164*/ 	.word	0x00002300


	//   ....[28]....
        /*0168*/ 	.word	0x00002360


	//   ....[29]....
        /*016c*/ 	.word	0x00002380


	//----- nvinfo : EIATTR_VRC_CTA_INIT_COUNT
	.align		4
.L_184:
        /*0170*/ 	.byte	0x02, 0x4a
	.zero		1
	.zero		1


	//----- nvinfo : EIATTR_EXIT_INSTR_OFFSETS
	.align		4
        /*0174*/ 	.byte	0x04, 0x1c
        /*0176*/ 	.short	(.L_186 - .L_185)


	//   ....[0]....
.L_185:
        /*0178*/ 	.word	0x00000080


	//   ....[1]....
        /*017c*/ 	.word	0x000000c0


	//   ....[2]....
        /*0180*/ 	.word	0x00002620


	//   ....[3]....
        /*0184*/ 	.word	0x00002670


	//----- nvinfo : EIATTR_MAX_THREADS
	.align		4
.L_186:
        /*0188*/ 	.byte	0x04, 0x05
        /*018a*/ 	.short	(.L_188 - .L_187)
.L_187:
        /*018c*/ 	.word	0x00000280
        /*0190*/ 	.word	0x00000001
        /*0194*/ 	.word	0x00000001


	//----- nvinfo : EIATTR_CRS_STACK_SIZE
	.align		4
.L_188:
        /*0198*/ 	.byte	0x04, 0x1e
        /*019a*/ 	.short	(.L_190 - .L_189)
.L_189:
        /*019c*/ 	.word	0x00000000


	//----- nvinfo : EIATTR_CBANK_PARAM_SIZE
	.align		4
.L_190:
        /*01a0*/ 	.byte	0x03, 0x19
        /*01a2*/ 	.short	0x0021


	//----- nvinfo : EIATTR_PARAM_CBANK
	.align		4
        /*01a4*/ 	.byte	0x04, 0x0a
        /*01a6*/ 	.short	(.L_192 - .L_191)
	.align		4
.L_191:
        /*01a8*/ 	.word	index@(.nv.constant0._ZN3cub18CUB_300001_SM_10006detail6reduce28DeviceReduceSingleTileKernelINS2_10policy_hubIdjN4cuda3std3__44plusIvEEE10Policy1000EPdSC_iS9_ddNS7_10__identityEEEvT0_T1_T2_T3_T4_T6_)
        /*01ac*/ 	.short	0x0380
        /*01ae*/ 	.short	0x0021


	//----- nvinfo : EIATTR_SW_WAR
	.align		4
.L_192:
        /*01b0*/ 	.byte	0x04, 0x36
        /*01b2*/ 	.short	(.L_194 - .L_193)
.L_193:
        /*01b4*/ 	.word	0x00000008
.L_194:


//--------------------- .nv.info._ZN3cub18CUB_300001_SM_10006detail6reduce18DeviceReduceKernelINS2_10policy_hubIdjN4cuda3std3__44plusIvEEE10Policy1000EPdjS9_dNS7_10__identityEEEvT0_PT3_T1_NS0_13GridEvenShareISH_EET2_T4_ --------------------------
	.section	.nv.info._ZN3cub18CUB_300001_SM_10006detail6reduce18DeviceReduceKernelINS2_10policy_hubIdjN4cuda3std3__44plusIvEEE10Policy1000EPdjS9_dNS7_10__identityEEEvT0_PT3_T1_NS0_13GridEvenShareISH_EET2_T4_,"",@"SHT_CUDA_INFO"
	.sectionflags	@""
	.align	4


	//----- nvinfo : EIATTR_CUDA_API_VERSION
	.align		4
        /*0000*/ 	.byte	0x04, 0x37
        /*0002*/ 	.short	(.L_196 - .L_195)
.L_195:
        /*0004*/ 	.word	0x00000082


	//----- nvinfo : EIATTR_KPARAM_INFO
	.align		4
.L_196:
        /*0008*/ 	.byte	0x04, 0x17
        /*000a*/ 	.short	(.L_198 - .L_197)
.L_197:
        /*000c*/ 	.word	0x00000000
        /*0010*/ 	.short	0x0005
        /*0012*/ 	.short	0x003d
        /*0014*/ 	.byte	0x00, 0xf0, 0x05, 0x00


	//----- nvinfo : EIATTR_KPARAM_INFO
	.align		4
.L_198:
        /*0018*/ 	.byte	0x04, 0x17
        /*001a*/ 	.short	(.L_200 - .L_199)
.L_199:
        /*001c*/ 	.word	0x00000000
        /*0020*/ 	.short	0x0004
        /*0022*/ 	.short	0x003c
        /*0024*/ 	.byte	0x00, 0xf0, 0x05, 0x00


	//----- nvinfo : EIATTR_KPARAM_INFO
	.align		4
.L_200:
        /*0028*/ 	.byte	0x04, 0x17
        /*002a*/ 	.short	(.L_202 - .L_201)
.L_201:
        /*002c*/ 	.word	0x00000000
        /*0030*/ 	.short	0x0003
        /*0032*/ 	.short	0x0014
        /*0034*/ 	.byte	0x00, 0xf0, 0xa1, 0x00


	//----- nvinfo : EIATTR_KPARAM_INFO
	.align		4
.L_202:
        /*0038*/ 	.byte	0x04, 0x17
        /*003a*/ 	.short	(.L_204 - .L_203)
.L_203:
        /*003c*/ 	.word	0x00000000
        /*0040*/ 	.short	0x0002
        /*0042*/ 	.short	0x0010
        /*0044*/ 	.byte	0x00, 0xf0, 0x11, 0x00


	//----- nvinfo : EIATTR_KPARAM_INFO
	.align		4
.L_204:
        /*0048*/ 	.byte	0x04, 0x17
        /*004a*/ 	.short	(.L_206 - .L_205)
.L_205:
        /*004c*/ 	.word	0x00000000
        /*0050*/ 	.short	0x0001
        /*0052*/ 	.short	0x0008
        /*0054*/ 	.byte	0x00, 0xf5, 0x21, 0x00


	//----- nvinfo : EIATTR_KPARAM_INFO
	.align		4
.L_206:
        /*0058*/ 	.byte	0x04, 0x17
        /*005a*/ 	.short	(.L_208 - .L_207)
.L_207:
        /*005c*/ 	.word	0x00000000
        /*0060*/ 	.short	0x0000
        /*0062*/ 	.short	0x0000
        /*0064*/ 	.byte	0x00, 0xf5, 0x21, 0x00


	//----- nvinfo : EIATTR_SPARSE_MMA_MASK
	.align		4
.L_208:
        /*0068*/ 	.byte	0x03, 0x50
        /*006a*/ 	.short	0x0000


	//----- nvinfo : EIATTR_MAXREG_COUNT
	.align		4
        /*006c*/ 	.byte	0x03, 0x1b
        /*006e*/ 	.short	0x0060


	//----- nvinfo : EIATTR_NUM_BARRIERS
	.align		4
        /*0070*/ 	.byte	0x02, 0x4c
        /*0072*/ 	.byte	0x01
	.zero		1


	//----- nvinfo : EIATTR_MERCURY_ISA_VERSION
	.align		4
        /*0074*/ 	.byte	0x03, 0x5f
        /*0076*/ 	.short	0x0101


	//----- nvinfo : EIATTR_COOP_GROUP_MASK_REGIDS
	.align		4
        /*0078*/ 	.byte	0x04, 0x29
        /*007a*/ 	.short	(.L_210 - .L_209)


	//   ....[0]....
.L_209:
        /*007c*/ 	.word	0xffffffff


	//   ....[1]....
        /*0080*/ 	.word	0xffffffff


	//   ....[2]....
        /*0084*/ 	.word	0xffffffff


	//   ....[3]....
        /*0088*/ 	.word	0xffffffff


	//   ....[4]....
        /*008c*/ 	.word	0xffffffff


	//   ....[5]....
        /*0090*/ 	.word	0xffffffff


	//   ....[6]....
        /*0094*/ 	.word	0xffffffff


	//   ....[7]....
        /*0098*/ 	.word	0xffffffff


	//   ....[8]....
        /*009c*/ 	.word	0xffffffff


	//   ....[9]....
        /*00a0*/ 	.word	0xffffffff


	//   ....[10]....
        /*00a4*/ 	.word	0xffffffff


	//   ....[11]....
        /*00a8*/ 	.word	0xffffffff


	//   ....[12]....
        /*00ac*/ 	.word	0xffffffff


	//   ....[13]....
        /*00b0*/ 	.word	0xffffffff


	//   ....[14]....
        /*00b4*/ 	.word	0xffffffff


	//   ....[15]....
        /*00b8*/ 	.word	0xffffffff


	//   ....[16]....
        /*00bc*/ 	.word	0xffffffff


	//   ....[17]....
        /*00c0*/ 	.word	0xffffffff


	//   ....[18]....
        /*00c4*/ 	.word	0xffffffff


	//   ....[19]....
        /*00c8*/ 	.word	0xffffffff


	//   ....[20]....
        /*00cc*/ 	.word	0xffffffff


	//   ....[21]....
        /*00d0*/ 	.word	0xffffffff


	//   ....[22]....
        /*00d4*/ 	.word	0xffffffff


	//   ....[23]....
        /*00d8*/ 	.word	0xffffffff


	//   ....[24]....
        /*00dc*/ 	.word	0xffffffff


	//   ....[25]....
        /*00e0*/ 	.word	0xffffffff


	//   ....[26]....
        /*00e4*/ 	.word	0xffffffff


	//   ....[27]....
        /*00e8*/ 	.word	0xffffffff


	//   ....[28]....
        /*00ec*/ 	.word	0xffffffff


	//   ....[29]....
        /*00f0*/ 	.word	0xffffffff


	//----- nvinfo : EIATTR_COOP_GROUP_INSTR_OFFSETS
	.align		4
.L_210:
        /*00f4*/ 	.byte	0x04, 0x28
        /*00f6*/ 	.short	(.L_212 - .L_211)


	//   ....[0]....
.L_211:
        /*00f8*/ 	.word	0x000004c0


	//   ....[1]....
        /*00fc*/ 	.word	0x000004d0


	//   ....[2]....
        /*0100*/ 	.word	0x00000520


	//   ....[3]....
        /*0104*/ 	.word	0x00000530


	//   ....[4]....
        /*0108*/ 	.word	0x00000570


	//   ....[5]....
        /*010c*/ 	.word	0x00000580


	//   ....[6]....
        /*0110*/ 	.word	0x000005d0


	//   ....[7]....
        /*0114*/ 	.word	0x000005e0


	//   ....[8]....
        /*0118*/ 	.word	0x00000660


	//   ....[9]....
        /*011c*/ 	.word	0x00000680


	//   ....[10]....
        /*0120*/ 	.word	0x00000990


	//   ....[11]....
        /*0124*/ 	.word	0x000009a0


	//   ....[12]....
        /*0128*/ 	.word	0x000009e0


	//   ....[13]....
        /*012c*/ 	.word	0x000009f0


	//   ....[14]....
        /*0130*/ 	.word	0x00000a30


	//   ....[15]....
        /*0134*/ 	.word	0x00000a40


	//   ....[16]....
        /*0138*/ 	.word	0x00000a90


	//   ....[17]....
        /*013c*/ 	.word	0x00000aa0


	//   ....[18]....
        /*0140*/ 	.word	0x00000b20


	//   ....[19]....
        /*0144*/ 	.word	0x00000b40


	//   ....[20]....
        /*0148*/ 	.word	0x00001970


	//   ....[21]....
        /*014c*/ 	.word	0x00001980


	//   ....[22]....
        /*0150*/ 	.word	0x000019d0


	//   ....[23]....
        /*0154*/ 	.word	0x000019e0


	//   ....[24]....
        /*0158*/ 	.word	0x00001a20


	//   ....[25]....
        /*015c*/ 	.word	0x00001a30


	//   ....[26]....
        /*0160*/ 	.word	0x00001a80


	//   ....[27]....
        /*0164*/ 	.word	0x00001a90


	//   ....[28]....
        /*0168*/ 	.word	0x00001b10


	//   ....[29]....
        /*016c*/ 	.word	0x00001b30


	//----- nvinfo : EIATTR_VRC_CTA_INIT_COUNT
	.align		4
.L_212:
        /*0170*/ 	.byte	0x02, 0x4a
	.zero		1
	.zero		1


	//----- nvinfo : EIATTR_EXIT_INSTR_OFFSETS
	.align		4
        /*0174*/ 	.byte	0x04, 0x1c
        /*0176*/ 	.short	(.L_214 - .L_213)


	//   ....[0]....
.L_213:
        /*0178*/ 	.word	0x00001dd0


	//   ....[1]....
        /*017c*/ 	.word	0x00001e30


	//----- nvinfo : EIATTR_MAX_THREADS
	.align		4
.L_214:
        /*0180*/ 	.byte	0x04, 0x05
        /*0182*/ 	.short	(.L_216 - .L_215)
.L_215:
        /*0184*/ 	.word	0x00000280
        /*0188*/ 	.word	0x00000001
        /*018c*/ 	.word	0x00000001


	//----- nvinfo : EIATTR_CRS_STACK_SIZE
	.align		4
.L_216:
        /*0190*/ 	.byte	0x04, 0x1e
        /*0192*/ 	.short	(.L_218 - .L_217)
.L_217:
        /*0194*/ 	.word	0x00000000


	//----- nvinfo : EIATTR_CBANK_PARAM_SIZE
	.align		4
.L_218:
        /*0198*/ 	.byte	0x03, 0x19
        /*019a*/ 	.short	0x003e


	//----- nvinfo : EIATTR_PARAM_CBANK
	.align		4
        /*019c*/ 	.byte	0x04, 0x0a
        /*019e*/ 	.short	(.L_220 - .L_219)
	.align		4
.L_219:
        /*01a0*/ 	.word	index@(.nv.constant0._ZN3cub18CUB_300001_SM_10006detail6reduce18DeviceReduceKernelINS2_10policy_hubIdjN4cuda3std3__44plusIvEEE10Policy1000EPdjS9_dNS7_10__identityEEEvT0_PT3_T1_NS0_13GridEvenShareISH_EET2_T4_)
        /*01a4*/ 	.short	0x0380
        /*01a6*/ 	.short	0x003e


	//----- nvinfo : EIATTR_SW_WAR
	.align		4
.L_220:
        /*01a8*/ 	.byte	0x04, 0x36
        /*01aa*/ 	.short	(.L_222 - .L_221)
.L_221:
        /*01ac*/ 	.word	0x00000008
.L_222:


//--------------------- .nv.info._ZN3cub18CUB_300001_SM_10006detail6reduce28DeviceReduceSingleTileKernelINS2_10policy_hubIdjN4cuda3std3__44plusIvEEE10Policy1000EPdSC_jS9_ddNS7_10__identityEEEvT0_T1_T2_T3_T4_T6_ --------------------------
	.section	.nv.info._ZN3cub18CUB_300001_SM_10006detail6reduce28DeviceReduceSingleTileKernelINS2_10policy_hubIdjN4cuda3std3__44plusIvEEE10Policy1000EPdSC_jS9_ddNS7_10__identityEEEvT0_T1_T2_T3_T4_T6_,"",@"SHT_CUDA_INFO"
	.sectionflags	@""
	.align	4


	//----- nvinfo : EIATTR_CUDA_API_VERSION
	.align		4
        /*0000*/ 	.byte	0x04, 0x37
        /*0002*/ 	.short	(.L_224 - .L_223)
.L_223:
        /*0004*/ 	.word	0x00000082


	//----- nvinfo : EIATTR_KPARAM_INFO
	.align		4
.L_224:
        /*0008*/ 	.byte	0x04, 0x17
        /*000a*/ 	.short	(.L_226 - .L_225)
.L_225:
        /*000c*/ 	.word	0x00000000
        /*0010*/ 	.short	0x0005
        /*0012*/ 	.short	0x0020
        /*0014*/ 	.byte	0x00, 0xf0, 0x05, 0x00


	//----- nvinfo : EIATTR_KPARAM_INFO
	.align		4
.L_226:
        /*0018*/ 	.byte	0x04, 0x17
        /*001a*/ 	.short	(.L_228 - .L_227)
.L_227:
        /*001c*/ 	.word	0x00000000
        /*0020*/ 	.short	0x0004
        /*0022*/ 	.short	0x0018
        /*0024*/ 	.byte	0x00, 0xf0, 0x21, 0x00


	//----- nvinfo : EIATTR_KPARAM_INFO
	.align		4
.L_228:
        /*0028*/ 	.byte	0x04, 0x17
        /*002a*/ 	.short	(.L_230 - .L_229)
.L_229:
        /*002c*/ 	.word	0x00000000
        /*0030*/ 	.short	0x0003
        /*0032*/ 	.short	0x0014
        /*0034*/ 	.byte	0x00, 0xf0, 0x05, 0x00


	//----- nvinfo : EIATTR_KPARAM_INFO
	.align		4
.L_230:
        /*0038*/ 	.byte	0x04, 0x17
        /*003a*/ 	.short	(.L_232 - .L_231)
.L_231:
        /*003c*/ 	.word	0x00000000
        /*0040*/ 	.short	0x0002
        /*0042*/ 	.short	0x0010
        /*0044*/ 	.byte	0x00, 0xf0, 0x11, 0x00


	//----- nvinfo : EIATTR_KPARAM_INFO
	.align		4
.L_232:
        /*0048*/ 	.byte	0x04, 0x17
        /*004a*/ 	.short	(.L_234 - .L_233)
.L_233:
        /*004c*/ 	.word	0x00000000
        /*0050*/ 	.short	0x0001
        /*0052*/ 	.short	0x0008
        /*0054*/ 	.byte	0x00, 0xf5, 0x21, 0x00


	//----- nvinfo : EIATTR_KPARAM_INFO
	.align		4
.L_234:
        /*0058*/ 	.byte	0x04, 0x17
        /*005a*/ 	.short	(.L_236 - .L_235)
.L_235:
        /*005c*/ 	.word	0x00000000
        /*0060*/ 	.short	0x0000
        /*0062*/ 	.short	0x0000
        /*0064*/ 	.byte	0x00, 0xf5, 0x21, 0x00


	//----- nvinfo : EIATTR_SPARSE_MMA_MASK
	.align		4
.L_236:
        /*0068*/ 	.byte	0x03, 0x50
        /*006a*/ 	.short	0x0000


	//----- nvinfo : EIATTR_MAXREG_COUNT
	.align		4
        /*006c*/ 	.byte	0x03, 0x1b
        /*006e*/ 	.short	0x0060


	//----- nvinfo : EIATTR_NUM_BARRIERS
	.align		4
        /*0070*/ 	.byte	0x02, 0x4c
        /*0072*/ 	.byte	0x01
	.zero		1


	//----- nvinfo : EIATTR_MERCURY_ISA_VERSION
	.align		4
        /*0074*/ 	.byte	0x03, 0x5f
        /*0076*/ 	.short	0x0101


	//----- nvinfo : EIATTR_COOP_GROUP_MASK_REGIDS
	.align		4
        /*0078*/ 	.byte	0x04, 0x29
        /*007a*/ 	.short	(.L_238 - .L_237)


	//   ....[0]....
.L_237:
        /*007c*/ 	.word	0xffffffff


	//   ....[1]....
        /*0080*/ 	.word	0xffffffff


	//   ....[2]....
        /*0084*/ 	.word	0xffffffff


	//   ....[3]....
        /*0088*/ 	.word	0xffffffff


	//   ....[4]....
        /*008c*/ 	.word	0xffffffff


	//   ....[5]....
        /*0090*/ 	.word	0xffffffff


	//   ....[6]....
        /*0094*/ 	.word	0xffffffff


	//   ....[7]....
        /*0098*/ 	.word	0xffffffff


	//   ....[8]....
        /*009c*/ 	.word	0xffffffff


	//   ....[9]....
        /*00a0*/ 	.word	0xffffffff


	//   ....[10]....
        /*00a4*/ 	.word	0xffffffff


	//   ....[11]....
        /*00a8*/ 	.word	0xffffffff


	//   ....[12]....
        /*00ac*/ 	.word	0xffffffff


	//   ....[13]....
        /*00b0*/ 	.word	0xffffffff


	//   ....[14]....
        /*00b4*/ 	.word	0xffffffff


	//   ....[15]....
        /*00b8*/ 	.word	0xffffffff


	//   ....[16]....
        /*00bc*/ 	.word	0xffffffff


	//   ....[17]....
        /*00c0*/ 	.word	0xffffffff


	//   ....[18]....
        /*00c4*/ 	.word	0xffffffff


	//   ....[19]....
        /*00c8*/ 	.word	0xffffffff


	//   ....[20]....
        /*00cc*/ 	.word	0xffffffff


	//   ....[21]....
        /*00d0*/ 	.word	0xffffffff


	//   ....[22]....
        /*00d4*/ 	.word	0xffffffff


	//   ....[23]....
        /*00d8*/ 	.word	0xffffffff


	//   ....[24]....
        /*00dc*/ 	.word	0xffffffff


	//   ....[25]....
        /*00e0*/ 	.word	0xffffffff


	//   ....[26]....
        /*00e4*/ 	.word	0xffffffff


	//   ....[27]....
        /*00e8*/ 	.word	0xffffffff


	//   ....[28]....
        /*00ec*/ 	.word	0xffffffff


	//   ....[29]....
        /*00f0*/ 	.word	0xffffffff


	//----- nvinfo : EIATTR_COOP_GROUP_INSTR_OFFSETS
	.align		4
.L_238:
        /*00f4*/ 	.byte	0x04, 0x28
        /*00f6*/ 	.short	(.L_240 - .L_239)


	//   ....[0]....
.L_239:
        /*00f8*/ 	.word	0x00000900


	//   ....[1]....
        /*00fc*/ 	.word	0x00000910


	//   ....[2]....
        /*0100*/ 	.word	0x00000970


	//   ....[3]....
        /*0104*/ 	.word	0x00000980


	//   ....[4]....
        /*0108*/ 	.word	0x00000a00


	//   ....[5]....
        /*010c*/ 	.word	0x00000a10


	//   ....[6]....
        /*0110*/ 	.word	0x00000a50


	//   ....[7]....
        /*0114*/ 	.word	0x00000a60


	//   ....[8]....
        /*0118*/ 	.word	0x00000ab0


	//   ....[9]....
        /*011c*/ 	.word	0x00000ac0


	//   ....[10]....
        /*0120*/ 	.word	0x00000dd0


	//   ....[11]....
        /*0124*/ 	.word	0x00000de0


	//   ....[12]....
        /*0128*/ 	.word	0x00000e50


	//   ....[13]....
        /*012c*/ 	.word	0x00000e60


	//   ....[14]....
        /*0130*/ 	.word	0x00000ec0


	//   ....[15]....
        /*0134*/ 	.word	0x00000ed0


	//   ....[16]....
        /*0138*/ 	.word	0x00000f10


	//   ....[17]....
        /*013c*/ 	.word	0x00000f20


	//   ....[18]....
        /*0140*/ 	.word	0x00000f70


	//   ....[19]....
        /*0144*/ 	.word	0x00000f80


	//   ....[20]....
        /*0148*/ 	.word	0x00001c50


	//   ....[21]....
        /*014c*/ 	.word	0x00001c60


	//   ....[22]....
        /*0150*/ 	.word	0x00001cc0


	//   ....[23]....
        /*0154*/ 	.word	0x00001cd0


	//   ....[24]....
        /*0158*/ 	.word	0x00001d40


	//   ....[25]....
        /*015c*/ 	.word	0x00001d50


	//   ....[26]....
        /*0160*/ 	.word	0x00001da0


	//   ....[27]....
        /*0164*/ 	.word	0x00001db0


	//   ....[28]....
        /*0168*/ 	.word	0x00001e00


	//   ....[29]....
        /*016c*/ 	.word	0x00001e10


	//----- nvinfo : EIATTR_VRC_CTA_INIT_COUNT
	.align		4
.L_240:
        /*0170*/ 	.byte	0x02, 0x4a
	.zero		1
	.zero		1


	//----- nvinfo : EIATTR_EXIT_INSTR_OFFSETS
	.align		4
        /*0174*/ 	.byte	0x04, 0x1c
        /*0176*/ 	.short	(.L_242 - .L_241)


	//   ....[0]....
.L_241:
        /*0178*/ 	.word	0x00000080


	//   ....[1]....
        /*017c*/ 	.word	0x000000c0


	//   ....[2]....
        /*0180*/ 	.word	0x000020b0


	//   ....[3]....
        /*0184*/ 	.word	0x00002100


	//----- nvinfo : EIATTR_MAX_THREADS
	.align		4
.L_242:
        /*0188*/ 	.byte	0x04, 0x05
        /*018a*/ 	.short	(.L_244 - .L_243)
.L_243:
        /*018c*/ 	.word	0x00000280
        /*0190*/ 	.word	0x00000001
        /*0194*/ 	.word	0x00000001


	//----- nvinfo : EIATTR_CRS_STACK_SIZE
	.align		4
.L_244:
        /*0198*/ 	.byte	0x04, 0x1e
        /*019a*/ 	.short	(.L_246 - .L_245)
.L_245:
        /*019c*/ 	.word	0x00000000


	//----- nvinfo : EIATTR_CBANK_PARAM_SIZE
	.align		4
.L_246:
        /*01a0*/ 	.byte	0x03, 0x19
        /*01a2*/ 	.short	0x0021


	//----- nvinfo : EIATTR_PARAM_CBANK
	.align		4
        /*01a4*/ 	.byte	0x04, 0x0a
        /*01a6*/ 	.short	(.L_248 - .L_247)
	.align		4
.L_247:
        /*01a8*/ 	.word	index@(.nv.constant0._ZN3cub18CUB_300001_SM_10006detail6reduce28DeviceReduceSingleTileKernelINS2_10policy_hubIdjN4cuda3std3__44plusIvEEE10Policy1000EPdSC_jS9_ddNS7_10__identityEEEvT0_T1_T2_T3_T4_T6_)
        /*01ac*/ 	.short	0x0380
        /*01ae*/ 	.short	0x0021


	//----- nvinfo : EIATTR_SW_WAR
	.align		4
.L_248:
        /*01b0*/ 	.byte	0x04, 0x36
        /*01b2*/ 	.short	(.L_250 - .L_249)
.L_249:
        /*01b4*/ 	.word	0x00000008
.L_250:


//--------------------- .nv.info._ZN3cub18CUB_300001_SM_10006detail11EmptyKernelIvEEvv --------------------------
	.section	.nv.info._ZN3cub18CUB_300001_SM_10006detail11EmptyKernelIvEEvv,"",@"SHT_CUDA_INFO"
	.sectionflags	@""
	.align	4


	//----- nvinfo : EIATTR_CUDA_API_VERSION
	.align		4
        /*0000*/ 	.byte	0x04, 0x37
        /*0002*/ 	.short	(.L_252 - .L_251)
.L_251:
        /*0004*/ 	.word	0x00000082


	//----- nvinfo : EIATTR_SPARSE_MMA_MASK
	.align		4
.L_252:
        /*0008*/ 	.byte	0x03, 0x50
        /*000a*/ 	.short	0x0000


	//----- nvinfo : EIATTR_MAXREG_COUNT
	.align		4
        /*000c*/ 	.byte	0x03, 0x1b
        /*000e*/ 	.short	0x00ff


	//----- nvinfo : EIATTR_MERCURY_ISA_VERSION
	.align		4
        /*0010*/ 	.byte	0x03, 0x5f
        /*0012*/ 	.short	0x0101


	//----- nvinfo : EIATTR_VRC_CTA_INIT_COUNT
	.align		4
        /*0014*/ 	.byte	0x02, 0x4a
	.zero		1
	.zero		1


	//----- nvinfo : EIATTR_EXIT_INSTR_OFFSETS
	.align		4
        /*0018*/ 	.byte	0x04, 0x1c
        /*001a*/ 	.short	(.L_254 - .L_253)


	//   ....[0]....
.L_253:
        /*001c*/ 	.word	0x00000010


	//----- nvinfo : EIATTR_SW_WAR
	.align		4
.L_254:
        /*0020*/ 	.byte	0x04, 0x36
        /*0022*/ 	.short	(.L_256 - .L_255)
.L_255:
        /*0024*/ 	.word	0x00000008
.L_256:


//--------------------- .nv.info._Z20updateBoundaryKernelPdiiS_ --------------------------
	.section	.nv.info._Z20updateBoundaryKernelPdiiS_,"",@"SHT_CUDA_INFO"
	.sectionflags	@""
	.align	4


	//----- nvinfo : EIATTR_CUDA_API_VERSION
	.align		4
        /*0000*/ 	.byte	0x04, 0x37
        /*0002*/ 	.short	(.L_258 - .L_257)
.L_257:
        /*0004*/ 	.word	0x00000082


	//----- nvinfo : EIATTR_KPARAM_INFO
	.align		4
.L_258:
        /*0008*/ 	.byte	0x04, 0x17
        /*000a*/ 	.short	(.L_260 - .L_259)
.L_259:
        /*000c*/ 	.word	0x00000000
        /*0010*/ 	.short	0x0003
        /*0012*/ 	.short	0x0010
        /*0014*/ 	.byte	0x00, 0xf5, 0x21, 0x00


	//----- nvinfo : EIATTR_KPARAM_INFO
	.align		4
.L_260:
        /*0018*/ 	.byte	0x04, 0x17
        /*001a*/ 	.short	(.L_262 - .L_261)
.L_261:
        /*001c*/ 	.word	0x00000000
        /*0020*/ 	.short	0x0002
        /*0022*/ 	.short	0x000c
        /*0024*/ 	.byte	0x00, 0xf0, 0x11, 0x00


	//----- nvinfo : EIATTR_KPARAM_INFO
	.align		4
.L_262:
        /*0028*/ 	.byte	0x04, 0x17
        /*002a*/ 	.short	(.L_264 - .L_263)
.L_263:
        /*002c*/ 	.word	0x00000000
        /*0030*/ 	.short	0x0001
        /*0032*/ 	.short	0x0008
        /*0034*/ 	.byte	0x00, 0xf0, 0x11, 0x00


	//----- nvinfo : EIATTR_KPARAM_INFO
	.align		4
.L_264:
        /*0038*/ 	.byte	0x04, 0x17
        /*003a*/ 	.short	(.L_266 - .L_265)
.L_265:
        /*003c*/ 	.word	0x00000000
        /*0040*/ 	.short	0x0000
        /*0042*/ 	.short	0x0000
        /*0044*/ 	.byte	0x00, 0xf5, 0x21, 0x00


	//----- nvinfo : EIATTR_SPARSE_MMA_MASK
	.align		4
.L_266:
        /*0048*/ 	.byte	0x03, 0x50
        /*004a*/ 	.short	0x0000


	//----- nvinfo : EIATTR_MAXREG_COUNT
	.align		4
        /*004c*/ 	.byte	0x03, 0x1b
        /*004e*/ 	.short	0x00ff


	//----- nvinfo : EIATTR_MERCURY_ISA_VERSION
	.align		4
        /*0050*/ 	.byte	0x03, 0x5f
        /*0052*/ 	.short	0x0101


	//----- nvinfo : EIATTR_VRC_CTA_INIT_COUNT
	.align		4
        /*0054*/ 	.byte	0x02, 0x4a
	.zero		1
	.zero		1


	//----- nvinfo : EIATTR_EXIT_INSTR_OFFSETS
	.align		4
        /*0058*/ 	.byte	0x04, 0x1c
        /*005a*/ 	.short	(.L_268 - .L_267)


	//   ....[0]....
.L_267:
        /*005c*/ 	.word	0x00000960


	//   ....[1]....
        /*0060*/ 	.word	0x000009a0


	//   ....[2]....
        /*0064*/ 	.word	0x00000d40


	//   ....[3]....
        /*0068*/ 	.word	0x000011b0


	//----- nvinfo : EIATTR_CRS_STACK_SIZE
	.align		4
.L_268:
        /*006c*/ 	.byte	0x04, 0x1e
        /*006e*/ 	.short	(.L_270 - .L_269)
.L_269:
        /*0070*/ 	.word	0x00000000


	//----- nvinfo : EIATTR_CBANK_PARAM_SIZE
	.align		4
.L_270:
        /*0074*/ 	.byte	0x03, 0x19
        /*0076*/ 	.short	0x0018


	//----- nvinfo : EIATTR_PARAM_CBANK
	.align		4
        /*0078*/ 	.byte	0x04, 0x0a
        /*007a*/ 	.short	(.L_272 - .L_271)
	.align		4
.L_271:
        /*007c*/ 	.word	index@(.nv.constant0._Z20updateBoundaryKernelPdiiS_)
        /*0080*/ 	.short	0x0380
        /*0082*/ 	.short	0x0018


	//----- nvinfo : EIATTR_SW_WAR
	.align		4
.L_272:
        /*0084*/ 	.byte	0x04, 0x36
        /*0086*/ 	.short	(.L_274 - .L_273)
.L_273:
        /*0088*/ 	.word	0x00000008
.L_274:


//--------------------- .nv.info._Z16jacobiStepKernelPdS_S_iiS_S_ --------------------------
	.section	.nv.info._Z16jacobiStepKernelPdS_S_iiS_S_,"",@"SHT_CUDA_INFO"
	.sectionflags	@""
	.align	4


	//----- nvinfo : EIATTR_CUDA_API_VERSION
	.align		4
        /*0000*/ 	.byte	0x04, 0x37
        /*0002*/ 	.short	(.L_276 - .L_275)
.L_275:
        /*0004*/ 	.word	0x00000082


	//----- nvinfo : EIATTR_KPARAM_INFO
	.align		4
.L_276:
        /*0008*/ 	.byte	0x04, 0x17
        /*000a*/ 	.short	(.L_278 - .L_277)
.L_277:
        /*000c*/ 	.word	0x00000000
        /*0010*/ 	.short	0x0006
        /*0012*/ 	.short	0x0028
        /*0014*/ 	.byte	0x00, 0xf5, 0x21, 0x00


	//----- nvinfo : EIATTR_KPARAM_INFO
	.align		4
.L_278:
        /*0018*/ 	.byte	0x04, 0x17
        /*001a*/ 	.short	(.L_280 - .L_279)
.L_279:
        /*001c*/ 	.word	0x00000000
        /*0020*/ 	.short	0x0005
        /*0022*/ 	.short	0x0020
        /*0024*/ 	.byte	0x00, 0xf5, 0x21, 0x00


	//----- nvinfo : EIATTR_KPARAM_INFO
	.align		4
.L_280:
        /*0028*/ 	.byte	0x04, 0x17
        /*002a*/ 	.short	(.L_282 - .L_281)
.L_281:
        /*002c*/ 	.word	0x00000000
        /*0030*/ 	.short	0x0004
        /*0032*/ 	.short	0x001c
        /*0034*/ 	.byte	0x00, 0xf0, 0x11, 0x00


	//----- nvinfo : EIATTR_KPARAM_INFO
	.align		4
.L_282:
        /*0038*/ 	.byte	0x04, 0x17
        /*003a*/ 	.short	(.L_284 - .L_283)
.L_283:
        /*003c*/ 	.word	0x00000000
        /*0040*/ 	.short	0x0003
        /*0042*/ 	.short	0x0018
        /*0044*/ 	.byte	0x00, 0xf0, 0x11, 0x00


	//----- nvinfo : EIATTR_KPARAM_INFO
	.align		4
.L_284:
        /*0048*/ 	.byte	0x04, 0x17
        /*004a*/ 	.short	(.L_286 - .L_285)
.L_285:
        /*004c*/ 	.word	0x00000000
        /*0050*/ 	.short	0x0002
        /*0052*/ 	.short	0x0010
        /*0054*/ 	.byte	0x00, 0xf5, 0x21, 0x00


	//----- nvinfo : EIATTR_KPARAM_INFO
	.align		4
.L_286:
        /*0058*/ 	.byte	0x04, 0x17
        /*005a*/ 	.short	(.L_288 - .L_287)
.L_287:
        /*005c*/ 	.word	0x00000000
        /*0060*/ 	.short	0x0001
        /*0062*/ 	.short	0x0008
        /*0064*/ 	.byte	0x00, 0xf5, 0x21, 0x00


	//----- nvinfo : EIATTR_KPARAM_INFO
	.align		4
.L_288:
        /*0068*/ 	.byte	0x04, 0x17
        /*006a*/ 	.short	(.L_290 - .L_289)
.L_289:
        /*006c*/ 	.word	0x00000000
        /*0070*/ 	.short	0x0000
        /*0072*/ 	.short	0x0000
        /*0074*/ 	.byte	0x00, 0xf5, 0x21, 0x00


	//----- nvinfo : EIATTR_SPARSE_MMA_MASK
	.align		4
.L_290:
        /*0078*/ 	.byte	0x03, 0x50
        /*007a*/ 	.short	0x0000


	//----- nvinfo : EIATTR_MAXREG_COUNT
	.align		4
        /*007c*/ 	.byte	0x03, 0x1b
        /*007e*/ 	.short	0x00ff


	//----- nvinfo : EIATTR_MERCURY_ISA_VERSION
	.align		4
        /*0080*/ 	.byte	0x03, 0x5f
        /*0082*/ 	.short	0x0101


	//----- nvinfo : EIATTR_VRC_CTA_INIT_COUNT
	.align		4
        /*0084*/ 	.byte	0x02, 0x4a
	.zero		1
	.zero		1


	//----- nvinfo : EIATTR_EXIT_INSTR_OFFSETS
	.align		4
        /*0088*/ 	.byte	0x04, 0x1c
        /*008a*/ 	.short	(.L_292 - .L_291)


	//   ....[0]....
.L_291:
        /*008c*/ 	.word	0x000001a0


	//   ....[1]....
        /*0090*/ 	.word	0x00000a60


	//----- nvinfo : EIATTR_CRS_STACK_SIZE
	.align		4
.L_292:
        /*0094*/ 	.byte	0x04, 0x1e
        /*0096*/ 	.short	(.L_294 - .L_293)
.L_293:
        /*0098*/ 	.word	0x00000000


	//----- nvinfo : EIATTR_CBANK_PARAM_SIZE
	.align		4
.L_294:
        /*009c*/ 	.byte	0x03, 0x19
        /*009e*/ 	.short	0x0030


	//----- nvinfo : EIATTR_PARAM_CBANK
	.align		4
        /*00a0*/ 	.byte	0x04, 0x0a
        /*00a2*/ 	.short	(.L_296 - .L_295)
	.align		4
.L_295:
        /*00a4*/ 	.word	index@(.nv.constant0._Z16jacobiStepKernelPdS_S_iiS_S_)
        /*00a8*/ 	.short	0x0380
        /*00aa*/ 	.short	0x0030


	//----- nvinfo : EIATTR_SW_WAR
	.align		4
.L_296:
        /*00ac*/ 	.byte	0x04, 0x36
        /*00ae*/ 	.short	(.L_298 - .L_297)
.L_297:
        /*00b0*/ 	.word	0x00000008
.L_298:


//--------------------- .nv.callgraph             --------------------------
	.section	.nv.callgraph,"",@"SHT_CUDA_CALLGRAPH"
	.align	4
	.sectionentsize	8
	.align		4
        /*0000*/ 	.word	0x00000000
	.align		4
        /*0004*/ 	.word	0xffffffff
	.align		4
        /*0008*/ 	.word	0x00000000
	.align		4
        /*000c*/ 	.word	0xfffffffe
	.align		4
        /*0010*/ 	.word	0x00000000
	.align		4
        /*0014*/ 	.word	0xfffffffd
	.align		4
        /*0018*/ 	.word	0x00000000
	.align		4
        /*001c*/ 	.word	0xfffffffc


//--------------------- .nv.constant4             --------------------------
	.section	.nv.constant4,"a",@progbits
	.align	8
	.align		8
.nv.constant4:
        /*0000*/ 	.dword	_ZN34_INTERNAL_f855a552_4_k_cu_d07bedb74cuda3std3__45__cpo5beginE
	.align		8
        /*0008*/ 	.dword	_ZN34_INTERNAL_f855a552_4_k_cu_d07bedb74cuda3std3__45__cpo3endE
	.align		8
        /*0010*/ 	.dword	_ZN34_INTERNAL_f855a552_4_k_cu_d07bedb74cuda3std3__45__cpo6cbeginE
	.align		8
        /*0018*/ 	.dword	_ZN34_INTERNAL_f855a552_4_k_cu_d07bedb74cuda3std3__45__cpo4cendE
	.align		8
        /*0020*/ 	.dword	_ZN34_INTERNAL_f855a552_4_k_cu_d07bedb74cuda3std3__45__cpo6rbeginE
	.align		8
        /*0028*/ 	.dword	_ZN34_INTERNAL_f855a552_4_k_cu_d07bedb74cuda3std3__45__cpo4rendE
	.align		8
        /*0030*/ 	.dword	_ZN34_INTERNAL_f855a552_4_k_cu_d07bedb74cuda3std3__45__cpo7crbeginE
	.align		8
        /*0038*/ 	.dword	_ZN34_INTERNAL_f855a552_4_k_cu_d07bedb74cuda3std3__45__cpo5crendE
	.align		8
        /*0040*/ 	.dword	_ZN34_INTERNAL_f855a552_4_k_cu_d07bedb74cuda3std3__436_GLOBAL__N__f855a552_4_k_cu_d07bedb76ignoreE
	.align		8
        /*0048*/ 	.dword	_ZN34_INTERNAL_f855a552_4_k_cu_d07bedb74cuda3std3__419piecewise_constructE
	.align		8
        /*0050*/ 	.dword	_ZN34_INTERNAL_f855a552_4_k_cu_d07bedb74cuda3std3__48in_placeE
	.align		8
        /*0058*/ 	.dword	_ZN34_INTERNAL_f855a552_4_k_cu_d07bedb74cuda3std3__420unreachable_sentinelE
	.align		8
        /*0060*/ 	.dword	_ZN34_INTERNAL_f855a552_4_k_cu_d07bedb74cuda3std3__47nulloptE
	.align		8
        /*0068*/ 	.dword	_ZN34_INTERNAL_f855a552_4_k_cu_d07bedb74cuda3std6ranges3__45__cpo4swapE
	.align		8
        /*0070*/ 	.dword	_ZN34_INTERNAL_f855a552_4_k_cu_d07bedb74cuda3std6ranges3__45__cpo9iter_moveE
	.align		8
        /*0078*/ 	.dword	_ZN34_INTERNAL_f855a552_4_k_cu_d07bedb74cuda3std6ranges3__45__cpo5beginE
	.align		8
        /*0080*/ 	.dword	_ZN34_INTERNAL_f855a552_4_k_cu_d07bedb74cuda3std6ranges3__45__cpo3endE
	.align		8
        /*0088*/ 	.dword	_ZN34_INTERNAL_f855a552_4_k_cu_d07bedb74cuda3std6ranges3__45__cpo6cbeginE
	.align		8
        /*0090*/ 	.dword	_ZN34_INTERNAL_f855a552_4_k_cu_d07bedb74cuda3std6ranges3__45__cpo4cendE
	.align		8
        /*0098*/ 	.dword	_ZN34_INTERNAL_f855a552_4_k_cu_d07bedb74cuda3std6ranges3__45__cpo7advanceE
	.align		8
        /*00a0*/ 	.dword	_ZN34_INTERNAL_f855a552_4_k_cu_d07bedb74cuda3std6ranges3__45__cpo9iter_swapE
	.align		8
        /*00a8*/ 	.dword	_ZN34_INTERNAL_f855a552_4_k_cu_d07bedb74cuda3std6ranges3__45__cpo4nextE
	.align		8
        /*00b0*/ 	.dword	_ZN34_INTERNAL_f855a552_4_k_cu_d07bedb74cuda3std6ranges3__45__cpo4prevE
	.align		8
        /*00b8*/ 	.dword	_ZN34_INTERNAL_f855a552_4_k_cu_d07bedb74cuda3std6ranges3__45__cpo4dataE
	.align		8
        /*00c0*/ 	.dword	_ZN34_INTERNAL_f855a552_4_k_cu_d07bedb74cuda3std6ranges3__45__cpo5cdataE
	.align		8
        /*00c8*/ 	.dword	_ZN34_INTERNAL_f855a552_4_k_cu_d07bedb74cuda3std6ranges3__45__cpo4sizeE
	.align		8
        /*00d0*/ 	.dword	_ZN34_INTERNAL_f855a552_4_k_cu_d07bedb74cuda3std6ranges3__45__cpo5ssizeE
	.align		8
        /*00d8*/ 	.dword	_ZN34_INTERNAL_f855a552_4_k_cu_d07bedb74cuda3std6ranges3__45__cpo8distanceE
	.align		8
        /*00e0*/ 	.dword	_ZN34_INTERNAL_f855a552_4_k_cu_d07bedb76thrust24THRUST_300001_SM_1000_NS6system6detail10sequential3seqE


//--------------------- .text._ZN3cub18CUB_300001_SM_10006detail6reduce28DeviceReduceSingleTileKernelINS2_10policy_hubIdjN4cuda3__47maximumIvEEE10Policy1000EPdSB_iS8_ddNS5_3std3__410__identityEEEvT0_T1_T2_T3_T4_T6_ --------------------------
	.section	.text._ZN3cub18CUB_300001_SM_10006detail6reduce28DeviceReduceSingleTileKernelINS2_10policy_hubIdjN4cuda3__47maximumIvEEE10Policy1000EPdSB_iS8_ddNS5_3std3__410__identityEEEvT0_T1_T2_T3_T4_T6_,"ax",@progbits
	.align	128
        .global         _ZN3cub18CUB_300001_SM_10006detail6reduce28DeviceReduceSingleTileKernelINS2_10policy_hubIdjN4cuda3__47maximumIvEEE10Policy1000EPdSB_iS8_ddNS5_3std3__410__identityEEEvT0_T1_T2_T3_T4_T6_
        .type           _ZN3cub18CUB_300001_SM_10006detail6reduce28DeviceReduceSingleTileKernelINS2_10policy_hubIdjN4cuda3__47maximumIvEEE10Policy1000EPdSB_iS8_ddNS5_3std3__410__identityEEEvT0_T1_T2_T3_T4_T6_,@function
        .size           _ZN3cub18CUB_300001_SM_10006detail6reduce28DeviceReduceSingleTileKernelINS2_10policy_hubIdjN4cuda3__47maximumIvEEE10Policy1000EPdSB_iS8_ddNS5_3std3__410__identityEEEvT0_T1_T2_T3_T4_T6_,(.L_x_247 - _ZN3cub18CUB_300001_SM_10006detail6reduce28DeviceReduceSingleTileKernelINS2_10policy_hubIdjN4cuda3__47maximumIvEEE10Policy1000EPdSB_iS8_ddNS5_3std3__410__identityEEEvT0_T1_T2_T3_T4_T6_)
        .other          _ZN3cub18CUB_300001_SM_10006detail6reduce28DeviceReduceSingleTileKernelINS2_10policy_hubIdjN4cuda3__47maximumIvEEE10Policy1000EPdSB_iS8_ddNS5_3std3__410__identityEEEvT0_T1_T2_T3_T4_T6_,@"STO_CUDA_ENTRY STV_DEFAULT"
_ZN3cub18CUB_300001_SM_10006detail6reduce28DeviceReduceSingleTileKernelINS2_10policy_hubIdjN4cuda3__47maximumIvEEE10Policy1000EPdSB_iS8_ddNS5_3std3__410__identityEEEvT0_T1_T2_T3_T4_T6_:
.text._ZN3cub18CUB_300001_SM_10006detail6reduce28DeviceReduceSingleTileKernelINS2_10policy_hubIdjN4cuda3__47maximumIvEEE10Policy1000EPdSB_iS8_ddNS5_3std3__410__identityEEEvT0_T1_T2_T3_T4_T6_:
[----:B------:R-:W-:Y:S01]  /*0000*/  LDC R1, c[0x0][0x37c] ;  /* 0x0000df00ff017b82 */ /* 0x000fe20000000800 */
[----:B------:R-:W0:Y:S01]  /*0010*/  LDCU UR4, c[0x0][0x390] ;  /* 0x00007200ff0477ac */ /* 0x000e220008000800 */
[----:B------:R-:W1:Y:S01]  /*0020*/  LDCU.64 UR6, c[0x0][0x358] ;  /* 0x00006b00ff0677ac */ /* 0x000e620008000a00 */
[----:B0-----:R-:W-:-:S05]  /*0030*/  IMAD.U32 R4, RZ, RZ, UR4 ;  /* 0x00000004ff047e24 */ /* 0x001fca000f8e00ff */
[----:B------:R-:W-:-:S13]  /*0040*/  ISETP.NE.AND P0, PT, R4, RZ, PT ;  /* 0x000000ff0400720c */ /* 0x000fda0003f05270 */
[----:B-1----:R-:W-:Y:S05]  /*0050*/  @P0 BRA `(.L_x_0) ;  /* 0x00000000001c0947 */ /* 0x002fea0003800000 */
[----:B------:R-:W0:Y:S02]  /*0060*/  S2R R0, SR_TID.X ;  /* 0x0000000000007919 */ /* 0x000e240000002100 */
[----:B0-----:R-:W-:-:S13]  /*0070*/  ISETP.NE.AND P0, PT, R0, RZ, PT ;  /* 0x000000ff0000720c */ /* 0x001fda0003f05270 */
[----:B------:R-:W-:Y:S05]  /*0080*/  @P0 EXIT ;  /* 0x000000000000094d */ /* 0x000fea0003800000 */
[----:B------:R-:W0:Y:S08]  /*0090*/  LDC.64 R2, c[0x0][0x388] ;  /* 0x0000e200ff027b82 */ /* 0x000e300000000a00 */
[----:B------:R-:W0:Y:S02]  /*00a0*/  LDC.64 R4, c[0x0][0x398] ;  /* 0x0000e600ff047b82 */ /* 0x000e240000000a00 */
[----:B0-----:R-:W-:Y:S01]  /*00b0*/  STG.E.64 desc[UR6][R2.64], R4 ;  /* 0x0000000402007986 */ /* 0x001fe2000c101b06 */
[----:B------:R-:W-:Y:S05]  /*00c0*/  EXIT ;  /* 0x000000000000794d */ /* 0x000fea0003800000 */
.L_x_0:
[----:B------:R-:W0:Y:S01]  /*00d0*/  LDCU UR4, c[0x0][0x380] ;  /* 0x00007000ff0477ac */ /* 0x000e220008000800 */
[----:B------:R-:W-:Y:S01]  /*00e0*/  BSSY.RECONVERGENT B0, `(.L_x_1) ;  /* 0x00005b3000007945 */ /* 0x000fe20003800200 */
[----:B0-----:R-:W-:-:S09]  /*00f0*/  ULOP3.LUT UP0, URZ, UR4, 0x1f, URZ, 0xc0, !UPT ;  /* 0x0000001f04ff7892 */ /* 0x001fd2000f80c0ff */
[----:B------:R-:W-:Y:S05]  /*0100*/  BRA.U UP0, `(.L_x_2) ;  /* 0x0000002d003c7547 */ /* 0x000fea000b800000 */
[----:B------:R-:W-:-:S13]  /*0110*/  ISETP.GT.AND P0, PT, R4, 0x7ff, PT ;  /* 0x000007ff0400780c */ /* 0x000fda0003f04270 */
[----:B------:R-:W-:Y:S05]  /*0120*/  @P0 BRA `(.L_x_3) ;  /* 0x0000001400e80947 */ /* 0x000fea0003800000 */
[----:B------:R-:W0:Y:S01]  /*0130*/  S2R R3, SR_TID.X ;  /* 0x0000000000037919 */ /* 0x000e220000002100 */
[----:B------:R-:W-:Y:S01]  /*0140*/  BSSY.RECONVERGENT B1, `(.L_x_4) ;  /* 0x0000009000017945 */ /* 0x000fe20003800200 */
[----:B------:R-:W-:Y:S02]  /*0150*/  CS2R R6, SRZ ;  /* 0x0000000000067805 */ /* 0x000fe4000001ff00 */
[----:B0-----:R-:W-:Y:S01]  /*0160*/  ISETP.GE.AND P0, PT, R3, R4, PT ;  /* 0x000000040300720c */ /* 0x001fe20003f06270 */
[----:B------:R-:W-:-:S12]  /*0170*/  IMAD.MOV.U32 R5, RZ, RZ, R3 ;  /* 0x000000ffff057224 */ /* 0x000fd800078e0003 */
[----:B------:R-:W-:Y:S05]  /*0180*/  @P0 BRA `(.L_x_5) ;  /* 0x0000000000100947 */ /* 0x000fea0003800000 */
[----:B------:R-:W0:Y:S02]  /*0190*/  LDC.64 R6, c[0x0][0x380] ;  /* 0x0000e000ff067b82 */ /* 0x000e240000000a00 */
[----:B0-----:R-:W-:-:S06]  /*01a0*/  IMAD.WIDE.U32 R6, R3, 0x8, R6 ;  /* 0x0000000803067825 */ /* 0x001fcc00078e0006 */
[----:B------:R-:W5:Y:S01]  /*01b0*/  LDG.E.64.CONSTANT R6, desc[UR6][R6.64] ;  /* 0x0000000606067981 */ /* 0x000f62000c1e9b00 */
[----:B------:R-:W-:-:S07]  /*01c0*/  VIADD R5, R3, 0x100 ;  /* 0x0000010003057836 */ /* 0x000fce0000000000 */
.L_x_5:
[----:B------:R-:W-:Y:S05]  /*01d0*/  BSYNC.RECONVERGENT B1 ;  /* 0x0000000000017941 */ /* 0x000fea0003800200 */
.L_x_4:
[----:B------:R-:W-:Y:S01]  /*01e0*/  ISETP.GE.AND P0, PT, R5, R4, PT ;  /* 0x000000040500720c */ /* 0x000fe20003f06270 */
[----:B------:R-:W-:-:S12]  /*01f0*/  BSSY.RECONVERGENT B1, `(.L_x_6) ;  /* 0x00000b0000017945 */ /* 0x000fd80003800200 */
[----:B------:R-:W-:Y:S05]  /*0200*/  @P0 BRA `(.L_x_7) ;  /* 0x0000000800b80947 */ /* 0x000fea0003800000 */
[----:B------:R-:W-:Y:S01]  /*0210*/  LOP3.LUT R9, RZ, R5, RZ, 0x33, !PT ;  /* 0x00000005ff097212 */ /* 0x000fe200078e33ff */
[----:B------:R-:W-:Y:S04]  /*0220*/  BSSY.RECONVERGENT B2, `(.L_x_8) ;  /* 0x0000019000027945 */ /* 0x000fe80003800200 */
[----:B------:R-:W-:-:S05]  /*0230*/  IMAD.IADD R0, R9, 0x1, R4 ;  /* 0x0000000109007824 */ /* 0x000fca00078e0204 */
[C---:B------:R-:W-:Y:S02]  /*0240*/  LOP3.LUT R2, R0.reuse, 0x300, RZ, 0xc0, !PT ;  /* 0x0000030000027812 */ /* 0x040fe400078ec0ff */
[----:B------:R-:W-:Y:S02]  /*0250*/  ISETP.GE.U32.AND P0, PT, R0, 0x300, PT ;  /* 0x000003000000780c */ /* 0x000fe40003f06070 */
[----:B------:R-:W-:-:S13]  /*0260*/  ISETP.NE.AND P1, PT, R2, 0x300, PT ;  /* 0x000003000200780c */ /* 0x000fda0003f25270 */
[----:B------:R-:W-:Y:S05]  /*0270*/  @!P1 BRA `(.L_x_9) ;  /* 0x00000000004c9947 */ /* 0x000fea0003800000 */
[----:B------:R-:W0:Y:S01]  /*0280*/  LDC.64 R8, c[0x0][0x380] ;  /* 0x0000e000ff087b82 */ /* 0x000e220000000a00 */
[----:B------:R-:W-:-:S04]  /*0290*/  LEA.HI R0, R0, 0x1, RZ, 0x18 ;  /* 0x0000000100007811 */ /* 0x000fc800078fc0ff */
[----:B------:R-:W-:-:S05]  /*02a0*/  LOP3.LUT R0, R0, 0x3, RZ, 0xc0, !PT ;  /* 0x0000000300007812 */ /* 0x000fca00078ec0ff */
[----:B------:R-:W-:Y:S02]  /*02b0*/  IMAD.MOV R0, RZ, RZ, -R0 ;  /* 0x000000ffff007224 */ /* 0x000fe400078e0a00 */
[----:B0-----:R-:W-:-:S04]  /*02c0*/  IMAD.WIDE.U32 R8, R5, 0x8, R8 ;  /* 0x0000000805087825 */ /* 0x001fc800078e0008 */
[----:B------:R-:W-:Y:S02]  /*02d0*/  IMAD.MOV.U32 R2, RZ, RZ, R8 ;  /* 0x000000ffff027224 */ /* 0x000fe400078e0008 */
[----:B------:R-:W-:-:S07]  /*02e0*/  IMAD.MOV.U32 R11, RZ, RZ, R9 ;  /* 0x000000ffff0b7224 */ /* 0x000fce00078e0009 */
.L_x_10:
[----:B------:R-:W-:Y:S02]  /*02f0*/  IMAD.MOV.U32 R8, RZ, RZ, R2 ;  /* 0x000000ffff087224 */ /* 0x000fe400078e0002 */
[----:B------:R-:W-:-:S06]  /*0300*/  IMAD.MOV.U32 R9, RZ, RZ, R11 ;  /* 0x000000ffff097224 */ /* 0x000fcc00078e000b */
[----:B------:R-:W2:Y:S01]  /*0310*/  LDG.E.64.CONSTANT R8, desc[UR6][R8.64] ;  /* 0x0000000608087981 */ /* 0x000ea2000c1e9b00 */
[----:B------:R-:W-:Y:S01]  /*0320*/  VIADD R0, R0, 0x1 ;  /* 0x0000000100007836 */ /* 0x000fe20000000000 */
[----:B------:R-:W-:Y:S01]  /*0330*/  IADD3 R2, P3, PT, R2, 0x800, RZ ;  /* 0x0000080002027810 */ /* 0x000fe20007f7e0ff */
[----:B------:R-:W-:-:S03]  /*0340*/  VIADD R5, R5, 0x100 ;  /* 0x0000010005057836 */ /* 0x000fc60000000000 */
[----:B------:R-:W-:Y:S01]  /*0350*/  ISETP.NE.AND P2, PT, R0, RZ, PT ;  /* 0x000000ff0000720c */ /* 0x000fe20003f45270 */
[----:B------:R-:W-:Y:S01]  /*0360*/  IMAD.X R11, RZ, RZ, R11, P3 ;  /* 0x000000ffff0b7224 */ /* 0x000fe200018e060b */
[----:B--2--5:R-:W-:-:S06]  /*0370*/  DSETP.GEU.AND P1, PT, R6, R8, PT ;  /* 0x000000080600722a */ /* 0x024fcc0003f2e000 */
[----:B------:R-:W-:Y:S02]  /*0380*/  FSEL R6, R8, R6, !P1 ;  /* 0x0000000608067208 */ /* 0x000fe40004800000 */
[----:B------:R-:W-:-:S03]  /*0390*/  FSEL R7, R9, R7, !P1 ;  /* 0x0000000709077208 */ /* 0x000fc60004800000 */
[----:B------:R-:W-:Y:S05]  /*03a0*/  @P2 BRA `(.L_x_10) ;  /* 0xfffffffc00d02947 */ /* 0x000fea000383ffff */
.L_x_9:
[----:B------:R-:W-:Y:S05]  /*03b0*/  BSYNC.RECONVERGENT B2 ;  /* 0x0000000000027941 */ /* 0x000fea0003800200 */
.L_x_8:
[----:B------:R-:W-:Y:S05]  /*03c0*/  @!P0 BRA `(.L_x_7) ;  /* 0x0000000800488947 */ /* 0x000fea0003800000 */
[----:B------:R-:W-:Y:S01]  /*03d0*/  IMAD.IADD R0, R4, 0x1, -R5 ;  /* 0x0000000104007824 */ /* 0x000fe200078e0a05 */
[----:B------:R-:W-:Y:S01]  /*03e0*/  BSSY.RECONVERGENT B2, `(.L_x_11) ;  /* 0x0000051000027945 */ /* 0x000fe20003800200 */
[----:B------:R-:W-:-:S03]  /*03f0*/  PLOP3.LUT P0, PT, PT, PT, PT, 0x80, 0x8 ;  /* 0x000000000008781c */ /* 0x000fc60003f0f070 */
[----:B------:R-:W-:-:S13]  /*0400*/  ISETP.GT.AND P1, PT, R0, 0xc00, PT ;  /* 0x00000c000000780c */ /* 0x000fda0003f24270 */
[----:B------:R-:W-:Y:S05]  /*0410*/  @!P1 BRA `(.L_x_12) ;  /* 0x0000000400349947 */ /* 0x000fea0003800000 */
[----:B------:R-:W0:Y:S01]  /*0420*/  LDC.64 R8, c[0x0][0x380] ;  /* 0x0000e000ff087b82 */ /* 0x000e220000000a00 */
[----:B------:R-:W-:Y:S01]  /*0430*/  PLOP3.LUT P0, PT, PT, PT, PT, 0x8, 0x80 ;  /* 0x000000000080781c */ /* 0x000fe20003f0e170 */
[----:B------:R-:W-:-:S12]  /*0440*/  VIADD R0, R4, 0xfffff400 ;  /* 0xfffff40004007836 */ /* 0x000fd80000000000 */
.L_x_13:
[----:B0-----:R-:W-:-:S05]  /*0450*/  IMAD.WIDE R30, R5, 0x8, R8 ;  /* 0x00000008051e7825 */ /* 0x001fca00078e0208 */
[----:B------:R-:W2:Y:S04]  /*0460*/  LDG.E.64.CONSTANT R10, desc[UR6][R30.64] ;  /* 0x000000061e0a7981 */ /* 0x000ea8000c1e9b00 */
[----:B------:R-:W3:Y:S04]  /*0470*/  LDG.E.64.CONSTANT R12, desc[UR6][R30.64+0x800] ;  /* 0x000800061e0c7981 */ /* 0x000ee8000c1e9b00 */
[----:B------:R-:W4:Y:S01]  /*0480*/  LDG.E.64.CONSTANT R14, desc[UR6][R30.64+0x1000] ;  /* 0x001000061e0e7981 */ /* 0x000f22000c1e9b00 */
[----:B------:R-:W-:-:S03]  /*0490*/  VIADD R39, R5, 0x400 ;  /* 0x0000040005277836 */ /* 0x000fc60000000000 */
[----:B------:R-:W4:Y:S01]  /*04a0*/  LDG.E.64.CONSTANT R16, desc[UR6][R30.64+0x1800] ;  /* 0x001800061e107981 */ /* 0x000f22000c1e9b00 */
[----:B------:R-:W-:-:S05]  /*04b0*/  IMAD.WIDE R38, R39, 0x8, R8 ;  /* 0x0000000827267825 */ /* 0x000fca00078e0208 */
[----:B------:R-:W4:Y:S04]  /*04c0*/  LDG.E.64.CONSTANT R18, desc[UR6][R38.64] ;  /* 0x0000000626127981 */ /* 0x000f28000c1e9b00 */
[----:B------:R-:W4:Y:S04]  /*04d0*/  LDG.E.64.CONSTANT R20, desc[UR6][R38.64+0x800] ;  /* 0x0008000626147981 */ /* 0x000f28000c1e9b00 */
        /* <DEDUP_REMOVED lines=12> */
[----:B------:R-:W4:Y:S04]  /*05a0*/  LDG.E.64.CONSTANT R38, desc[UR6][R44.64+0x1000] ;  /* 0x001000062c267981 */ /* 0x000f28000c1e9b00 */
[----:B------:R-:W4:Y:S01]  /*05b0*/  LDG.E.64.CONSTANT R40, desc[UR6][R44.64+0x1800] ;  /* 0x001800062c287981 */ /* 0x000f22000c1e9b00 */
[----:B------:R-:W-:-:S05]  /*05c0*/  VIADD R5, R5, 0x1000 ;  /* 0x0000100005057836 */ /* 0x000fca0000000000 */
[----:B------:R-:W-:Y:S01]  /*05d0*/  ISETP.GE.AND P2, PT, R5, R0, PT ;  /* 0x000000000500720c */ /* 0x000fe20003f46270 */
[----:B--2--5:R-:W-:-:S06]  /*05e0*/  DSETP.GEU.AND P1, PT, R6, R10, PT ;  /* 0x0000000a0600722a */ /* 0x024fcc0003f2e000 */
[----:B------:R-:W-:Y:S02]  /*05f0*/  FSEL R6, R10, R6, !P1 ;  /* 0x000000060a067208 */ /* 0x000fe40004800000 */
[----:B------:R-:W-:-:S06]  /*0600*/  FSEL R7, R11, R7, !P1 ;  /* 0x000000070b077208 */ /* 0x000fcc0004800000 */
[----:B---3--:R-:W-:-:S06]  /*0610*/  DSETP.GEU.AND P1, PT, R6, R12, PT ;  /* 0x0000000c0600722a */ /* 0x008fcc0003f2e000 */
[----:B------:R-:W-:Y:S02]  /*0620*/  FSEL R6, R12, R6, !P1 ;  /* 0x000000060c067208 */ /* 0x000fe40004800000 */
[----:B------:R-:W-:-:S06]  /*0630*/  FSEL R7, R13, R7, !P1 ;  /* 0x000000070d077208 */ /* 0x000fcc0004800000 */
[----:B----4-:R-:W-:-:S06]  /*0640*/  DSETP.GEU.AND P1, PT, R6, R14, PT ;  /* 0x0000000e0600722a */ /* 0x010fcc0003f2e000 */
[----:B------:R-:W-:Y:S02]  /*0650*/  FSEL R6, R14, R6, !P1 ;  /* 0x000000060e067208 */ /* 0x000fe40004800000 */
[----:B------:R-:W-:-:S06]  /*0660*/  FSEL R7, R15, R7, !P1 ;  /* 0x000000070f077208 */ /* 0x000fcc0004800000 */
[----:B------:R-:W-:-:S06]  /*0670*/  DSETP.GEU.AND P1, PT, R6, R16, PT ;  /* 0x000000100600722a */ /* 0x000fcc0003f2e000 */
        /* <DEDUP_REMOVED lines=37> */
[----:B------:R-:W-:Y:S01]  /*08d0*/  FSEL R7, R41, R7, !P1 ;  /* 0x0000000729077208 */ /* 0x000fe20004800000 */
[----:B------:R-:W-:Y:S06]  /*08e0*/  @!P2 BRA `(.L_x_13) ;  /* 0xfffffff800d8a947 */ /* 0x000fec000383ffff */
.L_x_12:
[----:B------:R-:W-:Y:S05]  /*08f0*/  BSYNC.RECONVERGENT B2 ;  /* 0x0000000000027941 */ /* 0x000fea0003800200 */
.L_x_11:
[----:B------:R-:W-:Y:S01]  /*0900*/  IMAD.IADD R0, R4, 0x1, -R5 ;  /* 0x0000000104007824 */ /* 0x000fe200078e0a05 */
[----:B------:R-:W-:Y:S04]  /*0910*/  BSSY.RECONVERGENT B2, `(.L_x_14) ;  /* 0x0000029000027945 */ /* 0x000fe80003800200 */
[----:B------:R-:W-:-:S13]  /*0920*/  ISETP.GT.AND P1, PT, R0, 0x400, PT ;  /* 0x000004000000780c */ /* 0x000fda0003f24270 */
[----:B------:R-:W-:Y:S05]  /*0930*/  @!P1 BRA `(.L_x_15) ;  /* 0x0000000000989947 */ /* 0x000fea0003800000 */
[----:B------:R-:W0:Y:S02]  /*0940*/  LDC.64 R18, c[0x0][0x380] ;  /* 0x0000e000ff127b82 */ /* 0x000e240000000a00 */
        /* <DEDUP_REMOVED lines=11> */
[----:B------:R-:W-:Y:S01]  /*0a00*/  VIADD R5, R5, 0x800 ;  /* 0x0000080005057836 */ /* 0x000fe20000000000 */
        /* <DEDUP_REMOVED lines=20> */
[----:B------:R-:W-:Y:S02]  /*0b50*/  FSEL R7, R25, R7, !P0 ;  /* 0x0000000719077208 */ /* 0x000fe40004000000 */
[----:B------:R-:W-:-:S04]  /*0b60*/  PLOP3.LUT P0, PT, PT, PT, PT, 0x8, 0x80 ;  /* 0x000000000080781c */ /* 0x000fc80003f0e170 */
[----:B------:R-:W-:-:S06]  /*0b70*/  DSETP.GEU.AND P1, PT, R6, R26, PT ;  /* 0x0000001a0600722a */ /* 0x000fcc0003f2e000 */
[----:B------:R-:W-:Y:S02]  /*0b80*/  FSEL R6, R26, R6, !P1 ;  /* 0x000000061a067208 */ /* 0x000fe40004800000 */
[----:B------:R-:W-:-:S07]  /*0b90*/  FSEL R7, R27, R7, !P1 ;  /* 0x000000071b077208 */ /* 0x000fce0004800000 */
.L_x_15:
[----:B------:R-:W-:Y:S05]  /*0ba0*/  BSYNC.RECONVERGENT B2 ;  /* 0x0000000000027941 */ /* 0x000fea0003800200 */
.L_x_14:
[----:B------:R-:W-:-:S13]  /*0bb0*/  ISETP.LT.OR P0, PT, R5, R4, P0 ;  /* 0x000000040500720c */ /* 0x000fda0000701670 */
[----:B------:R-:W-:Y:S05]  /*0bc0*/  @!P0 BRA `(.L_x_7) ;  /* 0x0000000000488947 */ /* 0x000fea0003800000 */
[----:B------:R-:W0:Y:S02]  /*0bd0*/  LDC.64 R8, c[0x0][0x380] ;  /* 0x0000e000ff087b82 */ /* 0x000e240000000a00 */
[----:B0-----:R-:W-:-:S05]  /*0be0*/  IMAD.WIDE R8, R5, 0x8, R8 ;  /* 0x0000000805087825 */ /* 0x001fca00078e0208 */
[----:B------:R-:W2:Y:S04]  /*0bf0*/  LDG.E.64.CONSTANT R10, desc[UR6][R8.64] ;  /* 0x00000006080a7981 */ /* 0x000ea8000c1e9b00 */
[----:B------:R-:W3:Y:S04]  /*0c00*/  LDG.E.64.CONSTANT R12, desc[UR6][R8.64+0x800] ;  /* 0x00080006080c7981 */ /* 0x000ee8000c1e9b00 */
[----:B------:R-:W4:Y:S04]  /*0c10*/  LDG.E.64.CONSTANT R14, desc[UR6][R8.64+0x1000] ;  /* 0x00100006080e7981 */ /* 0x000f28000c1e9b00 */
[----:B------:R-:W4:Y:S01]  /*0c20*/  LDG.E.64.CONSTANT R16, desc[UR6][R8.64+0x1800] ;  /* 0x0018000608107981 */ /* 0x000f22000c1e9b00 */
        /* <DEDUP_REMOVED lines=11> */
[----:B------:R-:W-:-:S07]  /*0ce0*/  FSEL R7, R17, R7, !P0 ;  /* 0x0000000711077208 */ /* 0x000fce0004000000 */
.L_x_7:
[----:B------:R-:W-:Y:S05]  /*0cf0*/  BSYNC.RECONVERGENT B1 ;  /* 0x0000000000017941 */ /* 0x000fea0003800200 */
.L_x_6:
[----:B------:R-:W-:-:S13]  /*0d00*/  ISETP.GE.AND P0, PT, R4, 0x100, PT ;  /* 0x000001000400780c */ /* 0x000fda0003f06270 */
[----:B------:R-:W-:Y:S05]  /*0d10*/  @!P0 BRA `(.L_x_16) ;  /* 0x00000004003c8947 */ /* 0x000fea0003800000 */
[----:B------:R-:W0:Y:S01]  /*0d20*/  S2R R8, SR_LANEID ;  /* 0x0000000000087919 */ /* 0x000e220000000000 */
[----:B-----5:R-:W-:Y:S04]  /*0d30*/  SHFL.DOWN PT, R4, R6, 0x1, 0x1f ;  /* 0x08201f0006047f89 */ /* 0x020fe800000e0000 */
[----:B------:R-:W1:Y:S02]  /*0d40*/  SHFL.DOWN PT, R5, R7, 0x1, 0x1f ;  /* 0x08201f0007057f89 */ /* 0x000e6400000e0000 */
[----:B-1----:R-:W-:Y:S01]  /*0d50*/  DSETP.GEU.AND P1, PT, R6, R4, PT ;  /* 0x000000040600722a */ /* 0x002fe20003f2e000 */
[C---:B0-----:R-:W-:Y:S02]  /*0d60*/  ISETP.GT.AND P0, PT, R8.reuse, 0x1e, PT ;  /* 0x0000001e0800780c */ /* 0x041fe40003f04270 */
[----:B------:R-:W-:-:S03]  /*0d70*/  ISETP.NE.AND P2, PT, R8, RZ, PT ;  /* 0x000000ff0800720c */ /* 0x000fc60003f45270 */
[----:B------:R-:W-:Y:S02]  /*0d80*/  FSEL R9, R4, R6, !P1 ;  /* 0x0000000604097208 */ /* 0x000fe40004800000 */
[----:B------:R-:W-:Y:S02]  /*0d90*/  FSEL R5, R5, R7, !P1 ;  /* 0x0000000705057208 */ /* 0x000fe40004800000 */
[----:B------:R-:W-:Y:S02]  /*0da0*/  FSEL R6, R6, R9, P0 ;  /* 0x0000000906067208 */ /* 0x000fe40000000000 */
[----:B------:R-:W-:Y:S02]  /*0db0*/  FSEL R11, R7, R5, P0 ;  /* 0x00000005070b7208 */ /* 0x000fe40000000000 */
[----:B------:R-:W-:Y:S01]  /*0dc0*/  ISETP.GT.AND P0, PT, R8, 0x1d, PT ;  /* 0x0000001d0800780c */ /* 0x000fe20003f04270 */
[----:B------:R-:W-:Y:S01]  /*0dd0*/  SHFL.DOWN PT, R4, R6, 0x2, 0x1f ;  /* 0x08401f0006047f89 */ /* 0x000fe200000e0000 */
[----:B------:R-:W-:Y:S01]  /*0de0*/  @!P2 MOV R2, 0x400 ;  /* 0x000004000002a802 */ /* 0x000fe20000000f00 */
[----:B------:R-:W-:Y:S01]  /*0df0*/  IMAD.MOV.U32 R7, RZ, RZ, R11 ;  /* 0x000000ffff077224 */ /* 0x000fe200078e000b */
[----:B------:R-:W-:Y:S01]  /*0e00*/  @!P2 SHF.R.U32.HI R0, RZ, 0x2, R3 ;  /* 0x00000002ff00a819 */ /* 0x000fe20000011603 */
[----:B------:R-:W0:Y:S03]  /*0e10*/  SHFL.DOWN PT, R5, R11, 0x2, 0x1f ;  /* 0x08401f000b057f89 */ /* 0x000e2600000e0000 */
[----:B------:R-:W-:Y:S01]  /*0e20*/  @!P2 LOP3.LUT R0, R0, 0xf8, RZ, 0xc0, !PT ;  /* 0x000000f80000a812 */ /* 0x000fe200078ec0ff */
[----:B------:R-:W1:Y:S01]  /*0e30*/  @!P2 S2R R9, SR_CgaCtaId ;  /* 0x000000000009a919 */ /* 0x000e620000008800 */
[----:B0-----:R-:W-:-:S06]  /*0e40*/  DSETP.GEU.AND P1, PT, R6, R4, PT ;  /* 0x000000040600722a */ /* 0x001fcc0003f2e000 */
[----:B------:R-:W-:Y:S02]  /*0e50*/  @!P0 FSEL R6, R4, R6, !P1 ;  /* 0x0000000604068208 */ /* 0x000fe40004800000 */
[----:B------:R-:W-:Y:S02]  /*0e60*/  @!P0 FSEL R11, R5, R11, !P1 ;  /* 0x0000000b050b8208 */ /* 0x000fe40004800000 */
[----:B------:R-:W-:Y:S01]  /*0e70*/  ISETP.GT.AND P0, PT, R8, 0x1b, PT ;  /* 0x0000001b0800780c */ /* 0x000fe20003f04270 */
[----:B------:R-:W-:Y:S02]  /*0e80*/  SHFL.DOWN PT, R4, R6, 0x4, 0x1f ;  /* 0x08801f0006047f89 */ /* 0x000fe400000e0000 */
[----:B------:R-:W-:Y:S02]  /*0e90*/  IMAD.MOV.U32 R7, RZ, RZ, R11 ;  /* 0x000000ffff077224 */ /* 0x000fe400078e000b */
[----:B------:R-:W0:Y:S04]  /*0ea0*/  SHFL.DOWN PT, R5, R11, 0x4, 0x1f ;  /* 0x08801f000b057f89 */ /* 0x000e2800000e0000 */
        /* <DEDUP_REMOVED lines=14> */
[----:B0-----:R-:W-:Y:S01]  /*0f90*/  DSETP.GEU.AND P0, PT, R6, R4, PT ;  /* 0x000000040600722a */ /* 0x001fe20003f0e000 */
[----:B-1----:R-:W-:-:S05]  /*0fa0*/  @!P2 LEA R7, R9, R2, 0x18 ;  /* 0x000000020907a211 */ /* 0x002fca00078ec0ff */
[----:B------:R-:W-:Y:S01]  /*0fb0*/  FSEL R4, R4, R6, !P0 ;  /* 0x0000000604047208 */ /* 0x000fe20004000000 */
[----:B------:R-:W-:Y:S01]  /*0fc0*/  @!P2 IMAD.IADD R9, R0, 0x1, R7 ;  /* 0x000000010009a824 */ /* 0x000fe200078e0207 */
[----:B------:R-:W-:Y:S02]  /*0fd0*/  FSEL R5, R5, R11, !P0 ;  /* 0x0000000b05057208 */ /* 0x000fe40004000000 */
[----:B------:R-:W-:Y:S02]  /*0fe0*/  ISETP.NE.AND P0, PT, R3, RZ, PT ;  /* 0x000000ff0300720c */ /* 0x000fe40003f05270 */
[----:B------:R-:W-:Y:S01]  /*0ff0*/  FSEL R6, R6, R4, P1 ;  /* 0x0000000406067208 */ /* 0x000fe20000800000 */
[----:B------:R3:W-:Y:S01]  /*1000*/  @!P2 STS.64 [R9+0x8], R4 ;  /* 0x000008040900a388 */ /* 0x0007e20000000a00 */
[----:B------:R-:W-:Y:S01]  /*1010*/  FSEL R7, R11, R5, P1 ;  /* 0x000000050b077208 */ /* 0x000fe20000800000 */
[----:B------:R-:W-:Y:S08]  /*1020*/  BAR.SYNC.DEFER_BLOCKING 0x0 ;  /* 0x0000000000007b1d */ /* 0x000ff00000010000 */
[----:B------:R-:W-:Y:S05]  /*1030*/  @P0 BRA `(.L_x_17) ;  /* 0x0000004800f40947 */ /* 0x000fea0003800000 */
[----:B------:R-:W0:Y:S01]  /*1040*/  S2UR UR5, SR_CgaCtaId ;  /* 0x00000000000579c3 */ /* 0x000e220000008800 */
[----:B------:R-:W-:Y:S02]  /*1050*/  UMOV UR4, 0x400 ;  /* 0x0000040000047882 */ /* 0x000fe40000000000 */
[----:B0-----:R-:W-:-:S09]  /*1060*/  ULEA UR4, UR5, UR4, 0x18 ;  /* 0x0000000405047291 */ /* 0x001fd2000f8ec0ff */
[----:B---3--:R-:W0:Y:S04]  /*1070*/  LDS.128 R8, [UR4+0x10] ;  /* 0x00001004ff087984 */ /* 0x008e280008000c00 */
[----:B------:R-:W1:Y:S01]  /*1080*/  LDS.128 R12, [UR4+0x20] ;  /* 0x00002004ff0c7984 */ /* 0x000e620008000c00 */
[----:B0-----:R-:W-:-:S06]  /*1090*/  DSETP.GEU.AND P1, PT, R6, R8, PT ;  /* 0x000000080600722a */ /* 0x001fcc0003f2e000 */
[----:B------:R-:W-:Y:S02]  /*10a0*/  FSEL R2, R8, R6, !P1 ;  /* 0x0000000608027208 */ /* 0x000fe40004800000 */
[----:B------:R-:W-:Y:S02]  /*10b0*/  FSEL R3, R9, R7, !P1 ;  /* 0x0000000709037208 */ /* 0x000fe40004800000 */
[----:B------:R-:W0:Y:S04]  /*10c0*/  LDS.128 R4, [UR4+0x30] ;  /* 0x00003004ff047984 */ /* 0x000e280008000c00 */
[----:B------:R-:W-:-:S06]  /*10d0*/  DSETP.GEU.AND P1, PT, R2, R10, PT ;  /* 0x0000000a0200722a */ /* 0x000fcc0003f2e000 */
[----:B------:R-:W-:Y:S02]  /*10e0*/  FSEL R2, R10, R2, !P1 ;  /* 0x000000020a027208 */ /* 0x000fe40004800000 */
[----:B------:R-:W-:-:S06]  /*10f0*/  FSEL R3, R11, R3, !P1 ;  /* 0x000000030b037208 */ /* 0x000fcc0004800000 */
[----:B-1----:R-:W-:-:S06]  /*1100*/  DSETP.GEU.AND P1, PT, R2, R12, PT ;  /* 0x0000000c0200722a */ /* 0x002fcc0003f2e000 */
[----:B------:R-:W-:Y:S02]  /*1110*/  FSEL R8, R12, R2, !P1 ;  /* 0x000000020c087208 */ /* 0x000fe40004800000 */
[----:B------:R-:W-:Y:S02]  /*1120*/  FSEL R9, R13, R3, !P1 ;  /* 0x000000030d097208 */ /* 0x000fe40004800000 */
[----:B------:R-:W1:Y:S04]  /*1130*/  LDS.64 R2, [UR4+0x40] ;  /* 0x00004004ff027984 */ /* 0x000e680008000a00 */
[----:B------:R-:W-:-:S06]  /*1140*/  DSETP.GEU.AND P1, PT, R8, R14, PT ;  /* 0x0000000e0800722a */ /* 0x000fcc0003f2e000 */
[----:B------:R-:W-:Y:S02]  /*1150*/  FSEL R8, R14, R8, !P1 ;  /* 0x000000080e087208 */ /* 0x000fe40004800000 */
[----:B------:R-:W-:-:S06]  /*1160*/  FSEL R9, R15, R9, !P1 ;  /* 0x000000090f097208 */ /* 0x000fcc0004800000 */
[----:B0-----:R-:W-:-:S06]  /*1170*/  DSETP.GEU.AND P1, PT, R8, R4, PT ;  /* 0x000000040800722a */ /* 0x001fcc0003f2e000 */
[----:B------:R-:W-:Y:S02]  /*1180*/  FSEL R4, R4, R8, !P1 ;  /* 0x0000000804047208 */ /* 0x000fe40004800000 */
[----:B------:R-:W-:-:S06]  /*1190*/  FSEL R5, R5, R9, !P1 ;  /* 0x0000000905057208 */ /* 0x000fcc0004800000 */
[----:B------:R-:W-:-:S06]  /*11a0*/  DSETP.GEU.AND P1, PT, R4, R6, PT ;  /* 0x000000060400722a */ /* 0x000fcc0003f2e000 */
[----:B------:R-:W-:Y:S02]  /*11b0*/  FSEL R4, R6, R4, !P1 ;  /* 0x0000000406047208 */ /* 0x000fe40004800000 */
[----:B------:R-:W-:-:S06]  /*11c0*/  FSEL R5, R7, R5, !P1 ;  /* 0x0000000507057208 */ /* 0x000fcc0004800000 */
[----:B-1----:R-:W-:-:S06]  /*11d0*/  DSETP.GEU.AND P1, PT, R4, R2, PT ;  /* 0x000000020400722a */ /* 0x002fcc0003f2e000 */
[----:B------:R-:W-:Y:S02]  /*11e0*/  FSEL R6, R2, R4, !P1 ;  /* 0x0000000402067208 */ /* 0x000fe40004800000 */
[----:B------:R-:W-:Y:S01]  /*11f0*/  FSEL R7, R3, R5, !P1 ;  /* 0x0000000503077208 */ /* 0x000fe20004800000 */
[----:B------:R-:W-:Y:S06]  /*1200*/  BRA `(.L_x_17) ;  /* 0x0000004800807947 */ /* 0x000fec0003800000 */
.L_x_16:
[----:B------:R-:W-:Y:S01]  /*1210*/  LOP3.LUT R0, R3, 0x3e0, RZ, 0xc0, !PT ;  /* 0x000003e003007812 */ /* 0x000fe200078ec0ff */
[----:B------:R-:W0:Y:S03]  /*1220*/  S2R R10, SR_LANEID ;  /* 0x00000000000a7919 */ /* 0x000e260000000000 */
[----:B------:R-:W-:Y:S01]  /*1230*/  LOP3.LUT R9, RZ, R0, RZ, 0x33, !PT ;  /* 0x00000000ff097212 */ /* 0x000fe200078e33ff */
[----:B------:R-:W-:-:S04]  /*1240*/  VIADD R5, R0, 0x20 ;  /* 0x0000002000057836 */ /* 0x000fc80000000000 */
[----:B------:R-:W-:Y:S01]  /*1250*/  IMAD.IADD R9, R9, 0x1, R4 ;  /* 0x0000000109097824 */ /* 0x000fe200078e0204 */
[----:B------:R-:W-:-:S04]  /*1260*/  ISETP.GT.AND P0, PT, R5, R4, PT ;  /* 0x000000040500720c */ /* 0x000fc80003f04270 */
[----:B------:R-:W-:-:S05]  /*1270*/  SEL R5, R9, 0x1f, P0 ;  /* 0x0000001f09057807 */ /* 0x000fca0000000000 */
[----:B-----5:R-:W-:Y:S04]  /*1280*/  SHFL.DOWN PT, R8, R6, 0x1, R5 ;  /* 0x0820000006087989 */ /* 0x020fe800000e0005 */
[----:B------:R-:W1:Y:S01]  /*1290*/  SHFL.DOWN PT, R9, R7, 0x1, R5 ;  /* 0x0820000007097989 */ /* 0x000e6200000e0005 */
[C---:B0-----:R-:W-:Y:S01]  /*12a0*/  ISETP.GE.AND P0, PT, R10.reuse, R5, PT ;  /* 0x000000050a00720c */ /* 0x041fe20003f06270 */
[----:B------:R-:W-:Y:S01]  /*12b0*/  VIADD R0, R10, 0x2 ;  /* 0x000000020a007836 */ /* 0x000fe20000000000 */
[----:B-1----:R-:W-:-:S06]  /*12c0*/  DSETP.GEU.AND P1, PT, R6, R8, PT ;  /* 0x000000080600722a */ /* 0x002fcc0003f2e000 */
[-C--:B------:R-:W-:Y:S02]  /*12d0*/  FSEL R11, R8, R6.reuse, !P1 ;  /* 0x00000006080b7208 */ /* 0x080fe40004800000 */
[-C--:B------:R-:W-:Y:S02]  /*12e0*/  FSEL R9, R9, R7.reuse, !P1 ;  /* 0x0000000709097208 */ /* 0x080fe40004800000 */
[----:B------:R-:W-:Y:S02]  /*12f0*/  FSEL R2, R11, R6, !P0 ;  /* 0x000000060b027208 */ /* 0x000fe40004000000 */
[----:B------:R-:W-:Y:S02]  /*1300*/  FSEL R11, R9, R7, !P0 ;  /* 0x00000007090b7208 */ /* 0x000fe40004000000 */
[----:B------:R-:W-:Y:S01]  /*1310*/  ISETP.GT.AND P0, PT, R0, R5, PT ;  /* 0x000000050000720c */ /* 0x000fe20003f04270 */
[----:B------:R-:W-:Y:S01]  /*1320*/  SHFL.DOWN PT, R8, R2, 0x2, R5 ;  /* 0x0840000002087989 */ /* 0x000fe200000e0005 */
[----:B------:R-:W-:-:S02]  /*1330*/  IMAD.MOV.U32 R6, RZ, RZ, R2 ;  /* 0x000000ffff067224 */ /* 0x000fc400078e0002 */
[----:B------:R-:W-:Y:S01]  /*1340*/  IMAD.MOV.U32 R7, RZ, RZ, R11 ;  /* 0x000000ffff077224 */ /* 0x000fe200078e000b */
[----:B------:R-:W0:Y:S01]  /*1350*/  SHFL.DOWN PT, R9, R11, 0x2, R5 ;  /* 0x084000000b097989 */ /* 0x000e2200000e0005 */
[----:B------:R-:W-:-:S04]  /*1360*/  VIADD R0, R10, 0x4 ;  /* 0x000000040a007836 */ /* 0x000fc80000000000 */
[----:B0-----:R-:W-:-:S06]  /*1370*/  DSETP.GEU.AND P1, PT, R6, R8, PT ;  /* 0x000000080600722a */ /* 0x001fcc0003f2e000 */
[----:B------:R-:W-:Y:S02]  /*1380*/  @!P0 FSEL R2, R8, R2, !P1 ;  /* 0x0000000208028208 */ /* 0x000fe40004800000 */
[----:B------:R-:W-:Y:S02]  /*1390*/  @!P0 FSEL R11, R9, R11, !P1 ;  /* 0x0000000b090b8208 */ /* 0x000fe40004800000 */
[----:B------:R-:W-:Y:S01]  /*13a0*/  ISETP.GT.AND P0, PT, R0, R5, PT ;  /* 0x000000050000720c */ /* 0x000fe20003f04270 */
[----:B------:R-:W-:Y:S01]  /*13b0*/  SHFL.DOWN PT, R6, R2, 0x4, R5 ;  /* 0x0880000002067989 */ /* 0x000fe200000e0005 */
[----:B------:R-:W-:Y:S02]  /*13c0*/  IMAD.MOV.U32 R8, RZ, RZ, R2 ;  /* 0x000000ffff087224 */ /* 0x000fe400078e0002 */
        /* <DEDUP_REMOVED lines=8> */
[----:B------:R-:W-:Y:S01]  /*1450*/  IMAD.MOV.U32 R8, RZ, RZ, R2 ;  /* 0x000000ffff087224 */ /* 0x000fe200078e0002 */
[C---:B------:R-:W-:Y:S01]  /*1460*/  ISETP.NE.AND P0, PT, R10.reuse, RZ, PT ;  /* 0x000000ff0a00720c */ /* 0x040fe20003f05270 */
[----:B------:R-:W-:Y:S01]  /*1470*/  IMAD.MOV.U32 R9, RZ, RZ, R11 ;  /* 0x000000ffff097224 */ /* 0x000fe200078e000b */
[----:B------:R-:W0:Y:S01]  /*1480*/  SHFL.DOWN PT, R7, R11, 0x8, R5 ;  /* 0x090000000b077989 */ /* 0x000e2200000e0005 */
[----:B------:R-:W-:-:S10]  /*1490*/  VIADD R0, R10, 0x10 ;  /* 0x000000100a007836 */ /* 0x000fd40000000000 */
[----:B------:R-:W1:Y:S01]  /*14a0*/  @!P0 S2R R13, SR_CgaCtaId ;  /* 0x00000000000d8919 */ /* 0x000e620000008800 */
[----:B0-----:R-:W-:-:S06]  /*14b0*/  DSETP.GEU.AND P2, PT, R8, R6, PT ;  /* 0x000000060800722a */ /* 0x001fcc0003f4e000 */
[----:B------:R-:W-:Y:S02]  /*14c0*/  @!P1 FSEL R2, R6, R2, !P2 ;  /* 0x0000000206029208 */ /* 0x000fe40005000000 */
[----:B------:R-:W-:Y:S02]  /*14d0*/  @!P1 FSEL R11, R7, R11, !P2 ;  /* 0x0000000b070b9208 */ /* 0x000fe40005000000 */
[----:B------:R-:W-:Y:S01]  /*14e0*/  ISETP.GT.AND P1, PT, R0, R5, PT ;  /* 0x000000050000720c */ /* 0x000fe20003f24270 */
[----:B------:R-:W-:Y:S01]  /*14f0*/  SHFL.DOWN PT, R6, R2, 0x10, R5 ;  /* 0x0a00000002067989 */ /* 0x000fe200000e0005 */
[----:B------:R-:W-:Y:S01]  /*1500*/  IMAD.MOV.U32 R8, RZ, RZ, R2 ;  /* 0x000000ffff087224 */ /* 0x000fe200078e0002 */
[----:B------:R-:W-:Y:S01]  /*1510*/  @!P0 SHF.R.U32.HI R0, RZ, 0x2, R3 ;  /* 0x00000002ff008819 */ /* 0x000fe20000011603 */
[----:B------:R-:W-:Y:S01]  /*1520*/  IMAD.MOV.U32 R9, RZ, RZ, R11 ;  /* 0x000000ffff097224 */ /* 0x000fe200078e000b */
[----:B------:R-:W0:Y:S02]  /*1530*/  SHFL.DOWN PT, R7, R11, 0x10, R5 ;  /* 0x0a0000000b077989 */ /* 0x000e2400000e0005 */
[----:B------:R-:W-:-:S03]  /*1540*/  @!P0 LOP3.LUT R0, R0, 0xf8, RZ, 0xc0, !PT ;  /* 0x000000f800008812 */ /* 0x000fc600078ec0ff */
[----:B0-----:R-:W-:Y:S01]  /*1550*/  DSETP.GEU.AND P2, PT, R8, R6, PT ;  /* 0x000000060800722a */ /* 0x001fe20003f4e000 */
[----:B------:R-:W-:-:S04]  /*1560*/  @!P0 MOV R8, 0x400 ;  /* 0x0000040000088802 */ /* 0x000fc80000000f00 */
[----:B-1----:R-:W-:Y:S02]  /*1570*/  @!P0 LEA R13, R13, R8, 0x18 ;  /* 0x000000080d0d8211 */ /* 0x002fe400078ec0ff */
[----:B------:R-:W-:Y:S02]  /*1580*/  @!P1 FSEL R2, R6, R2, !P2 ;  /* 0x0000000206029208 */ /* 0x000fe40005000000 */
[----:B------:R-:W-:Y:S01]  /*1590*/  @!P1 FSEL R11, R7, R11, !P2 ;  /* 0x0000000b070b9208 */ /* 0x000fe20005000000 */
[----:B------:R-:W-:Y:S02]  /*15a0*/  @!P0 IMAD.IADD R13, R0, 0x1, R13 ;  /* 0x00000001000d8824 */ /* 0x000fe400078e020d */
[----:B------:R-:W-:Y:S02]  /*15b0*/  IMAD.MOV.U32 R6, RZ, RZ, R2 ;  /* 0x000000ffff067224 */ /* 0x000fe400078e0002 */
[----:B------:R-:W-:-:S05]  /*15c0*/  IMAD.MOV.U32 R7, RZ, RZ, R11 ;  /* 0x000000ffff077224 */ /* 0x000fca00078e000b */
[----:B------:R3:W-:Y:S01]  /*15d0*/  @!P0 STS.64 [R13+0x8], R6 ;  /* 0x000008060d008388 */ /* 0x0007e20000000a00 */
[----:B------:R-:W-:Y:S01]  /*15e0*/  BAR.SYNC.DEFER_BLOCKING 0x0 ;  /* 0x0000000000007b1d */ /* 0x000fe20000010000 */
[----:B------:R-:W-:-:S13]  /*15f0*/  ISETP.NE.AND P0, PT, R3, RZ, PT ;  /* 0x000000ff0300720c */ /* 0x000fda0003f05270 */
[----:B---3--:R-:W-:Y:S05]  /*1600*/  @P0 BRA `(.L_x_17) ;  /* 0x0000004400800947 */ /* 0x008fea0003800000 */
[----:B------:R-:W0:Y:S01]  /*1610*/  S2UR UR5, SR_CgaCtaId ;  /* 0x00000000000579c3 */ /* 0x000e220000008800 */
[----:B------:R-:W-:Y:S01]  /*1620*/  UMOV UR4, 0x400 ;  /* 0x0000040000047882 */ /* 0x000fe20000000000 */
[----:B------:R-:W-:Y:S01]  /*1630*/  ISETP.GT.AND P2, PT, R4, 0x20, PT ;  /* 0x000000200400780c */ /* 0x000fe20003f44270 */
[----:B0-----:R-:W-:-:S09]  /*1640*/  ULEA UR4, UR5, UR4, 0x18 ;  /* 0x0000000405047291 */ /* 0x001fd2000f8ec0ff */
[----:B------:R-:W0:Y:S04]  /*1650*/  LDS.128 R16, [UR4+0x10] ;  /* 0x00001004ff107984 */ /* 0x000e280008000c00 */
[----:B------:R-:W1:Y:S04]  /*1660*/  LDS.128 R12, [UR4+0x20] ;  /* 0x00002004ff0c7984 */ /* 0x000e680008000c00 */
[----:B------:R-:W2:Y:S01]  /*1670*/  LDS.128 R8, [UR4+0x30] ;  /* 0x00003004ff087984 */ /* 0x000ea20008000c00 */
[----:B0-----:R-:W-:-:S06]  /*1680*/  DSETP.GEU.AND P1, PT, R6, R16, PT ;  /* 0x000000100600722a */ /* 0x001fcc0003f2e000 */
[-C--:B------:R-:W-:Y:S02]  /*1690*/  FSEL R3, R16, R6.reuse, !P1 ;  /* 0x0000000610037208 */ /* 0x080fe40004800000 */
[-C--:B------:R-:W-:Y:S02]  /*16a0*/  FSEL R17, R17, R7.reuse, !P1 ;  /* 0x0000000711117208 */ /* 0x080fe40004800000 */
[----:B------:R-:W-:Y:S02]  /*16b0*/  FSEL R6, R3, R6, P2 ;  /* 0x0000000603067208 */ /* 0x000fe40001000000 */
[----:B------:R-:W-:Y:S02]  /*16c0*/  FSEL R7, R17, R7, P2 ;  /* 0x0000000711077208 */ /* 0x000fe40001000000 */
[C---:B------:R-:W-:Y:S01]  /*16d0*/  ISETP.GT.AND P1, PT, R4.reuse, 0x40, PT ;  /* 0x000000400400780c */ /* 0x040fe20003f24270 */
[----:B------:R-:W-:Y:S01]  /*16e0*/  IMAD.MOV.U32 R2, RZ, RZ, R6 ;  /* 0x000000ffff027224 */ /* 0x000fe200078e0006 */
[----:B------:R-:W-:Y:S01]  /*16f0*/  ISETP.GT.AND P2, PT, R4, 0x60, PT ;  /* 0x000000600400780c */ /* 0x000fe20003f44270 */
[----:B------:R-:W-:-:S06]  /*1700*/  IMAD.MOV.U32 R3, RZ, RZ, R7 ;  /* 0x000000ffff037224 */ /* 0x000fcc00078e0007 */
[----:B------:R-:W-:-:S06]  /*1710*/  DSETP.GEU.AND P3, PT, R2, R18, PT ;  /* 0x000000120200722a */ /* 0x000fcc0003f6e000 */
[----:B------:R-:W-:Y:S02]  /*1720*/  @P1 FSEL R6, R18, R6, !P3 ;  /* 0x0000000612061208 */ /* 0x000fe40005800000 */
[----:B------:R-:W-:Y:S02]  /*1730*/  @P1 FSEL R7, R19, R7, !P3 ;  /* 0x0000000713071208 */ /* 0x000fe40005800000 */
[----:B------:R-:W-:Y:S01]  /*1740*/  ISETP.GT.AND P1, PT, R4, 0x80, PT ;  /* 0x000000800400780c */ /* 0x000fe20003f24270 */
[----:B------:R-:W-:Y:S02]  /*1750*/  IMAD.MOV.U32 R2, RZ, RZ, R6 ;  /* 0x000000ffff027224 */ /* 0x000fe400078e0006 */
[----:B------:R-:W-:-:S06]  /*1760*/  IMAD.MOV.U32 R3, RZ, RZ, R7 ;  /* 0x000000ffff037224 */ /* 0x000fcc00078e0007 */
[----:B-1----:R-:W-:Y:S01]  /*1770*/  DSETP.GEU.AND P3, PT, R2, R12, PT ;  /* 0x0000000c0200722a */ /* 0x002fe20003f6e000 */
[----:B------:R-:W0:Y:S05]  /*1780*/  LDS.64 R2, [UR4+0x40] ;  /* 0x00004004ff027984 */ /* 0x000e2a0008000a00 */
[----:B------:R-:W-:Y:S02]  /*1790*/  @P2 FSEL R6, R12, R6, !P3 ;  /* 0x000000060c062208 */ /* 0x000fe40005800000 */
[----:B------:R-:W-:Y:S02]  /*17a0*/  @P2 FSEL R7, R13, R7, !P3 ;  /* 0x000000070d072208 */ /* 0x000fe40005800000 */
[----:B------:R-:W-:-:S04]  /*17b0*/  ISETP.GT.AND P2, PT, R4, 0xa0, PT ;  /* 0x000000a00400780c */ /* 0x000fc80003f44270 */
[----:B------:R-:W-:-:S06]  /*17c0*/  DSETP.GEU.AND P3, PT, R6, R14, PT ;  /* 0x0000000e0600722a */ /* 0x000fcc0003f6e000 */
[----:B------:R-:W-:Y:S02]  /*17d0*/  @P1 FSEL R6, R14, R6, !P3 ;  /* 0x000000060e061208 */ /* 0x000fe40005800000 */
[----:B------:R-:W-:Y:S02]  /*17e0*/  @P1 FSEL R7, R15, R7, !P3 ;  /* 0x000000070f071208 */ /* 0x000fe40005800000 */
[----:B------:R-:W-:-:S04]  /*17f0*/  ISETP.GT.AND P1, PT, R4, 0xc0, PT ;  /* 0x000000c00400780c */ /* 0x000fc80003f24270 */
[----:B--2---:R-:W-:-:S06]  /*1800*/  DSETP.GEU.AND P3, PT, R6, R8, PT ;  /* 0x000000080600722a */ /* 0x004fcc0003f6e000 */
[----:B------:R-:W-:Y:S02]  /*1810*/  @P2 FSEL R6, R8, R6, !P3 ;  /* 0x0000000608062208 */ /* 0x000fe40005800000 */
[----:B------:R-:W-:Y:S02]  /*1820*/  @P2 FSEL R7, R9, R7, !P3 ;  /* 0x0000000709072208 */ /* 0x000fe40005800000 */
[----:B------:R-:W-:-:S04]  /*1830*/  ISETP.GT.AND P2, PT, R4, 0xe0, PT ;  /* 0x000000e00400780c */ /* 0x000fc80003f44270 */
[----:B------:R-:W-:-:S06]  /*1840*/  DSETP.GEU.AND P3, PT, R6, R10, PT ;  /* 0x0000000a0600722a */ /* 0x000fcc0003f6e000 */
[----:B------:R-:W-:Y:S02]  /*1850*/  @P1 FSEL R6, R10, R6, !P3 ;  /* 0x000000060a061208 */ /* 0x000fe40005800000 */
[----:B------:R-:W-:-:S03]  /*1860*/  @P1 FSEL R7, R11, R7, !P3 ;  /* 0x000000070b071208 */ /* 0x000fc60005800000 */
[----:B------:R-:W-:Y:S02]  /*1870*/  IMAD.MOV.U32 R4, RZ, RZ, R6 ;  /* 0x000000ffff047224 */ /* 0x000fe400078e0006 */
[----:B------:R-:W-:-:S06]  /*1880*/  IMAD.MOV.U32 R5, RZ, RZ, R7 ;  /* 0x000000ffff057224 */ /* 0x000fcc00078e0007 */
[----:B0-----:R-:W-:-:S06]  /*1890*/  DSETP.GEU.AND P1, PT, R4, R2, PT ;  /* 0x000000020400722a */ /* 0x001fcc0003f2e000 */
[----:B------:R-:W-:Y:S02]  /*18a0*/  @P2 FSEL R6, R2, R6, !P1 ;  /* 0x0000000602062208 */ /* 0x000fe40004800000 */
[----:B------:R-:W-:Y:S01]  /*18b0*/  @P2 FSEL R7, R3, R7, !P1 ;  /* 0x0000000703072208 */ /* 0x000fe20004800000 */
[----:B------:R-:W-:Y:S06]  /*18c0*/  BRA `(.L_x_17) ;  /* 0x0000004000d07947 */ /* 0x000fec0003800000 */
.L_x_3:
[----:B------:R-:W0:Y:S01]  /*18d0*/  S2R R0, SR_TID.X ;  /* 0x0000000000007919 */ /* 0x000e220000002100 */
[----:B------:R-:W1:Y:S02]  /*18e0*/  LDCU.64 UR4, c[0x0][0x380] ;  /* 0x00007000ff0477ac */ /* 0x000e640008000a00 */
[----:B-1----:R-:W-:Y:S02]  /*18f0*/  IMAD.U32 R2, RZ, RZ, UR4 ;  /* 0x00000004ff027e24 */ /* 0x002fe4000f8e00ff */
[----:B------:R-:W-:Y:S02]  /*1900*/  IMAD.U32 R3, RZ, RZ, UR5 ;  /* 0x00000005ff037e24 */ /* 0x000fe4000f8e00ff */
[----:B0-----:R-:W-:-:S04]  /*1910*/  IMAD.SHL.U32 R5, R0, 0x4, RZ ;  /* 0x0000000400057824 */ /* 0x001fc800078e00ff */
[----:B------:R-:W-:-:S05]  /*1920*/  IMAD.WIDE.U32 R6, R5, 0x8, R2 ;  /* 0x0000000805067825 */ /* 0x000fca00078e0002 */
[----:B------:R-:W2:Y:S04]  /*1930*/  LDG.E.128.CONSTANT R20, desc[UR6][R6.64] ;  /* 0x0000000606147981 */ /* 0x000ea8000c1e9d00 */
[----:B------:R-:W3:Y:S04]  /*1940*/  LDG.E.128.CONSTANT R12, desc[UR6][R6.64+0x10] ;  /* 0x00001006060c7981 */ /* 0x000ee8000c1e9d00 */
[----:B------:R-:W4:Y:S04]  /*1950*/  LDG.E.128.CONSTANT R8, desc[UR6][R6.64+0x2000] ;  /* 0x0020000606087981 */ /* 0x000f28000c1e9d00 */
[----:B------:R0:W5:Y:S01]  /*1960*/  LDG.E.128.CONSTANT R16, desc[UR6][R6.64+0x2010] ;  /* 0x0020100606107981 */ /* 0x000162000c1e9d00 */
[----:B------:R-:W-:Y:S01]  /*1970*/  ISETP.GE.U32.AND P1, PT, R4, 0x1000, PT ;  /* 0x000010000400780c */ /* 0x000fe20003f26070 */
[----:B------:R-:W-:Y:S01]  /*1980*/  UMOV UR4, 0x800 ;  /* 0x0000080000047882 */ /* 0x000fe20000000000 */
[----:B--2---:R-:W-:-:S06]  /*1990*/  DSETP.GEU.AND P0, PT, R20, R22, PT ;  /* 0x000000161400722a */ /* 0x004fcc0003f0e000 */
[----:B------:R-:W-:Y:S02]  /*19a0*/  FSEL R20, R22, R20, !P0 ;  /* 0x0000001416147208 */ /* 0x000fe40004000000 */
[----:B------:R-:W-:-:S06]  /*19b0*/  FSEL R21, R23, R21, !P0 ;  /* 0x0000001517157208 */ /* 0x000fcc0004000000 */
[----:B---3--:R-:W-:-:S06]  /*19c0*/  DSETP.GEU.AND P0, PT, R20, R12, PT ;  /* 0x0000000c1400722a */ /* 0x008fcc0003f0e000 */
[----:B------:R-:W-:Y:S02]  /*19d0*/  FSEL R12, R12, R20, !P0 ;  /* 0x000000140c0c7208 */ /* 0x000fe40004000000 */
[----:B------:R-:W-:-:S06]  /*19e0*/  FSEL R13, R13, R21, !P0 ;  /* 0x000000150d0d7208 */ /* 0x000fcc0004000000 */
[----:B------:R-:W-:-:S06]  /*19f0*/  DSETP.GEU.AND P0, PT, R12, R14, PT ;  /* 0x0000000e0c00722a */ /* 0x000fcc0003f0e000 */
[----:B------:R-:W-:Y:S02]  /*1a00*/  FSEL R12, R14, R12, !P0 ;  /* 0x0000000c0e0c7208 */ /* 0x000fe40004000000 */
[----:B------:R-:W-:-:S06]  /*1a10*/  FSEL R13, R15, R13, !P0 ;  /* 0x0000000d0f0d7208 */ /* 0x000fcc0004000000 */
[----:B----4-:R-:W-:-:S06]  /*1a20*/  DSETP.GEU.AND P0, PT, R12, R8, PT ;  /* 0x000000080c00722a */ /* 0x010fcc0003f0e000 */
[----:B0-----:R-:W-:Y:S02]  /*1a30*/  FSEL R6, R8, R12, !P0 ;  /* 0x0000000c08067208 */ /* 0x001fe40004000000 */
[----:B------:R-:W-:-:S06]  /*1a40*/  FSEL R7, R9, R13, !P0 ;  /* 0x0000000d09077208 */ /* 0x000fcc0004000000 */
[----:B------:R-:W-:-:S06]  /*1a50*/  DSETP.GEU.AND P0, PT, R6, R10, PT ;  /* 0x0000000a0600722a */ /* 0x000fcc0003f0e000 */
[----:B------:R-:W-:Y:S02]  /*1a60*/  FSEL R6, R10, R6, !P0 ;  /* 0x000000060a067208 */ /* 0x000fe40004000000 */
[----:B------:R-:W-:-:S06]  /*1a70*/  FSEL R7, R11, R7, !P0 ;  /* 0x000000070b077208 */ /* 0x000fcc0004000000 */
[----:B-----5:R-:W-:-:S06]  /*1a80*/  DSETP.GEU.AND P0, PT, R6, R16, PT ;  /* 0x000000100600722a */ /* 0x020fcc0003f0e000 */
[----:B------:R-:W-:Y:S02]  /*1a90*/  FSEL R6, R16, R6, !P0 ;  /* 0x0000000610067208 */ /* 0x000fe40004000000 */
[----:B------:R-:W-:-:S06]  /*1aa0*/  FSEL R7, R17, R7, !P0 ;  /* 0x0000000711077208 */ /* 0x000fcc0004000000 */
[----:B------:R-:W-:-:S06]  /*1ab0*/  DSETP.GEU.AND P0, PT, R6, R18, PT ;  /* 0x000000120600722a */ /* 0x000fcc0003f0e000 */
[----:B------:R-:W-:Y:S02]  /*1ac0*/  FSEL R6, R18, R6, !P0 ;  /* 0x0000000612067208 */ /* 0x000fe40004000000 */
[----:B------:R-:W-:Y:S01]  /*1ad0*/  FSEL R7, R19, R7, !P0 ;  /* 0x0000000713077208 */ /* 0x000fe20004000000 */
[----:B------:R-:W-:Y:S06]  /*1ae0*/  @!P1 BRA `(.L_x_18) ;  /* 0x0000000000a49947 */ /* 0x000fec0003800000 */
[----:B------:R-:W0:Y:S01]  /*1af0*/  LDC R24, c[0x0][0x390] ;  /* 0x0000e400ff187b82 */ /* 0x000e220000000800 */
[----:B------:R-:W-:Y:S01]  /*1b00*/  VIADD R25, R4, 0xfffff800 ;  /* 0xfffff80004197836 */ /* 0x000fe20000000000 */
[----:B------:R-:W-:-:S06]  /*1b10*/  UMOV UR4, 0x800 ;  /* 0x0000080000047882 */ /* 0x000fcc0000000000 */
[----:B------:R-:W1:Y:S02]  /*1b20*/  LDC.64 R2, c[0x0][0x380] ;  /* 0x0000e000ff027b82 */ /* 0x000e640000000a00 */
.L_x_20:
[----:B------:R-:W-:-:S04]  /*1b30*/  VIADD R27, R5, UR4 ;  /* 0x00000004051b7c36 */ /* 0x000fc80008000000 */
[----:B-1----:R-:W-:-:S05]  /*1b40*/  IMAD.WIDE.U32 R26, R27, 0x8, R2 ;  /* 0x000000081b1a7825 */ /* 0x002fca00078e0002 */
[----:B------:R-:W2:Y:S04]  /*1b50*/  LDG.E.128.CONSTANT R12, desc[UR6][R26.64] ;  /* 0x000000061a0c7981 */ /* 0x000ea8000c1e9d00 */
[----:B------:R-:W3:Y:S04]  /*1b60*/  LDG.E.128.CONSTANT R16, desc[UR6][R26.64+0x10] ;  /* 0x000010061a107981 */ /* 0x000ee8000c1e9d00 */
[----:B------:R-:W4:Y:S04]  /*1b70*/  LDG.E.128.CONSTANT R20, desc[UR6][R26.64+0x2000] ;  /* 0x002000061a147981 */ /* 0x000f28000c1e9d00 */
[----:B------:R-:W5:Y:S01]  /*1b80*/  LDG.E.128.CONSTANT R8, desc[UR6][R26.64+0x2010] ;  /* 0x002010061a087981 */ /* 0x000f62000c1e9d00 */
[----:B0-----:R-:W-:Y:S01]  /*1b90*/  IMAD.MOV.U32 R4, RZ, RZ, R24 ;  /* 0x000000ffff047224 */ /* 0x001fe200078e0018 */
[----:B--2---:R-:W-:-:S06]  /*1ba0*/  DSETP.GEU.AND P0, PT, R6, R12, PT ;  /* 0x0000000c0600722a */ /* 0x004fcc0003f0e000 */
[----:B------:R-:W-:Y:S02]  /*1bb0*/  FSEL R6, R12, R6, !P0 ;  /* 0x000000060c067208 */ /* 0x000fe40004000000 */
[----:B------:R-:W-:-:S06]  /*1bc0*/  FSEL R7, R13, R7, !P0 ;  /* 0x000000070d077208 */ /* 0x000fcc0004000000 */
[----:B------:R-:W-:-:S06]  /*1bd0*/  DSETP.GEU.AND P0, PT, R6, R14, PT ;  /* 0x0000000e0600722a */ /* 0x000fcc0003f0e000 */
        /* <DEDUP_REMOVED lines=14> */
[----:B-----5:R-:W-:-:S06]  /*1cc0*/  DSETP.GEU.AND P0, PT, R6, R8, PT ;  /* 0x000000080600722a */ /* 0x020fcc0003f0e000 */
[----:B------:R-:W-:Y:S01]  /*1cd0*/  FSEL R6, R8, R6, !P0 ;  /* 0x0000000608067208 */ /* 0x000fe20004000000 */
[----:B------:R-:W-:Y:S01]  /*1ce0*/  VIADD R8, R4, -UR4 ;  /* 0x8000000404087c36 */ /* 0x000fe20008000000 */
[----:B------:R-:W-:-:S04]  /*1cf0*/  FSEL R7, R9, R7, !P0 ;  /* 0x0000000709077208 */ /* 0x000fc80004000000 */
[----:B------:R-:W-:Y:S02]  /*1d00*/  ISETP.GE.AND P1, PT, R8, 0x800, PT ;  /* 0x000008000800780c */ /* 0x000fe40003f26270 */
[----:B------:R-:W-:-:S06]  /*1d10*/  DSETP.GEU.AND P0, PT, R6, R10, PT ;  /* 0x0000000a0600722a */ /* 0x000fcc0003f0e000 */
[----:B------:R-:W-:Y:S02]  /*1d20*/  FSEL R6, R10, R6, !P0 ;  /* 0x000000060a067208 */ /* 0x000fe40004000000 */
[----:B------:R-:W-:-:S03]  /*1d30*/  FSEL R7, R11, R7, !P0 ;  /* 0x000000070b077208 */ /* 0x000fc60004000000 */
[----:B------:R-:W-:Y:S05]  /*1d40*/  @!P1 BRA `(.L_x_19) ;  /* 0x0000000c00009947 */ /* 0x000fea0003800000 */
[----:B------:R-:W-:-:S06]  /*1d50*/  UIADD3 UR4, UPT, UPT, UR4, 0x800, URZ ;  /* 0x0000080004047890 */ /* 0x000fcc000fffe0ff */
[----:B------:R-:W-:-:S13]  /*1d60*/  ISETP.LT.AND P0, PT, R25, UR4, PT ;  /* 0x0000000419007c0c */ /* 0x000fda000bf01270 */
[----:B------:R-:W-:Y:S05]  /*1d70*/  @!P0 BRA `(.L_x_20) ;  /* 0xfffffffc006c8947 */ /* 0x000fea000383ffff */
.L_x_18:
[----:B------:R-:W-:-:S13]  /*1d80*/  ISETP.LE.AND P0, PT, R4, UR4, PT ;  /* 0x0000000404007c0c */ /* 0x000fda000bf03270 */
[----:B------:R-:W-:Y:S05]  /*1d90*/  @P0 BRA `(.L_x_19) ;  /* 0x0000000800ec0947 */ /* 0x000fea0003800000 */
[----:B------:R-:W-:Y:S01]  /*1da0*/  VIADD R41, R4, -UR4 ;  /* 0x8000000404297c36 */ /* 0x000fe20008000000 */
[----:B------:R-:W-:Y:S04]  /*1db0*/  BSSY.RECONVERGENT B1, `(.L_x_19) ;  /* 0x00000b9000017945 */ /* 0x000fe80003800200 */
[----:B------:R-:W-:-:S13]  /*1dc0*/  ISETP.GE.AND P0, PT, R0, R41, PT ;  /* 0x000000290000720c */ /* 0x000fda0003f06270 */
[----:B------:R-:W-:Y:S05]  /*1dd0*/  @P0 BRA `(.L_x_21) ;  /* 0x0000000800d80947 */ /* 0x000fea0003800000 */
[----:B------:R-:W-:Y:S01]  /*1de0*/  LOP3.LUT R5, RZ, R0, RZ, 0x33, !PT ;  /* 0x00000000ff057212 */ /* 0x000fe200078e33ff */
[----:B------:R-:W-:Y:S01]  /*1df0*/  BSSY.RECONVERGENT B2, `(.L_x_22) ;  /* 0x0000016000027945 */ /* 0x000fe20003800200 */
[----:B------:R-:W-:Y:S02]  /*1e00*/  IMAD.MOV.U32 R40, RZ, RZ, R0 ;  /* 0x000000ffff287224 */ /* 0x000fe400078e0000 */
[----:B------:R-:W-:-:S04]  /*1e10*/  IADD3 R4, PT, PT, R4, -UR4, R5 ;  /* 0x8000000404047c10 */ /* 0x000fc8000fffe005 */
[C---:B------:R-:W-:Y:S02]  /*1e20*/  LOP3.LUT R5, R4.reuse, 0x300, RZ, 0xc0, !PT ;  /* 0x0000030004057812 */ /* 0x040fe400078ec0ff */
[----:B------:R-:W-:Y:S02]  /*1e30*/  ISETP.GE.U32.AND P2, PT, R4, 0x300, PT ;  /* 0x000003000400780c */ /* 0x000fe40003f46070 */
[----:B------:R-:W-:-:S13]  /*1e40*/  ISETP.NE.AND P0, PT, R5, 0x300, PT ;  /* 0x000003000500780c */ /* 0x000fda0003f05270 */
[----:B------:R-:W-:Y:S05]  /*1e50*/  @!P0 BRA `(.L_x_23) ;  /* 0x00000000003c8947 */ /* 0x000fea0003800000 */
[----:B------:R-:W-:Y:S01]  /*1e60*/  LEA.HI R4, R4, 0x1, RZ, 0x18 ;  /* 0x0000000104047811 */ /* 0x000fe200078fc0ff */
[----:B------:R-:W-:Y:S02]  /*1e70*/  VIADD R9, R0, UR4 ;  /* 0x0000000400097c36 */ /* 0x000fe40008000000 */
[----:B------:R-:W-:Y:S01]  /*1e80*/  IMAD.MOV.U32 R40, RZ, RZ, R0 ;  /* 0x000000ffff287224 */ /* 0x000fe200078e0000 */
[----:B------:R-:W-:-:S05]  /*1e90*/  LOP3.LUT R4, R4, 0x3, RZ, 0xc0, !PT ;  /* 0x0000000304047812 */ /* 0x000fca00078ec0ff */
[----:B------:R-:W-:-:S07]  /*1ea0*/  IMAD.MOV R8, RZ, RZ, -R4 ;  /* 0x000000ffff087224 */ /* 0x000fce00078e0a04 */
.L_x_24:
[----:B------:R-:W-:-:S06]  /*1eb0*/  IMAD.WIDE.U32 R4, R9, 0x8, R2 ;  /* 0x0000000809047825 */ /* 0x000fcc00078e0002 */
[----:B------:R-:W2:Y:S01]  /*1ec0*/  LDG.E.64.CONSTANT R4, desc[UR6][R4.64] ;  /* 0x0000000604047981 */ /* 0x000ea2000c1e9b00 */
[----:B------:R-:W-:Y:S02]  /*1ed0*/  VIADD R8, R8, 0x1 ;  /* 0x0000000108087836 */ /* 0x000fe40000000000 */
[----:B------:R-:W-:Y:S02]  /*1ee0*/  VIADD R40, R40, 0x100 ;  /* 0x0000010028287836 */ /* 0x000fe40000000000 */
[----:B------:R-:W-:Y:S01]  /*1ef0*/  VIADD R9, R9, 0x100 ;  /* 0x0000010009097836 */ /* 0x000fe20000000000 */
[----:B------:R-:W-:Y:S01]  /*1f00*/  ISETP.NE.AND P1, PT, R8, RZ, PT ;  /* 0x000000ff0800720c */ /* 0x000fe20003f25270 */
[----:B--2---:R-:W-:-:S06]  /*1f10*/  DSETP.GEU.AND P0, PT, R6, R4, PT ;  /* 0x000000040600722a */ /* 0x004fcc0003f0e000 */
[----:B------:R-:W-:Y:S02]  /*1f20*/  FSEL R6, R4, R6, !P0 ;  /* 0x0000000604067208 */ /* 0x000fe40004000000 */
[----:B------:R-:W-:-:S04]  /*1f30*/  FSEL R7, R5, R7, !P0 ;  /* 0x0000000705077208 */ /* 0x000fc80004000000 */
[----:B------:R-:W-:Y:S05]  /*1f40*/  @P1 BRA `(.L_x_24) ;  /* 0xfffffffc00d81947 */ /* 0x000fea000383ffff */
.L_x_23:
[----:B------:R-:W-:Y:S05]  /*1f50*/  BSYNC.RECONVERGENT B2 ;  /* 0x0000000000027941 */ /* 0x000fea0003800200 */
.L_x_22:
[----:B------:R-:W-:Y:S05]  /*1f60*/  @!P2 BRA `(.L_x_21) ;  /* 0x000000080074a947 */ /* 0x000fea0003800000 */
[----:B------:R-:W0:Y:S01]  /*1f70*/  LDCU.64 UR8, c[0x0][0x380] ;  /* 0x00007000ff0877ac */ /* 0x000e220008000a00 */
[----:B------:R-:W-:Y:S01]  /*1f80*/  IMAD.IADD R9, R41, 0x1, -R40 ;  /* 0x0000000129097824 */ /* 0x000fe200078e0a28 */
[C---:B------:R-:W-:Y:S01]  /*1f90*/  IADD3 R5, P0, PT, R40.reuse, UR4, RZ ;  /* 0x0000000428057c10 */ /* 0x040fe2000ff1e0ff */
[----:B------:R-:W-:Y:S01]  /*1fa0*/  BSSY.RECONVERGENT B2, `(.L_x_25) ;  /* 0x0000059000027945 */ /* 0x000fe20003800200 */
[----:B------:R-:W-:Y:S02]  /*1fb0*/  VIADD R43, R40, UR4 ;  /* 0x00000004282b7c36 */ /* 0x000fe40008000000 */
[----:B------:R-:W-:Y:S01]  /*1fc0*/  ISETP.GT.AND P1, PT, R9, 0xc00, PT ;  /* 0x00000c000900780c */ /* 0x000fe20003f24270 */
[----:B------:R-:W-:Y:S01]  /*1fd0*/  IMAD.X R8, RZ, RZ, RZ, P0 ;  /* 0x000000ffff087224 */ /* 0x000fe200000e06ff */
[----:B0-----:R-:W-:-:S04]  /*1fe0*/  LEA R4, P0, R5, UR8, 0x3 ;  /* 0x0000000805047c11 */ /* 0x001fc8000f8018ff */
[----:B------:R-:W-:Y:S02]  /*1ff0*/  LEA.HI.X R5, R5, UR9, R8, 0x3, P0 ;  /* 0x0000000905057c11 */ /* 0x000fe400080f1c08 */
[----:B------:R-:W-:-:S05]  /*2000*/  IADD3 R4, P0, PT, R4, 0x1000, RZ ;  /* 0x0000100004047810 */ /* 0x000fca0007f1e0ff */
[----:B------:R-:W-:Y:S01]  /*2010*/  IMAD.X R5, RZ, RZ, R5, P0 ;  /* 0x000000ffff057224 */ /* 0x000fe200000e0605 */
[----:B------:R-:W-:Y:S01]  /*2020*/  PLOP3.LUT P0, PT, PT, PT, PT, 0x80, 0x8 ;  /* 0x000000000008781c */ /* 0x000fe20003f0f070 */
[----:B------:R-:W-:-:S12]  /*2030*/  @!P1 BRA `(.L_x_26) ;  /* 0x00000004003c9947 */ /* 0x000fd80003800000 */
[----:B------:R-:W-:Y:S01]  /*2040*/  PLOP3.LUT P0, PT, PT, PT, PT, 0x8, 0x80 ;  /* 0x000000000080781c */ /* 0x000fe20003f0e170 */
[----:B------:R-:W-:-:S12]  /*2050*/  VIADD R45, R41, 0xfffff400 ;  /* 0xfffff400292d7836 */ /* 0x000fd80000000000 */
.L_x_27:
[C---:B------:R-:W-:Y:S01]  /*2060*/  IMAD.WIDE.U32 R38, R43.reuse, 0x8, R2 ;  /* 0x000000082b267825 */ /* 0x040fe200078e0002 */
[----:B------:R-:W2:Y:S04]  /*2070*/  LDG.E.64.CONSTANT R8, desc[UR6][R4.64+-0x800] ;  /* 0xfff8000604087981 */ /* 0x000ea8000c1e9b00 */
[----:B------:R-:W3:Y:S04]  /*2080*/  LDG.E.64.CONSTANT R10, desc[UR6][R4.64] ;  /* 0x00000006040a7981 */ /* 0x000ee8000c1e9b00 */
[----:B------:R-:W4:Y:S01]  /*2090*/  LDG.E.64.CONSTANT R38, desc[UR6][R38.64] ;  /* 0x0000000626267981 */ /* 0x000f22000c1e9b00 */
[----:B------:R-:W-:-:S03]  /*20a0*/  VIADD R15, R43, 0x400 ;  /* 0x000004002b0f7836 */ /* 0x000fc60000000000 */
[----:B------:R-:W5:Y:S01]  /*20b0*/  LDG.E.64.CONSTANT R12, desc[UR6][R4.64+0x800] ;  /* 0x00080006040c7981 */ /* 0x000f62000c1e9b00 */
[----:B------:R-:W-:-:S03]  /*20c0*/  IMAD.WIDE.U32 R14, R15, 0x8, R2 ;  /* 0x000000080f0e7825 */ /* 0x000fc600078e0002 */
[----:B------:R-:W5:Y:S04]  /*20d0*/  LDG.E.64.CONSTANT R16, desc[UR6][R4.64+0x1800] ;  /* 0x0018000604107981 */ /* 0x000f68000c1e9b00 */
[----:B------:R-:W5:Y:S04]  /*20e0*/  LDG.E.64.CONSTANT R14, desc[UR6][R14.64] ;  /* 0x000000060e0e7981 */ /* 0x000f68000c1e9b00 */
[----:B------:R-:W5:Y:S01]  /*20f0*/  LDG.E.64.CONSTANT R18, desc[UR6][R4.64+0x2000] ;  /* 0x0020000604127981 */ /* 0x000f62000c1e9b00 */
        /* <DEDUP_REMOVED lines=11> */
[----:B------:R-:W5:Y:S04]  /*21b0*/  LDG.E.64.CONSTANT R34, desc[UR6][R4.64+0x6000] ;  /* 0x0060000604227981 */ /* 0x000f68000c1e9b00 */
[----:B------:R0:W5:Y:S01]  /*21c0*/  LDG.E.64.CONSTANT R36, desc[UR6][R4.64+0x6800] ;  /* 0x0068000604247981 */ /* 0x000162000c1e9b00 */
[----:B------:R-:W-:-:S05]  /*21d0*/  VIADD R40, R40, 0x1000 ;  /* 0x0000100028287836 */ /* 0x000fca0000000000 */
[----:B------:R-:W-:Y:S02]  /*21e0*/  ISETP.GE.AND P2, PT, R40, R45, PT ;  /* 0x0000002d2800720c */ /* 0x000fe40003f46270 */
[----:B0-----:R-:W-:Y:S01]  /*21f0*/  IADD3 R4, P3, PT, R4, 0x8000, RZ ;  /* 0x0000800004047810 */ /* 0x001fe20007f7e0ff */
[----:B------:R-:W-:-:S04]  /*2200*/  VIADD R43, R43, 0x1000 ;  /* 0x000010002b2b7836 */ /* 0x000fc80000000000 */
[----:B------:R-:W-:Y:S01]  /*2210*/  IMAD.X R5, RZ, RZ, R5, P3 ;  /* 0x000000ffff057224 */ /* 0x000fe200018e0605 */
[----:B----4-:R-:W-:-:S06]  /*2220*/  DSETP.GEU.AND P1, PT, R6, R38, PT ;  /* 0x000000260600722a */ /* 0x010fcc0003f2e000 */
[----:B------:R-:W-:Y:S02]  /*2230*/  FSEL R6, R38, R6, !P1 ;  /* 0x0000000626067208 */ /* 0x000fe40004800000 */
[----:B------:R-:W-:-:S06]  /*2240*/  FSEL R7, R39, R7, !P1 ;  /* 0x0000000727077208 */ /* 0x000fcc0004800000 */
[----:B--2---:R-:W-:-:S06]  /*2250*/  DSETP.GEU.AND P1, PT, R6, R8, PT ;  /* 0x000000080600722a */ /* 0x004fcc0003f2e000 */
[----:B------:R-:W-:Y:S02]  /*2260*/  FSEL R6, R8, R6, !P1 ;  /* 0x0000000608067208 */ /* 0x000fe40004800000 */
[----:B------:R-:W-:-:S06]  /*2270*/  FSEL R7, R9, R7, !P1 ;  /* 0x0000000709077208 */ /* 0x000fcc0004800000 */
[----:B---3--:R-:W-:-:S06]  /*2280*/  DSETP.GEU.AND P1, PT, R6, R10, PT ;  /* 0x0000000a0600722a */ /* 0x008fcc0003f2e000 */
[----:B------:R-:W-:Y:S02]  /*2290*/  FSEL R6, R10, R6, !P1 ;  /* 0x000000060a067208 */ /* 0x000fe40004800000 */
[----:B------:R-:W-:-:S06]  /*22a0*/  FSEL R7, R11, R7, !P1 ;  /* 0x000000070b077208 */ /* 0x000fcc0004800000 */
[----:B-----5:R-:W-:-:S06]  /*22b0*/  DSETP.GEU.AND P1, PT, R6, R12, PT ;  /* 0x0000000c0600722a */ /* 0x020fcc0003f2e000 */
        /* <DEDUP_REMOVED lines=39> */
.L_x_26:
[----:B------:R-:W-:Y:S05]  /*2530*/  BSYNC.RECONVERGENT B2 ;  /* 0x0000000000027941 */ /* 0x000fea0003800200 */
.L_x_25:
[----:B------:R-:W-:Y:S01]  /*2540*/  IMAD.IADD R8, R41, 0x1, -R40 ;  /* 0x0000000129087824 */ /* 0x000fe200078e0a28 */
[----:B------:R-:W-:Y:S04]  /*2550*/  BSSY.RECONVERGENT B2, `(.L_x_28) ;  /* 0x000002b000027945 */ /* 0x000fe80003800200 */
[----:B------:R-:W-:-:S13]  /*2560*/  ISETP.GT.AND P1, PT, R8, 0x400, PT ;  /* 0x000004000800780c */ /* 0x000fda0003f24270 */
[----:B------:R-:W-:Y:S05]  /*2570*/  @!P1 BRA `(.L_x_29) ;  /* 0x0000000000a09947 */ /* 0x000fea0003800000 */
        /* <DEDUP_REMOVED lines=9> */
[----:B------:R-:W5:Y:S04]  /*2610*/  LDG.E.64.CONSTANT R22, desc[UR6][R4.64+0x2000] ;  /* 0x0020000604167981 */ /* 0x000f68000c1e9b00 */
[----:B------:R0:W5:Y:S01]  /*2620*/  LDG.E.64.CONSTANT R8, desc[UR6][R4.64+0x2800] ;  /* 0x0028000604087981 */ /* 0x000162000c1e9b00 */
[----:B------:R-:W-:-:S02]  /*2630*/  VIADD R40, R40, 0x800 ;  /* 0x0000080028287836 */ /* 0x000fc40000000000 */
[----:B------:R-:W-:Y:S01]  /*2640*/  VIADD R43, R43, 0x800 ;  /* 0x000008002b2b7836 */ /* 0x000fe20000000000 */
[----:B0-----:R-:W-:-:S05]  /*2650*/  IADD3 R4, P2, PT, R4, 0x4000, RZ ;  /* 0x0000400004047810 */ /* 0x001fca0007f5e0ff */
        /* <DEDUP_REMOVED lines=22> */
[----:B------:R-:W-:Y:S01]  /*27c0*/  DSETP.GEU.AND P1, PT, R6, R8, PT ;  /* 0x000000080600722a */ /* 0x000fe20003f2e000 */
[----:B------:R-:W-:-:S05]  /*27d0*/  PLOP3.LUT P0, PT, PT, PT, PT, 0x8, 0x80 ;  /* 0x000000000080781c */ /* 0x000fca0003f0e170 */
[----:B------:R-:W-:Y:S02]  /*27e0*/  FSEL R6, R8, R6, !P1 ;  /* 0x0000000608067208 */ /* 0x000fe40004800000 */
[----:B------:R-:W-:-:S07]  /*27f0*/  FSEL R7, R9, R7, !P1 ;  /* 0x0000000709077208 */ /* 0x000fce0004800000 */
.L_x_29:
[----:B------:R-:W-:Y:S05]  /*2800*/  BSYNC.RECONVERGENT B2 ;  /* 0x0000000000027941 */ /* 0x000fea0003800200 */
.L_x_28:
[----:B------:R-:W-:-:S13]  /*2810*/  ISETP.LT.OR P0, PT, R40, R41, P0 ;  /* 0x000000292800720c */ /* 0x000fda0000701670 */
[----:B------:R-:W-:Y:S05]  /*2820*/  @!P0 BRA `(.L_x_21) ;  /* 0x0000000000448947 */ /* 0x000fea0003800000 */
[----:B------:R-:W-:Y:S01]  /*2830*/  IMAD.WIDE.U32 R2, R43, 0x8, R2 ;  /* 0x000000082b027825 */ /* 0x000fe200078e0002 */
[----:B------:R-:W2:Y:S04]  /*2840*/  LDG.E.64.CONSTANT R8, desc[UR6][R4.64+-0x800] ;  /* 0xfff8000604087981 */ /* 0x000ea8000c1e9b00 */
[----:B------:R-:W3:Y:S04]  /*2850*/  LDG.E.64.CONSTANT R10, desc[UR6][R4.64] ;  /* 0x00000006040a7981 */ /* 0x000ee8000c1e9b00 */
[----:B------:R-:W4:Y:S04]  /*2860*/  LDG.E.64.CONSTANT R2, desc[UR6][R2.64] ;  /* 0x0000000602027981 */ /* 0x000f28000c1e9b00 */
[----:B------:R-:W5:Y:S01]  /*2870*/  LDG.E.64.CONSTANT R12, desc[UR6][R4.64+0x800] ;  /* 0x00080006040c7981 */ /* 0x000f62000c1e9b00 */
        /* <DEDUP_REMOVED lines=11> */
[----:B------:R-:W-:-:S07]  /*2930*/  FSEL R7, R13, R3, !P0 ;  /* 0x000000030d077208 */ /* 0x000fce0004000000 */
.L_x_21:
[----:B------:R-:W-:Y:S05]  /*2940*/  BSYNC.RECONVERGENT B1 ;  /* 0x0000000000017941 */ /* 0x000fea0003800200 */
.L_x_19:
[----:B------:R-:W0:Y:S01]  /*2950*/  S2R R10, SR_LANEID ;  /* 0x00000000000a7919 */ /* 0x000e220000000000 */
[----:B------:R-:W-:Y:S04]  /*2960*/  SHFL.DOWN PT, R2, R6, 0x1, 0x1f ;  /* 0x08201f0006027f89 */ /* 0x000fe800000e0000 */
        /* <DEDUP_REMOVED lines=10> */
[----:B------:R-:W-:-:S02]  /*2a10*/  @!P2 MOV R7, 0x400 ;  /* 0x000004000007a802 */ /* 0x000fc40000000f00 */
        /* <DEDUP_REMOVED lines=8> */
[----:B------:R-:W-:Y:S01]  /*2aa0*/  SHFL.DOWN PT, R2, R4, 0x4, 0x1f ;  /* 0x08801f0004027f89 */ /* 0x000fe200000e0000 */
[----:B-1----:R-:W-:-:S03]  /*2ab0*/  @!P2 LEA R7, R8, R7, 0x18 ;  /* 0x000000070807a211 */ /* 0x002fc600078ec0ff */
[----:B------:R-:W0:Y:S02]  /*2ac0*/  SHFL.DOWN PT, R3, R5, 0x4, 0x1f ;  /* 0x08801f0005037f89 */ /* 0x000e2400000e0000 */
[----:B------:R-:W-:Y:S01]  /*2ad0*/  @!P2 IMAD.IADD R9, R6, 0x1, R7 ;  /* 0x000000010609a824 */ /* 0x000fe200078e0207 */
[----:B0-----:R-:W-:-:S06]  /*2ae0*/  DSETP.GEU.AND P0, PT, R4, R2, PT ;  /* 0x000000020400722a */ /* 0x001fcc0003f0e000 */
[----:B------:R-:W-:Y:S02]  /*2af0*/  @!P1 FSEL R4, R2, R4, !P0 ;  /* 0x0000000402049208 */ /* 0x000fe40004000000 */
[----:B------:R-:W-:Y:S02]  /*2b00*/  @!P1 FSEL R5, R3, R5, !P0 ;  /* 0x0000000503059208 */ /* 0x000fe40004000000 */
[----:B------:R-:W-:Y:S01]  /*2b10*/  ISETP.GT.AND P1, PT, R10, 0x17, PT ;  /* 0x000000170a00780c */ /* 0x000fe20003f24270 */
[----:B------:R-:W-:Y:S04]  /*2b20*/  SHFL.DOWN PT, R2, R4, 0x8, 0x1f ;  /* 0x09001f0004027f89 */ /* 0x000fe800000e0000 */
[----:B------:R-:W0:Y:S02]  /*2b30*/  SHFL.DOWN PT, R3, R5, 0x8, 0x1f ;  /* 0x09001f0005037f89 */ /* 0x000e2400000e0000 */
[----:B0-----:R-:W-:-:S06]  /*2b40*/  DSETP.GEU.AND P0, PT, R4, R2, PT ;  /* 0x000000020400722a */ /* 0x001fcc0003f0e000 */
[----:B------:R-:W-:Y:S02]  /*2b50*/  @!P1 FSEL R4, R2, R4, !P0 ;  /* 0x0000000402049208 */ /* 0x000fe40004000000 */
[----:B------:R-:W-:Y:S02]  /*2b60*/  @!P1 FSEL R5, R3, R5, !P0 ;  /* 0x0000000503059208 */ /* 0x000fe40004000000 */
[----:B------:R-:W-:Y:S01]  /*2b70*/  ISETP.GT.AND P1, PT, R10, 0xf, PT ;  /* 0x0000000f0a00780c */ /* 0x000fe20003f24270 */
[----:B------:R-:W-:Y:S04]  /*2b80*/  SHFL.DOWN PT, R2, R4, 0x10, 0x1f ;  /* 0x0a001f0004027f89 */ /* 0x000fe800000e0000 */
[----:B------:R-:W0:Y:S02]  /*2b90*/  SHFL.DOWN PT, R3, R5, 0x10, 0x1f ;  /* 0x0a001f0005037f89 */ /* 0x000e2400000e0000 */
[----:B0-----:R-:W-:-:S06]  /*2ba0*/  DSETP.GEU.AND P0, PT, R4, R2, PT ;  /* 0x000000020400722a */ /* 0x001fcc0003f0e000 */
[----:B------:R-:W-:Y:S02]  /*2bb0*/  FSEL R2, R2, R4, !P0 ;  /* 0x0000000402027208 */ /* 0x000fe40004000000 */
        /* <DEDUP_REMOVED lines=10> */
[----:B--2---:R-:W0:Y:S04]  /*2c60*/  LDS.128 R8, [UR4+0x10] ;  /* 0x00001004ff087984 */ /* 0x004e280008000c00 */
        /* <DEDUP_REMOVED lines=25> */
.L_x_2:
        /* <DEDUP_REMOVED lines=12> */
.L_x_32:
[----:B------:R-:W-:Y:S05]  /*2ec0*/  BSYNC.RECONVERGENT B1 ;  /* 0x0000000000017941 */ /* 0x000fea0003800200 */
.L_x_31:
        /* <DEDUP_REMOVED lines=17> */
.L_x_37:
        /* <DEDUP_REMOVED lines=12> */
.L_x_36:
[----:B------:R-:W-:Y:S05]  /*30a0*/  BSYNC.RECONVERGENT B2 ;  /* 0x0000000000027941 */ /* 0x000fea0003800200 */
.L_x_35:
        /* <DEDUP_REMOVED lines=9> */
.L_x_40:
        /* <DEDUP_REMOVED lines=74> */
.L_x_39:
[----:B------:R-:W-:Y:S05]  /*35e0*/  BSYNC.RECONVERGENT B2 ;  /* 0x0000000000027941 */ /* 0x000fea0003800200 */
.L_x_38:
        /* <DEDUP_REMOVED lines=42> */
.L_x_42:
[----:B------:R-:W-:Y:S05]  /*3890*/  BSYNC.RECONVERGENT B2 ;  /* 0x0000000000027941 */ /* 0x000fea0003800200 */
.L_x_41:
        /* <DEDUP_REMOVED lines=20> */
.L_x_34:
[----:B------:R-:W-:Y:S05]  /*39e0*/  BSYNC.RECONVERGENT B1 ;  /* 0x0000000000017941 */ /* 0x000fea0003800200 */
.L_x_33:
        /* <DEDUP_REMOVED lines=14> */
[----:B------:R-:W-:Y:S01]  /*3ad0*/  IMAD.MOV.U32 R2, RZ, RZ, R9 ;  /* 0x000000ffff027224 */ /* 0x000fe200078e0009 */
[----:B------:R-:W-:Y:S01]  /*3ae0*/  @!P2 MOV R4, 0x400 ;  /* 0x000004000004a802 */ /* 0x000fe20000000f00 */
[----:B------:R-:W-:Y:S01]  /*3af0*/  IMAD.MOV.U32 R3, RZ, RZ, R11 ;  /* 0x000000ffff037224 */ /* 0x000fe200078e000b */
[----:B------:R-:W0:Y:S01]  /*3b00*/  SHFL.DOWN PT, R7, R11, 0x2, 0x1f ;  /* 0x08401f000b077f89 */ /* 0x000e2200000e0000 */
[----:B------:R-:W-:Y:S01]  /*3b10*/  @!P2 SHF.R.U32.HI R0, RZ, 0x2, R5 ;  /* 0x00000002ff00a819 */ /* 0x000fe20000011605 */
[----:B------:R-:W1:Y:S03]  /*3b20*/  @!P2 S2R R13, SR_CgaCtaId ;  /* 0x00000000000da919 */ /* 0x000e660000008800 */
[----:B------:R-:W-:Y:S01]  /*3b30*/  @!P2 LOP3.LUT R0, R0, 0xf8, RZ, 0xc0, !PT ;  /* 0x000000f80000a812 */ /* 0x000fe200078ec0ff */
[----:B0-----:R-:W-:-:S06]  /*3b40*/  DSETP.GEU.AND P0, PT, R2, R6, PT ;  /* 0x000000060200722a */ /* 0x001fcc0003f0e000 */
[----:B------:R-:W-:Y:S02]  /*3b50*/  @!P1 FSEL R9, R6, R9, !P0 ;  /* 0x0000000906099208 */ /* 0x000fe40004000000 */
[----:B------:R-:W-:Y:S02]  /*3b60*/  @!P1 FSEL R11, R7, R11, !P0 ;  /* 0x0000000b070b9208 */ /* 0x000fe40004000000 */
[----:B------:R-:W-:Y:S01]  /*3b70*/  ISETP.GT.AND P1, PT, R8, 0x1b, PT ;  /* 0x0000001b0800780c */ /* 0x000fe20003f24270 */
[----:B------:R-:W-:Y:S01]  /*3b80*/  SHFL.DOWN PT, R2, R9, 0x4, 0x1f ;  /* 0x08801f0009027f89 */ /* 0x000fe200000e0000 */
[----:B------:R-:W-:Y:S01]  /*3b90*/  IMAD.MOV.U32 R6, RZ, RZ, R9 ;  /* 0x000000ffff067224 */ /* 0x000fe200078e0009 */
[----:B-1----:R-:W-:Y:S01]  /*3ba0*/  @!P2 LEA R13, R13, R4, 0x18 ;  /* 0x000000040d0da211 */ /* 0x002fe200078ec0ff */
[----:B------:R-:W-:Y:S01]  /*3bb0*/  IMAD.MOV.U32 R7, RZ, RZ, R11 ;  /* 0x000000ffff077224 */ /* 0x000fe200078e000b */
[----:B------:R-:W0:Y:S03]  /*3bc0*/  SHFL.DOWN PT, R3, R11, 0x4, 0x1f ;  /* 0x08801f000b037f89 */ /* 0x000e2600000e0000 */
[----:B------:R-:W-:-:S02]  /*3bd0*/  @!P2 IMAD.IADD R13, R0, 0x1, R13 ;  /* 0x00000001000da824 */ /* 0x000fc400078e020d */
[----:B0-----:R-:W-:-:S06]  /*3be0*/  DSETP.GEU.AND P0, PT, R6, R2, PT ;  /* 0x000000020600722a */ /* 0x001fcc0003f0e000 */
[----:B------:R-:W-:Y:S02]  /*3bf0*/  @!P1 FSEL R9, R2, R9, !P0 ;  /* 0x0000000902099208 */ /* 0x000fe40004000000 */
[----:B------:R-:W-:Y:S02]  /*3c00*/  @!P1 FSEL R11, R3, R11, !P0 ;  /* 0x0000000b030b9208 */ /* 0x000fe40004000000 */
[----:B------:R-:W-:Y:S01]  /*3c10*/  ISETP.GT.AND P1, PT, R8, 0x17, PT ;  /* 0x000000170800780c */ /* 0x000fe20003f24270 */
[----:B------:R-:W-:Y:S01]  /*3c20*/  SHFL.DOWN PT, R2, R9, 0x8, 0x1f ;  /* 0x09001f0009027f89 */ /* 0x000fe200000e0000 */
[----:B------:R-:W-:Y:S02]  /*3c30*/  IMAD.MOV.U32 R6, RZ, RZ, R9 ;  /* 0x000000ffff067224 */ /* 0x000fe400078e0009 */
[----:B------:R-:W-:Y:S01]  /*3c40*/  IMAD.MOV.U32 R7, RZ, RZ, R11 ;  /* 0x000000ffff077224 */ /* 0x000fe200078e000b */
[----:B------:R-:W0:Y:S05]  /*3c50*/  SHFL.DOWN PT, R3, R11, 0x8, 0x1f ;  /* 0x09001f000b037f89 */ /* 0x000e2a00000e0000 */
        /* <DEDUP_REMOVED lines=20> */
[----:B------:R-:W0:Y:S04]  /*3da0*/  LDS.128 R8, [UR4+0x10] ;  /* 0x00001004ff087984 */ /* 0x000e280008000c00 */
[----:B-1----:R-:W1:Y:S01]  /*3db0*/  LDS.128 R12, [UR4+0x20] ;  /* 0x00002004ff0c7984 */ /* 0x002e620008000c00 */
        /* <DEDUP_REMOVED lines=24> */
.L_x_43:
        /* <DEDUP_REMOVED lines=20> */
[----:B------:R-:W0:Y:S05]  /*4080*/  SHFL.DOWN PT, R7, R0, 0x2, R11 ;  /* 0x0840000000077989 */ /* 0x000e2a00000e000b */
[----:B0-----:R-:W-:-:S06]  /*4090*/  DSETP.GEU.AND P0, PT, R2, R6, PT ;  /* 0x000000060200722a */ /* 0x001fcc0003f0e000 */
[----:B------:R-:W-:Y:S01]  /*40a0*/  @!P1 FSEL R9, R6, R9, !P0 ;  /* 0x0000000906099208 */ /* 0x000fe20004000000 */
[----:B------:R-:W-:Y:S01]  /*40b0*/  VIADD R6, R8, 0x4 ;  /* 0x0000000408067836 */ /* 0x000fe20000000000 */
[----:B------:R-:W-:-:S03]  /*40c0*/  @!P1 FSEL R0, R7, R0, !P0 ;  /* 0x0000000007009208 */ /* 0x000fc60004000000 */
[----:B------:R-:W-:Y:S01]  /*40d0*/  SHFL.DOWN PT, R2, R9, 0x4, R11 ;  /* 0x0880000009027989 */ /* 0x000fe200000e000b */
[----:B------:R-:W-:Y:S01]  /*40e0*/  ISETP.GT.AND P1, PT, R6, R11, PT ;  /* 0x0000000b0600720c */ /* 0x000fe20003f24270 */
[----:B------:R-:W-:Y:S02]  /*40f0*/  IMAD.MOV.U32 R6, RZ, RZ, R9 ;  /* 0x000000ffff067224 */ /* 0x000fe400078e0009 */
[----:B------:R-:W0:Y:S01]  /*4100*/  SHFL.DOWN PT, R3, R0, 0x4, R11 ;  /* 0x0880000000037989 */ /* 0x000e2200000e000b */
[----:B------:R-:W-:-:S06]  /*4110*/  IMAD.MOV.U32 R7, RZ, RZ, R0 ;  /* 0x000000ffff077224 */ /* 0x000fcc00078e0000 */
[----:B0-----:R-:W-:Y:S01]  /*4120*/  DSETP.GEU.AND P0, PT, R6, R2, PT ;  /* 0x000000020600722a */ /* 0x001fe20003f0e000 */
[----:B------:R-:W-:-:S05]  /*4130*/  VIADD R6, R8, 0x8 ;  /* 0x0000000808067836 */ /* 0x000fca0000000000 */
        /* <DEDUP_REMOVED lines=15> */
[----:B------:R-:W-:Y:S02]  /*4230*/  IMAD.MOV.U32 R6, RZ, RZ, R9 ;  /* 0x000000ffff067224 */ /* 0x000fe400078e0009 */
[----:B------:R-:W-:Y:S01]  /*4240*/  IMAD.MOV.U32 R7, RZ, RZ, R0 ;  /* 0x000000ffff077224 */ /* 0x000fe200078e0000 */
[----:B------:R-:W0:Y:S05]  /*4250*/  SHFL.DOWN PT, R3, R0, 0x10, R11 ;  /* 0x0a00000000037989 */ /* 0x000e2a00000e000b */
[----:B0-----:R-:W-:Y:S01]  /*4260*/  DSETP.GEU.AND P1, PT, R6, R2, PT ;  /* 0x000000020600722a */ /* 0x001fe20003f2e000 */
[----:B------:R-:W-:-:S02]  /*4270*/  @!P0 MOV R7, 0x400 ;  /* 0x0000040000078802 */ /* 0x000fc40000000f00 */
[----:B------:R-:W-:Y:S02]  /*4280*/  @!P0 SHF.R.U32.HI R6, RZ, 0x2, R5 ;  /* 0x00000002ff068819 */ /* 0x000fe40000011605 */
[----:B-1----:R-:W-:Y:S02]  /*4290*/  @!P0 LEA R7, R10, R7, 0x18 ;  /* 0x000000070a078211 */ /* 0x002fe400078ec0ff */
[----:B------:R-:W-:Y:S02]  /*42a0*/  @!P0 LOP3.LUT R6, R6, 0xf8, RZ, 0xc0, !PT ;  /* 0x000000f806068812 */ /* 0x000fe400078ec0ff */
[----:B------:R-:W-:Y:S02]  /*42b0*/  @!P2 FSEL R9, R2, R9, !P1 ;  /* 0x000000090209a208 */ /* 0x000fe40004800000 */
[----:B------:R-:W-:Y:S01]  /*42c0*/  @!P2 FSEL R0, R3, R0, !P1 ;  /* 0x000000000300a208 */ /* 0x000fe20004800000 */
[----:B------:R-:W-:Y:S02]  /*42d0*/  @!P0 IMAD.IADD R3, R6, 0x1, R7 ;  /* 0x0000000106038824 */ /* 0x000fe400078e0207 */
[----:B------:R-:W-:-:S02]  /*42e0*/  IMAD.MOV.U32 R6, RZ, RZ, R9 ;  /* 0x000000ffff067224 */ /* 0x000fc400078e0009 */
[----:B------:R-:W-:-:S05]  /*42f0*/  IMAD.MOV.U32 R7, RZ, RZ, R0 ;  /* 0x000000ffff077224 */ /* 0x000fca00078e0000 */
[----:B------:R1:W-:Y:S01]  /*4300*/  @!P0 STS.64 [R3+0x8], R6 ;  /* 0x0000080603008388 */ /* 0x0003e20000000a00 */
[----:B------:R-:W-:Y:S01]  /*4310*/  BAR.SYNC.DEFER_BLOCKING 0x0 ;  /* 0x0000000000007b1d */ /* 0x000fe20000010000 */
[----:B------:R-:W-:-:S13]  /*4320*/  ISETP.NE.AND P0, PT, R5, RZ, PT ;  /* 0x000000ff0500720c */ /* 0x000fda0003f05270 */
[----:B-1----:R-:W-:Y:S05]  /*4330*/  @P0 BRA `(.L_x_17) ;  /* 0x0000001800340947 */ /* 0x002fea0003800000 */
[----:B------:R-:W0:Y:S01]  /*4340*/  S2UR UR5, SR_CgaCtaId ;  /* 0x00000000000579c3 */ /* 0x000e220000008800 */
[----:B------:R-:W-:Y:S01]  /*4350*/  UMOV UR4, 0x400 ;  /* 0x0000040000047882 */ /* 0x000fe20000000000 */
[C---:B------:R-:W-:Y:S02]  /*4360*/  ISETP.GT.AND P3, PT, R4.reuse, 0x20, PT ;  /* 0x000000200400780c */ /* 0x040fe40003f64270 */
        /* <DEDUP_REMOVED lines=10> */
[----:B------:R-:W-:Y:S01]  /*4410*/  ISETP.GT.AND P1, PT, R4, 0x60, PT ;  /* 0x000000600400780c */ /* 0x000fe20003f24270 */
[----:B------:R-:W-:Y:S02]  /*4420*/  IMAD.MOV.U32 R2, RZ, RZ, R6 ;  /* 0x000000ffff027224 */ /* 0x000fe400078e0006 */
        /* <DEDUP_REMOVED lines=29> */
.L_x_30:
[----:B------:R-:W0:Y:S01]  /*4600*/  S2R R41, SR_TID.X ;  /* 0x0000000000297919 */ /* 0x000e220000002100 */
[----:B------:R-:W0:Y:S02]  /*4610*/  LDC.64 R6, c[0x0][0x380] ;  /* 0x0000e000ff067b82 */ /* 0x000e240000000a00 */
[----:B0-----:R-:W-:-:S05]  /*4620*/  IMAD.WIDE.U32 R6, R41, 0x8, R6 ;  /* 0x0000000829067825 */ /* 0x001fca00078e0006 */
[----:B------:R-:W2:Y:S04]  /*4630*/  LDG.E.64.CONSTANT R20, desc[UR6][R6.64] ;  /* 0x0000000606147981 */ /* 0x000ea8000c1e9b00 */
[----:B------:R-:W2:Y:S04]  /*4640*/  LDG.E.64.CONSTANT R2, desc[UR6][R6.64+0x800] ;  /* 0x0008000606027981 */ /* 0x000ea8000c1e9b00 */
[----:B------:R-:W3:Y:S04]  /*4650*/  LDG.E.64.CONSTANT R8, desc[UR6][R6.64+0x1000] ;  /* 0x0010000606087981 */ /* 0x000ee8000c1e9b00 */
[----:B------:R-:W4:Y:S04]  /*4660*/  LDG.E.64.CONSTANT R10, desc[UR6][R6.64+0x1800] ;  /* 0x00180006060a7981 */ /* 0x000f28000c1e9b00 */
[----:B------:R-:W5:Y:S04]  /*4670*/  LDG.E.64.CONSTANT R12, desc[UR6][R6.64+0x2000] ;  /* 0x00200006060c7981 */ /* 0x000f68000c1e9b00 */
[----:B------:R-:W5:Y:S04]  /*4680*/  LDG.E.64.CONSTANT R14, desc[UR6][R6.64+0x2800] ;  /* 0x00280006060e7981 */ /* 0x000f68000c1e9b00 */
[----:B------:R-:W5:Y:S04]  /*4690*/  LDG.E.64.CONSTANT R16, desc[UR6][R6.64+0x3000] ;  /* 0x0030000606107981 */ /* 0x000f68000c1e9b00 */
[----:B------:R-:W5:Y:S01]  /*46a0*/  LDG.E.64.CONSTANT R18, desc[UR6][R6.64+0x3800] ;  /* 0x0038000606127981 */ /* 0x000f62000c1e9b00 */
[----:B------:R-:W-:Y:S01]  /*46b0*/  ISETP.GE.U32.AND P1, PT, R4, 0x1000, PT ;  /* 0x000010000400780c */ /* 0x000fe20003f26070 */
[----:B------:R-:W-:Y:S01]  /*46c0*/  IMAD.MOV.U32 R45, RZ, RZ, 0x800 ;  /* 0x00000800ff2d7424 */ /* 0x000fe200078e00ff */
[----:B--2---:R-:W-:-:S06]  /*46d0*/  DSETP.GEU.AND P0, PT, R20, R2, PT ;  /* 0x000000021400722a */ /* 0x004fcc0003f0e000 */
        /* <DEDUP_REMOVED lines=21> */
[----:B------:R-:W0:Y:S01]  /*4830*/  LDC R24, c[0x0][0x390] ;  /* 0x0000e400ff187b82 */ /* 0x000e220000000800 */
[----:B------:R-:W-:Y:S02]  /*4840*/  VIADD R0, R4, 0xfffff800 ;  /* 0xfffff80004007836 */ /* 0x000fe40000000000 */
[----:B------:R-:W-:-:S07]  /*4850*/  IMAD.MOV.U32 R45, RZ, RZ, 0x800 ;  /* 0x00000800ff2d7424 */ /* 0x000fce00078e00ff */
.L_x_46:
[----:B------:R-:W-:-:S05]  /*4860*/  IMAD.WIDE R4, R45, 0x8, R6 ;  /* 0x000000082d047825 */ /* 0x000fca00078e0206 */
[----:B------:R-:W2:Y:S04]  /*4870*/  LDG.E.64.CONSTANT R10, desc[UR6][R4.64] ;  /* 0x00000006040a7981 */ /* 0x000ea8000c1e9b00 */
[----:B------:R-:W3:Y:S04]  /*4880*/  LDG.E.64.CONSTANT R12, desc[UR6][R4.64+0x800] ;  /* 0x00080006040c7981 */ /* 0x000ee8000c1e9b00 */
[----:B------:R-:W4:Y:S04]  /*4890*/  LDG.E.64.CONSTANT R14, desc[UR6][R4.64+0x1000] ;  /* 0x00100006040e7981 */ /* 0x000f28000c1e9b00 */
[----:B------:R-:W5:Y:S04]  /*48a0*/  LDG.E.64.CONSTANT R16, desc[UR6][R4.64+0x1800] ;  /* 0x0018000604107981 */ /* 0x000f68000c1e9b00 */
[----:B------:R-:W5:Y:S04]  /*48b0*/  LDG.E.64.CONSTANT R18, desc[UR6][R4.64+0x2000] ;  /* 0x0020000604127981 */ /* 0x000f68000c1e9b00 */
[----:B------:R-:W5:Y:S04]  /*48c0*/  LDG.E.64.CONSTANT R20, desc[UR6][R4.64+0x2800] ;  /* 0x0028000604147981 */ /* 0x000f68000c1e9b00 */
[----:B------:R-:W5:Y:S04]  /*48d0*/  LDG.E.64.CONSTANT R22, desc[UR6][R4.64+0x3000] ;  /* 0x0030000604167981 */ /* 0x000f68000c1e9b00 */
[----:B------:R0:W5:Y:S02]  /*48e0*/  LDG.E.64.CONSTANT R8, desc[UR6][R4.64+0x3800] ;  /* 0x0038000604087981 */ /* 0x000164000c1e9b00 */
[----:B0-----:R-:W-:-:S04]  /*48f0*/  IMAD.MOV.U32 R4, RZ, RZ, R24 ;  /* 0x000000ffff047224 */ /* 0x001fc800078e0018 */
[----:B------:R-:W-:-:S05]  /*4900*/  IMAD.IADD R5, R4, 0x1, -R45 ;  /* 0x0000000104057824 */ /* 0x000fca00078e0a2d */
[----:B------:R-:W-:Y:S01]  /*4910*/  ISETP.GE.AND P1, PT, R5, 0x800, PT ;  /* 0x000008000500780c */ /* 0x000fe20003f26270 */
        /* <DEDUP_REMOVED lines=25> */
[----:B------:R-:W-:-:S05]  /*4ab0*/  VIADD R45, R45, 0x800 ;  /* 0x000008002d2d7836 */ /* 0x000fca0000000000 */
[----:B------:R-:W-:-:S13]  /*4ac0*/  ISETP.GT.AND P0, PT, R45, R0, PT ;  /* 0x000000002d00720c */ /* 0x000fda0003f04270 */
[----:B------:R-:W-:Y:S05]  /*4ad0*/  @!P0 BRA `(.L_x_46) ;  /* 0xfffffffc00608947 */ /* 0x000fea000383ffff */
.L_x_44:
[----:B------:R-:W-:-:S13]  /*4ae0*/  ISETP.GE.AND P0, PT, R45, R4, PT ;  /* 0x000000042d00720c */ /* 0x000fda0003f06270 */
[----:B------:R-:W-:Y:S05]  /*4af0*/  @P0 BRA `(.L_x_45) ;  /* 0x0000000800fc0947 */ /* 0x000fea0003800000 */
[----:B------:R-:W-:Y:S01]  /*4b00*/  IMAD.IADD R0, R4, 0x1, -R45 ;  /* 0x0000000104007824 */ /* 0x000fe200078e0a2d */
[----:B------:R-:W-:Y:S04]  /*4b10*/  BSSY.RECONVERGENT B1, `(.L_x_45) ;  /* 0x00000bd000017945 */ /* 0x000fe80003800200 */
[----:B------:R-:W-:-:S13]  /*4b20*/  ISETP.GE.AND P0, PT, R41, R0, PT ;  /* 0x000000002900720c */ /* 0x000fda0003f06270 */
[----:B------:R-:W-:Y:S05]  /*4b30*/  @P0 BRA `(.L_x_47) ;  /* 0x0000000800e80947 */ /* 0x000fea0003800000 */
[----:B------:R-:W-:Y:S01]  /*4b40*/  LOP3.LUT R5, RZ, R41, RZ, 0x33, !PT ;  /* 0x00000029ff057212 */ /* 0x000fe200078e33ff */
[----:B------:R-:W-:Y:S01]  /*4b50*/  BSSY.RECONVERGENT B2, `(.L_x_48) ;  /* 0x0000017000027945 */ /* 0x000fe20003800200 */
[----:B------:R-:W-:Y:S02]  /*4b60*/  IMAD.MOV.U32 R43, RZ, RZ, R41 ;  /* 0x000000ffff2b7224 */ /* 0x000fe400078e0029 */
[----:B------:R-:W-:-:S04]  /*4b70*/  IADD3 R4, PT, PT, -R45, R4, R5 ;  /* 0x000000042d047210 */ /* 0x000fc80007ffe105 */
[C---:B------:R-:W-:Y:S02]  /*4b80*/  LOP3.LUT R5, R4.reuse, 0x300, RZ, 0xc0, !PT ;  /* 0x0000030004057812 */ /* 0x040fe400078ec0ff */
[----:B------:R-:W-:Y:S02]  /*4b90*/  ISETP.GE.U32.AND P2, PT, R4, 0x300, PT ;  /* 0x000003000400780c */ /* 0x000fe40003f46070 */
[----:B------:R-:W-:-:S13]  /*4ba0*/  ISETP.NE.AND P0, PT, R5, 0x300, PT ;  /* 0x000003000500780c */ /* 0x000fda0003f05270 */
[----:B------:R-:W-:Y:S05]  /*4bb0*/  @!P0 BRA `(.L_x_49) ;  /* 0x0000000000408947 */ /* 0x000fea0003800000 */
[----:B------:R-:W0:Y:S01]  /*4bc0*/  LDC.64 R6, c[0x0][0x380] ;  /* 0x0000e000ff067b82 */ /* 0x000e220000000a00 */
[----:B------:R-:W-:Y:S01]  /*4bd0*/  LEA.HI R4, R4, 0x1, RZ, 0x18 ;  /* 0x0000000104047811 */ /* 0x000fe200078fc0ff */
[----:B------:R-:W-:Y:S02]  /*4be0*/  IMAD.IADD R9, R41, 0x1, R45 ;  /* 0x0000000129097824 */ /* 0x000fe400078e022d */
[----:B------:R-:W-:Y:S01]  /*4bf0*/  IMAD.MOV.U32 R43, RZ, RZ, R41 ;  /* 0x000000ffff2b7224 */ /* 0x000fe200078e0029 */
[----:B------:R-:W-:-:S05]  /*4c00*/  LOP3.LUT R4, R4, 0x3, RZ, 0xc0, !PT ;  /* 0x0000000304047812 */ /* 0x000fca00078ec0ff */
[----:B------:R-:W-:-:S07]  /*4c10*/  IMAD.MOV R8, RZ, RZ, -R4 ;  /* 0x000000ffff087224 */ /* 0x000fce00078e0a04 */
.L_x_50:
[----:B0-----:R-:W-:-:S06]  /*4c20*/  IMAD.WIDE.U32 R4, R9, 0x8, R6 ;  /* 0x0000000809047825 */ /* 0x001fcc00078e0006 */
        /* <DEDUP_REMOVED lines=9> */
.L_x_49:
[----:B------:R-:W-:Y:S05]  /*4cc0*/  BSYNC.RECONVERGENT B2 ;  /* 0x0000000000027941 */ /* 0x000fea0003800200 */
.L_x_48:
[----:B------:R-:W-:Y:S05]  /*4cd0*/  @!P2 BRA `(.L_x_47) ;  /* 0x000000080080a947 */ /* 0x000fea0003800000 */
[----:B------:R-:W0:Y:S01]  /*4ce0*/  LDCU.64 UR4, c[0x0][0x380] ;  /* 0x00007000ff0477ac */ /* 0x000e220008000a00 */
[----:B------:R-:W-:Y:S01]  /*4cf0*/  IMAD.IADD R7, R0, 0x1, -R43 ;  /* 0x0000000100077824 */ /* 0x000fe200078e0a2b */
[C---:B------:R-:W-:Y:S01]  /*4d00*/  IADD3 R5, P0, PT, R43.reuse, R45, RZ ;  /* 0x0000002d2b057210 */ /* 0x040fe20007f1e0ff */
[----:B------:R-:W-:Y:S01]  /*4d10*/  BSSY.RECONVERGENT B2, `(.L_x_51) ;  /* 0x000005a000027945 */ /* 0x000fe20003800200 */
[----:B------:R-:W-:Y:S02]  /*4d20*/  IMAD.IADD R45, R43, 0x1, R45 ;  /* 0x000000012b2d7824 */ /* 0x000fe400078e022d */
        /* <DEDUP_REMOVED lines=8> */
[----:B------:R-:W0:Y:S01]  /*4db0*/  LDC.64 R6, c[0x0][0x380] ;  /* 0x0000e000ff067b82 */ /* 0x000e220000000a00 */
[----:B------:R-:W-:Y:S01]  /*4dc0*/  PLOP3.LUT P0, PT, PT, PT, PT, 0x8, 0x80 ;  /* 0x000000000080781c */ /* 0x000fe20003f0e170 */
[----:B------:R-:W-:-:S12]  /*4dd0*/  VIADD R40, R0, 0xfffff400 ;  /* 0xfffff40000287836 */ /* 0x000fd80000000000 */
.L_x_53:
[C---:B0-----:R-:W-:Y:S01]  /*4de0*/  IMAD.WIDE.U32 R38, R45.reuse, 0x8, R6 ;  /* 0x000000082d267825 */ /* 0x041fe200078e0006 */
        /* <DEDUP_REMOVED lines=76> */
.L_x_52:
[----:B------:R-:W-:Y:S05]  /*52b0*/  BSYNC.RECONVERGENT B2 ;  /* 0x0000000000027941 */ /* 0x000fea0003800200 */
.L_x_51:
[----:B------:R-:W-:Y:S01]  /*52c0*/  IMAD.IADD R6, R0, 0x1, -R43 ;  /* 0x0000000100067824 */ /* 0x000fe200078e0a2b */
[----:B------:R-:W-:Y:S04]  /*52d0*/  BSSY.RECONVERGENT B2, `(.L_x_54) ;  /* 0x000002c000027945 */ /* 0x000fe80003800200 */
[----:B------:R-:W-:-:S13]  /*52e0*/  ISETP.GT.AND P1, PT, R6, 0x400, PT ;  /* 0x000004000600780c */ /* 0x000fda0003f24270 */
[----:B------:R-:W-:Y:S05]  /*52f0*/  @!P1 BRA `(.L_x_55) ;  /* 0x0000000000a49947 */ /* 0x000fea0003800000 */
[----:B------:R-:W0:Y:S01]  /*5300*/  LDC.64 R16, c[0x0][0x380] ;  /* 0x0000e000ff107b82 */ /* 0x000e220000000a00 */
[----:B------:R-:W2:Y:S04]  /*5310*/  LDG.E.64.CONSTANT R10, desc[UR6][R4.64+-0x800] ;  /* 0xfff80006040a7981 */ /* 0x000ea8000c1e9b00 */
[----:B------:R-:W3:Y:S01]  /*5320*/  LDG.E.64.CONSTANT R12, desc[UR6][R4.64] ;  /* 0x00000006040c7981 */ /* 0x000ee2000c1e9b00 */
[----:B------:R-:W-:-:S03]  /*5330*/  VIADD R7, R45, 0x400 ;  /* 0x000004002d077836 */ /* 0x000fc60000000000 */
[----:B------:R-:W4:Y:S04]  /*5340*/  LDG.E.64.CONSTANT R14, desc[UR6][R4.64+0x800] ;  /* 0x00080006040e7981 */ /* 0x000f28000c1e9b00 */
[----:B------:R-:W5:Y:S04]  /*5350*/  LDG.E.64.CONSTANT R18, desc[UR6][R4.64+0x1800] ;  /* 0x0018000604127981 */ /* 0x000f68000c1e9b00 */
[----:B------:R-:W5:Y:S01]  /*5360*/  LDG.E.64.CONSTANT R20, desc[UR6][R4.64+0x2000] ;  /* 0x0020000604147981 */ /* 0x000f62000c1e9b00 */
[----:B0-----:R-:W-:-:S06]  /*5370*/  IMAD.WIDE.U32 R8, R45, 0x8, R16 ;  /* 0x000000082d087825 */ /* 0x001fcc00078e0010 */
[----:B------:R-:W2:Y:S01]  /*5380*/  LDG.E.64.CONSTANT R8, desc[UR6][R8.64] ;  /* 0x0000000608087981 */ /* 0x000ea2000c1e9b00 */
[----:B------:R-:W-:-:S03]  /*5390*/  IMAD.WIDE.U32 R16, R7, 0x8, R16 ;  /* 0x0000000807107825 */ /* 0x000fc600078e0010 */
[----:B------:R0:W5:Y:S04]  /*53a0*/  LDG.E.64.CONSTANT R6, desc[UR6][R4.64+0x2800] ;  /* 0x0028000604067981 */ /* 0x000168000c1e9b00 */
[----:B------:R-:W5:Y:S01]  /*53b0*/  LDG.E.64.CONSTANT R16, desc[UR6][R16.64] ;  /* 0x0000000610107981 */ /* 0x000f62000c1e9b00 */
[----:B------:R-:W-:Y:S01]  /*53c0*/  VIADD R43, R43, 0x800 ;  /* 0x000008002b2b7836 */ /* 0x000fe20000000000 */
[----:B0-----:R-:W-:Y:S01]  /*53d0*/  IADD3 R4, P2, PT, R4, 0x4000, RZ ;  /* 0x0000400004047810 */ /* 0x001fe20007f5e0ff */
[----:B------:R-:W-:-:S04]  /*53e0*/  VIADD R45, R45, 0x800 ;  /* 0x000008002d2d7836 */ /* 0x000fc80000000000 */
[----:B------:R-:W-:Y:S01]  /*53f0*/  IMAD.X R5, RZ, RZ, R5, P2 ;  /* 0x000000ffff057224 */ /* 0x000fe200010e0605 */
        /* <DEDUP_REMOVED lines=25> */
.L_x_55:
[----:B------:R-:W-:Y:S05]  /*5590*/  BSYNC.RECONVERGENT B2 ;  /* 0x0000000000027941 */ /* 0x000fea0003800200 */
.L_x_54:
[----:B------:R-:W-:-:S13]  /*55a0*/  ISETP.LT.OR P0, PT, R43, R0, P0 ;  /* 0x000000002b00720c */ /* 0x000fda0000701670 */
[----:B------:R-:W-:Y:S05]  /*55b0*/  @!P0 BRA `(.L_x_47) ;  /* 0x0000000000488947 */ /* 0x000fea0003800000 */
[----:B------:R-:W0:Y:S01]  /*55c0*/  LDC.64 R6, c[0x0][0x380] ;  /* 0x0000e000ff067b82 */ /* 0x000e220000000a00 */
[----:B------:R-:W2:Y:S04]  /*55d0*/  LDG.E.64.CONSTANT R8, desc[UR6][R4.64+-0x800] ;  /* 0xfff8000604087981 */ /* 0x000ea8000c1e9b00 */
[----:B------:R-:W3:Y:S04]  /*55e0*/  LDG.E.64.CONSTANT R10, desc[UR6][R4.64] ;  /* 0x00000006040a7981 */ /* 0x000ee8000c1e9b00 */
[----:B------:R-:W4:Y:S01]  /*55f0*/  LDG.E.64.CONSTANT R12, desc[UR6][R4.64+0x800] ;  /* 0x00080006040c7981 */ /* 0x000f22000c1e9b00 */
[----:B0-----:R-:W-:-:S06]  /*5600*/  IMAD.WIDE.U32 R6, R45, 0x8, R6 ;  /* 0x000000082d067825 */ /* 0x001fcc00078e0006 */
[----:B------:R-:W5:Y:S02]  /*5610*/  LDG.E.64.CONSTANT R6, desc[UR6][R6.64] ;  /* 0x0000000606067981 */ /* 0x000f64000c1e9b00 */
[----:B-----5:R-:W-:-:S06]  /*5620*/  DSETP.GEU.AND P0, PT, R2, R6, PT ;  /* 0x000000060200722a */ /* 0x020fcc0003f0e000 */
        /* <DEDUP_REMOVED lines=10> */
[----:B------:R-:W-:-:S07]  /*56d0*/  FSEL R3, R13, R3, !P0 ;  /* 0x000000030d037208 */ /* 0x000fce0004000000 */
.L_x_47:
[----:B------:R-:W-:Y:S05]  /*56e0*/  BSYNC.RECONVERGENT B1 ;  /* 0x0000000000017941 */ /* 0x000fea0003800200 */
.L_x_45:
        /* <DEDUP_REMOVED lines=54> */
[----:B------:R-:W1:Y:S01]  /*5a50*/  S2UR UR5, SR_CgaCtaId ;  /* 0x00000000000579c3 */ /* 0x000e620000008800 */
[----:B------:R-:W-:Y:S02]  /*5a60*/  UMOV UR4, 0x400 ;  /* 0x0000040000047882 */ /* 0x000fe40000000000 */
[----:B-1----:R-:W-:-:S09]  /*5a70*/  ULEA UR4, UR5, UR4, 0x18 ;  /* 0x0000000405047291 */ /* 0x002fd2000f8ec0ff */
[----:B0-----:R-:W0:Y:S04]  /*5a80*/  LDS.128 R8, [UR4+0x10] ;  /* 0x00001004ff087984 */ /* 0x001e280008000c00 */
        /* <DEDUP_REMOVED lines=23> */
[----:B------:R-:W-:-:S07]  /*5c00*/  FSEL R7, R3, R5, !P1 ;  /* 0x0000000503077208 */ /* 0x000fce0004800000 */
.L_x_17:
[----:B------:R-:W-:Y:S05]  /*5c10*/  BSYNC.RECONVERGENT B0 ;  /* 0x0000000000007941 */ /* 0x000fea0003800200 */
.L_x_1:
[----:B------:R-:W-:Y:S05]  /*5c20*/  @P0 EXIT ;  /* 0x000000000000094d */ /* 0x000fea0003800000 */
[----:B------:R-:W4:Y:S01]  /*5c30*/  LDCU.64 UR8, c[0x0][0x398] ;  /* 0x00007300ff0877ac */ /* 0x000f220008000a00 */
[----:B---3--:R-:W3:Y:S01]  /*5c40*/  LDC.64 R4, c[0x0][0x388] ;  /* 0x0000e200ff047b82 */ /* 0x008ee20000000a00 */
[----:B------:R-:W0:Y:S01]  /*5c50*/  LDCU.64 UR4, c[0x0][0x398] ;  /* 0x00007300ff0477ac */ /* 0x000e220008000a00 */
[----:B----4-:R-:W-:-:S06]  /*5c60*/  DSETP.GT.AND P0, PT, R6, UR8, PT ;  /* 0x0000000806007e2a */ /* 0x010fcc000bf04000 */
[----:B012---:R-:W-:Y:S02]  /*5c70*/  FSEL R2, R6, UR4, P0 ;  /* 0x0000000406027c08 */ /* 0x007fe40008000000 */
[----:B------:R-:W-:-:S05]  /*5c80*/  FSEL R3, R7, UR5, P0 ;  /* 0x0000000507037c08 */ /* 0x000fca0008000000 */
[----:B---3--:R-:W-:Y:S01]  /*5c90*/  STG.E.64 desc[UR6][R4.64], R2 ;  /* 0x0000000204007986 */ /* 0x008fe2000c101b06 */
[----:B------:R-:W-:Y:S05]  /*5ca0*/  EXIT ;  /* 0x000000000000794d */ /* 0x000fea0003800000 */
.L_x_56:
[----:B------:R-:W-:-:S00]  /*5cb0*/  BRA `(.L_x_56) ;  /* 0xfffffffc00fc7947 */ /* 0x000fc0000383ffff */
[----:B------:R-:W-:-:S00]  /*5cc0*/  NOP ;  /* 0x0000000000007918 */ /* 0x000fc00000000000 */
        /* <DEDUP_REMOVED lines=11> */
.L_x_247:


//--------------------- .text._ZN3cub18CUB_300001_SM_10006detail6reduce18DeviceReduceKernelINS2_10policy_hubIdjN4cuda3__47maximumIvEEE10Policy1000EPdjS8_dNS5_3std3__410__identityEEEvT0_PT3_T1_NS0_13GridEvenShareISI_EET2_T4_ --------------------------
	.section	.text._ZN3cub18CUB_300001_SM_10006detail6reduce18DeviceReduceKernelINS2_10policy_hubIdjN4cuda3__47maximumIvEEE10Policy1000EPdjS8_dNS5_3std3__410__identityEEEvT0_PT3_T1_NS0_13GridEvenShareISI_EET2_T4_,"ax",@progbits
	.align	128
        .global         _ZN3cub18CUB_300001_SM_10006detail6reduce18DeviceReduceKernelINS2_10policy_hubIdjN4cuda3__47maximumIvEEE10Policy1000EPdjS8_dNS5_3std3__410__identityEEEvT0_PT3_T1_NS0_13GridEvenShareISI_EET2_T4_
        .type           _ZN3cub18CUB_300001_SM_10006detail6reduce18DeviceReduceKernelINS2_10policy_hubIdjN4cuda3__47maximumIvEEE10Policy1000EPdjS8_dNS5_3std3__410__identityEEEvT0_PT3_T1_NS0_13GridEvenShareISI_EET2_T4_,@function
        .size           _ZN3cub18CUB_300001_SM_10006detail6reduce18DeviceReduceKernelINS2_10policy_hubIdjN4cuda3__47maximumIvEEE10Policy1000EPdjS8_dNS5_3std3__410__identityEEEvT0_PT3_T1_NS0_13GridEvenShareISI_EET2_T4_,(.L_x_248 - _ZN3cub18CUB_300001_SM_10006detail6reduce18DeviceReduceKernelINS2_10policy_hubIdjN4cuda3__47maximumIvEEE10Policy1000EPdjS8_dNS5_3std3__410__identityEEEvT0_PT3_T1_NS0_13GridEvenShareISI_EET2_T4_)
        .other          _ZN3cub18CUB_300001_SM_10006detail6reduce18DeviceReduceKernelINS2_10policy_hubIdjN4cuda3__47maximumIvEEE10Policy1000EPdjS8_dNS5_3std3__410__identityEEEvT0_PT3_T1_NS0_13GridEvenShareISI_EET2_T4_,@"STO_CUDA_ENTRY STV_DEFAULT"
_ZN3cub18CUB_300001_SM_10006detail6reduce18DeviceReduceKernelINS2_10policy_hubIdjN4cuda3__47maximumIvEEE10Policy1000EPdjS8_dNS5_3std3__410__identityEEEvT0_PT3_T1_NS0_13GridEvenShareISI_EET2_T4_:
.text._ZN3cub18CUB_300001_SM_10006detail6reduce18DeviceReduceKernelINS2_10policy_hubIdjN4cuda3__47maximumIvEEE10Policy1000EPdjS8_dNS5_3std3__410__identityEEEvT0_PT3_T1_NS0_13GridEvenShareISI_EET2_T4_:
[----:B------:R-:W-:Y:S01]  /*0000*/  LDC R1, c[0x0][0x37c] ;  /* 0x0000df00ff017b82 */ /* 0x000fe20000000800 */
[----:B------:R-:W0:Y:S07]  /*0010*/  LDCU UR4, c[0x0][0x380] ;  /* 0x00007000ff0477ac */ /* 0x000e2e0008000800 */
[----:B------:R-:W1:Y:S01]  /*0020*/  S2UR UR16, SR_CTAID.X ;  /* 0x00000000001079c3 */ /* 0x000e620000002500 */
[----:B------:R-:W-:Y:S01]  /*0030*/  BSSY.RECONVERGENT B0, `(.L_x_57) ;  /* 0x00003fa000007945 */ /* 0x000fe20003800200 */
[----:B------:R-:W2:Y:S01]  /*0040*/  LDCU UR5, c[0x0][0x3ac] ;  /* 0x00007580ff0577ac */ /* 0x000ea20008000800 */
[----:B------:R-:W3:Y:S01]  /*0050*/  LDCU.64 UR10, c[0x0][0x358] ;  /* 0x00006b00ff0a77ac */ /* 0x000ee20008000a00 */
[----:B0-----:R-:W-:-:S02]  /*0060*/  ULOP3.LUT UP0, URZ, UR4, 0x1f, URZ, 0xc0, !UPT ;  /* 0x0000001f04ff7892 */ /* 0x001fc4000f80c0ff */
[----:B--2---:R-:W-:-:S07]  /*0070*/  USHF.L.U32 UR5, UR5, 0xb, URZ ;  /* 0x0000000b05057899 */ /* 0x004fce00080006ff */
[----:B---3--:R-:W-:Y:S05]  /*0080*/  BRA.U UP0, `(.L_x_58) ;  /* 0x0000001d00dc7547 */ /* 0x008fea000b800000 */
[----:B------:R-:W1:Y:S02]  /*0090*/  LDCU UR8, c[0x0][0x3a8] ;  /* 0x00007500ff0877ac */ /* 0x000e640008000800 */
[----:B-1----:R-:W-:-:S04]  /*00a0*/  UIMAD UR12, UR16, -0x800, UR8 ;  /* 0xfffff800100c78a4 */ /* 0x002fc8000f8e0208 */
[----:B------:R-:W-:-:S09]  /*00b0*/  UISETP.GT.U32.AND UP0, UPT, UR12, 0x7ff, UPT ;  /* 0x000007ff0c00788c */ /* 0x000fd2000bf04070 */
[----:B------:R-:W-:Y:S05]  /*00c0*/  BRA.U UP0, `(.L_x_59) ;  /* 0x0000001100407547 */ /* 0x000fea000b800000 */
[----:B------:R-:W0:Y:S01]  /*00d0*/  S2R R0, SR_TID.X ;  /* 0x0000000000007919 */ /* 0x000e220000002100 */
[----:B------:R-:W-:Y:S01]  /*00e0*/  BSSY.RECONVERGENT B1, `(.L_x_60) ;  /* 0x000000b000017945 */ /* 0x000fe20003800200 */
[----:B------:R-:W-:Y:S02]  /*00f0*/  CS2R R2, SRZ ;  /* 0x0000000000027805 */ /* 0x000fe4000001ff00 */
[----:B0-----:R-:W-:Y:S01]  /*0100*/  ISETP.GE.U32.AND P0, PT, R0, UR12, PT ;  /* 0x0000000c00007c0c */ /* 0x001fe2000bf06070 */
[----:B------:R-:W-:-:S12]  /*0110*/  IMAD.MOV.U32 R8, RZ, RZ, R0 ;  /* 0x000000ffff087224 */ /* 0x000fd800078e0000 */
[----:B------:R-:W-:Y:S05]  /*0120*/  @P0 BRA `(.L_x_61) ;  /* 0x0000000000180947 */ /* 0x000fea0003800000 */
[----:B------:R-:W0:Y:S01]  /*0130*/  LDC.64 R2, c[0x0][0x380] ;  /* 0x0000e000ff027b82 */ /* 0x000e220000000a00 */
[----:B------:R-:W-:-:S04]  /*0140*/  IMAD.U32 R5, RZ, RZ, UR16 ;  /* 0x00000010ff057e24 */ /* 0x000fc8000f8e00ff */
[----:B------:R-:W-:-:S04]  /*0150*/  IMAD R5, R5, 0x800, R0 ;  /* 0x0000080005057824 */ /* 0x000fc800078e0200 */
[----:B0-----:R-:W-:-:S06]  /*0160*/  IMAD.WIDE.U32 R2, R5, 0x8, R2 ;  /* 0x0000000805027825 */ /* 0x001fcc00078e0002 */
[----:B------:R-:W5:Y:S01]  /*0170*/  LDG.E.64.CONSTANT R2, desc[UR10][R2.64] ;  /* 0x0000000a02027981 */ /* 0x000f62000c1e9b00 */
[----:B------:R-:W-:-:S07]  /*0180*/  VIADD R8, R0, 0x100 ;  /* 0x0000010000087836 */ /* 0x000fce0000000000 */
.L_x_61:
[----:B------:R-:W-:Y:S05]  /*0190*/  BSYNC.RECONVERGENT B1 ;  /* 0x0000000000017941 */ /* 0x000fea0003800200 */
.L_x_60:
[----:B------:R-:W-:Y:S01]  /*01a0*/  ISETP.GE.U32.AND P0, PT, R8, UR12, PT ;  /* 0x0000000c08007c0c */ /* 0x000fe2000bf06070 */
[----:B------:R-:W-:-:S12]  /*01b0*/  BSSY.RECONVERGENT B1, `(.L_x_62) ;  /* 0x000003d000017945 */ /* 0x000fd80003800200 */
[----:B------:R-:W-:Y:S05]  /*01c0*/  @P0 BRA `(.L_x_63) ;  /* 0x0000000000ec0947 */ /* 0x000fea0003800000 */
[----:B------:R-:W-:Y:S01]  /*01d0*/  LOP3.LUT R4, RZ, R8, RZ, 0x33, !PT ;  /* 0x00000008ff047212 */ /* 0x000fe200078e33ff */
[----:B------:R-:W-:Y:S01]  /*01e0*/  IMAD.U32 R6, RZ, RZ, UR16 ;  /* 0x00000010ff067e24 */ /* 0x000fe2000f8e00ff */
[----:B------:R-:W-:Y:S03]  /*01f0*/  BSSY.RECONVERGENT B2, `(.L_x_64) ;  /* 0x0000017000027945 */ /* 0x000fe60003800200 */
[----:B------:R-:W-:-:S04]  /*0200*/  VIADD R5, R4, UR8 ;  /* 0x0000000804057c36 */ /* 0x000fc80008000000 */
[----:B------:R-:W-:Y:S01]  /*0210*/  IMAD R4, R6, -0x800, R5 ;  /* 0xfffff80006047824 */ /* 0x000fe200078e0205 */
[----:B------:R-:W-:-:S04]  /*0220*/  LOP3.LUT R6, R5, 0x300, RZ, 0xc0, !PT ;  /* 0x0000030005067812 */ /* 0x000fc800078ec0ff */
[----:B------:R-:W-:Y:S02]  /*0230*/  ISETP.NE.AND P0, PT, R6, 0x300, PT ;  /* 0x000003000600780c */ /* 0x000fe40003f05270 */
[----:B------:R-:W-:-:S11]  /*0240*/  ISETP.GE.U32.AND P2, PT, R4, 0x300, PT ;  /* 0x000003000400780c */ /* 0x000fd60003f46070 */
[----:B------:R-:W-:Y:S05]  /*0250*/  @!P0 BRA `(.L_x_65) ;  /* 0x0000000000408947 */ /* 0x000fea0003800000 */
[----:B------:R-:W0:Y:S01]  /*0260*/  LDC.64 R6, c[0x0][0x380] ;  /* 0x0000e000ff067b82 */ /* 0x000e220000000a00 */
[----:B------:R-:W-:Y:S01]  /*0270*/  LEA.HI R4, R5, 0x1, RZ, 0x18 ;  /* 0x0000000105047811 */ /* 0x000fe200078fc0ff */
[----:B------:R-:W-:-:S03]  /*0280*/  IMAD.U32 R9, RZ, RZ, UR16 ;  /* 0x00000010ff097e24 */ /* 0x000fc6000f8e00ff */
[----:B------:R-:W-:Y:S01]  /*0290*/  LOP3.LUT R4, R4, 0x3, RZ, 0xc0, !PT ;  /* 0x0000000304047812 */ /* 0x000fe200078ec0ff */
[----:B------:R-:W-:-:S04]  /*02a0*/  IMAD R9, R9, 0x800, R8 ;  /* 0x0000080009097824 */ /* 0x000fc800078e0208 */
[----:B------:R-:W-:-:S07]  /*02b0*/  IMAD.MOV R10, RZ, RZ, -R4 ;  /* 0x000000ffff0a7224 */ /* 0x000fce00078e0a04 */
.L_x_66:
[----:B0-----:R-:W-:-:S06]  /*02c0*/  IMAD.WIDE.U32 R4, R9, 0x8, R6 ;  /* 0x0000000809047825 */ /* 0x001fcc00078e0006 */
[----:B------:R-:W2:Y:S01]  /*02d0*/  LDG.E.64.CONSTANT R4, desc[UR10][R4.64] ;  /* 0x0000000a04047981 */ /* 0x000ea2000c1e9b00 */
[----:B------:R-:W-:Y:S02]  /*02e0*/  VIADD R10, R10, 0x1 ;  /* 0x000000010a0a7836 */ /* 0x000fe40000000000 */
[----:B------:R-:W-:Y:S02]  /*02f0*/  VIADD R8, R8, 0x100 ;  /* 0x0000010008087836 */ /* 0x000fe40000000000 */
[----:B------:R-:W-:Y:S01]  /*0300*/  VIADD R9, R9, 0x100 ;  /* 0x0000010009097836 */ /* 0x000fe20000000000 */
[----:B------:R-:W-:Y:S01]  /*0310*/  ISETP.NE.AND P1, PT, R10, RZ, PT ;  /* 0x000000ff0a00720c */ /* 0x000fe20003f25270 */
[----:B--2--5:R-:W-:-:S06]  /*0320*/  DSETP.GEU.AND P0, PT, R2, R4, PT ;  /* 0x000000040200722a */ /* 0x024fcc0003f0e000 */
[----:B------:R-:W-:Y:S02]  /*0330*/  FSEL R2, R4, R2, !P0 ;  /* 0x0000000204027208 */ /* 0x000fe40004000000 */
[----:B------:R-:W-:-:S04]  /*0340*/  FSEL R3, R5, R3, !P0 ;  /* 0x0000000305037208 */ /* 0x000fc80004000000 */
[----:B------:R-:W-:Y:S05]  /*0350*/  @P1 BRA `(.L_x_66) ;  /* 0xfffffffc00d81947 */ /* 0x000fea000383ffff */
.L_x_65:
[----:B------:R-:W-:Y:S05]  /*0360*/  BSYNC.RECONVERGENT B2 ;  /* 0x0000000000027941 */ /* 0x000fea0003800200 */
.L_x_64:
[----:B------:R-:W-:Y:S05]  /*0370*/  @!P2 BRA `(.L_x_63) ;  /* 0x000000000080a947 */ /* 0x000fea0003800000 */
[----:B------:R-:W0:Y:S01]  /*0380*/  LDC.64 R4, c[0x0][0x380] ;  /* 0x0000e000ff047b82 */ /* 0x000e220000000a00 */
[----:B------:R-:W-:Y:S02]  /*0390*/  IMAD.U32 R7, RZ, RZ, UR16 ;  /* 0x00000010ff077e24 */ /* 0x000fe4000f8e00ff */
[----:B------:R-:W-:Y:S02]  /*03a0*/  VIADD R6, R8, 0x200 ;  /* 0x0000020008067836 */ /* 0x000fe40000000000 */
[----:B------:R-:W-:-:S07]  /*03b0*/  IMAD R7, R7, 0x800, R8 ;  /* 0x0000080007077824 */ /* 0x000fce00078e0208 */
.L_x_67:
[----:B0-----:R-:W-:-:S04]  /*03c0*/  IMAD.WIDE.U32 R8, R7, 0x8, R4 ;  /* 0x0000000807087825 */ /* 0x001fc800078e0004 */
[----:B------:R-:W-:Y:S02]  /*03d0*/  VIADD R11, R7, 0x100 ;  /* 0x00000100070b7836 */ /* 0x000fe40000000000 */
[----:B------:R-:W2:Y:S02]  /*03e0*/  LDG.E.64.CONSTANT R8, desc[UR10][R8.64] ;  /* 0x0000000a08087981 */ /* 0x000ea4000c1e9b00 */
[----:B------:R-:W-:-:S04]  /*03f0*/  IMAD.WIDE.U32 R10, R11, 0x8, R4 ;  /* 0x000000080b0a7825 */ /* 0x000fc800078e0004 */
[----:B------:R-:W-:Y:S02]  /*0400*/  VIADD R13, R7, 0x200 ;  /* 0x00000200070d7836 */ /* 0x000fe40000000000 */
[----:B------:R-:W3:Y:S02]  /*0410*/  LDG.E.64.CONSTANT R10, desc[UR10][R10.64] ;  /* 0x0000000a0a0a7981 */ /* 0x000ee4000c1e9b00 */
[----:B------:R-:W-:-:S04]  /*0420*/  IMAD.WIDE.U32 R12, R13, 0x8, R4 ;  /* 0x000000080d0c7825 */ /* 0x000fc800078e0004 */
[----:B------:R-:W-:Y:S02]  /*0430*/  VIADD R15, R7, 0x300 ;  /* 0x00000300070f7836 */ /* 0x000fe40000000000 */
[----:B------:R-:W4:Y:S02]  /*0440*/  LDG.E.64.CONSTANT R12, desc[UR10][R12.64] ;  /* 0x0000000a0c0c7981 */ /* 0x000f24000c1e9b00 */
[----:B------:R-:W-:-:S06]  /*0450*/  IMAD.WIDE.U32 R14, R15, 0x8, R4 ;  /* 0x000000080f0e7825 */ /* 0x000fcc00078e0004 */
[----:B------:R-:W4:Y:S01]  /*0460*/  LDG.E.64.CONSTANT R14, desc[UR10][R14.64] ;  /* 0x0000000a0e0e7981 */ /* 0x000f22000c1e9b00 */
[----:B------:R-:W-:Y:S01]  /*0470*/  VIADD R7, R7, 0x400 ;  /* 0x0000040007077836 */ /* 0x000fe20000000000 */
[----:B--2--5:R-:W-:-:S06]  /*0480*/  DSETP.GEU.AND P0, PT, R2, R8, PT ;  /* 0x000000080200722a */ /* 0x024fcc0003f0e000 */
[----:B------:R-:W-:Y:S01]  /*0490*/  FSEL R2, R8, R2, !P0 ;  /* 0x0000000208027208 */ /* 0x000fe20004000000 */
[C---:B------:R-:W-:Y:S01]  /*04a0*/  VIADD R8, R6.reuse, 0x200 ;  /* 0x0000020006087836 */ /* 0x040fe20000000000 */
[----:B------:R-:W-:Y:S01]  /*04b0*/  FSEL R3, R9, R3, !P0 ;  /* 0x0000000309037208 */ /* 0x000fe20004000000 */
[----:B------:R-:W-:-:S03]  /*04c0*/  VIADD R6, R6, 0x400 ;  /* 0x0000040006067836 */ /* 0x000fc60000000000 */
[----:B------:R-:W-:Y:S02]  /*04d0*/  ISETP.GE.AND P1, PT, R8, UR12, PT ;  /* 0x0000000c08007c0c */ /* 0x000fe4000bf26270 */
        /* <DEDUP_REMOVED lines=8> */
[----:B------:R-:W-:Y:S01]  /*0560*/  FSEL R3, R15, R3, !P0 ;  /* 0x000000030f037208 */ /* 0x000fe20004000000 */
[----:B------:R-:W-:Y:S06]  /*0570*/  @!P1 BRA `(.L_x_67) ;  /* 0xfffffffc00909947 */ /* 0x000fec000383ffff */
.L_x_63:
[----:B------:R-:W-:Y:S05]  /*0580*/  BSYNC.RECONVERGENT B1 ;  /* 0x0000000000017941 */ /* 0x000fea0003800200 */
.L_x_62:
[----:B------:R-:W-:-:S09]  /*0590*/  UISETP.GE.U32.AND UP0, UPT, UR12, 0x100, UPT ;  /* 0x000001000c00788c */ /* 0x000fd2000bf06070 */
[----:B------:R-:W-:Y:S05]  /*05a0*/  BRA.U !UP0, `(.L_x_68) ;  /* 0x00000005082c7547 */ /* 0x000fea000b800000 */
        /* <DEDUP_REMOVED lines=11> */
[----:B------:R-:W-:Y:S04]  /*0660*/  SHFL.DOWN PT, R6, R4, 0x2, 0x1f ;  /* 0x08401f0004067f89 */ /* 0x000fe800000e0000 */
[----:B------:R-:W0:Y:S01]  /*0670*/  SHFL.DOWN PT, R7, R5, 0x2, 0x1f ;  /* 0x08401f0005077f89 */ /* 0x000e2200000e0000 */
[----:B------:R-:W1:Y:S01]  /*0680*/  @!P2 S2R R8, SR_CgaCtaId ;  /* 0x000000000008a919 */ /* 0x000e620000008800 */
[----:B0-----:R-:W-:-:S06]  /*0690*/  DSETP.GEU.AND P1, PT, R4, R6, PT ;  /* 0x000000060400722a */ /* 0x001fcc0003f2e000 */
[----:B------:R-:W-:Y:S02]  /*06a0*/  @!P0 FSEL R4, R6, R4, !P1 ;  /* 0x0000000406048208 */ /* 0x000fe40004800000 */
[----:B------:R-:W-:Y:S02]  /*06b0*/  @!P0 FSEL R5, R7, R5, !P1 ;  /* 0x0000000507058208 */ /* 0x000fe40004800000 */
[----:B------:R-:W-:Y:S01]  /*06c0*/  ISETP.GT.AND P0, PT, R9, 0x1b, PT ;  /* 0x0000001b0900780c */ /* 0x000fe20003f04270 */
[----:B------:R-:W-:Y:S01]  /*06d0*/  SHFL.DOWN PT, R2, R4, 0x4, 0x1f ;  /* 0x08801f0004027f89 */ /* 0x000fe200000e0000 */
[----:B------:R-:W-:Y:S02]  /*06e0*/  @!P2 MOV R7, 0x400 ;  /* 0x000004000007a802 */ /* 0x000fe40000000f00 */
[----:B------:R-:W-:Y:S01]  /*06f0*/  @!P2 SHF.R.U32.HI R6, RZ, 0x2, R0 ;  /* 0x00000002ff06a819 */ /* 0x000fe20000011600 */
[----:B------:R-:W0:Y:S01]  /*0700*/  SHFL.DOWN PT, R3, R5, 0x4, 0x1f ;  /* 0x08801f0005037f89 */ /* 0x000e2200000e0000 */
[----:B-1----:R-:W-:-:S02]  /*0710*/  @!P2 LEA R11, R8, R7, 0x18 ;  /* 0x00000007080ba211 */ /* 0x002fc400078ec0ff */
[----:B------:R-:W-:-:S05]  /*0720*/  @!P2 LOP3.LUT R8, R6, 0xf8, RZ, 0xc0, !PT ;  /* 0x000000f80608a812 */ /* 0x000fca00078ec0ff */
        /* <DEDUP_REMOVED lines=26> */
[----:B-1----:R-:W1:Y:S04]  /*08d0*/  LDS.128 R4, [UR4+0x20] ;  /* 0x00002004ff047984 */ /* 0x002e680008000c00 */
[----:B------:R-:W2:Y:S01]  /*08e0*/  LDS.128 R8, [UR4+0x30] ;  /* 0x00003004ff087984 */ /* 0x000ea20008000c00 */
        /* <DEDUP_REMOVED lines=8> */
[----:B------:R-:W-:Y:S02]  /*0970*/  FSEL R5, R5, R3, !P1 ;  /* 0x0000000305057208 */ /* 0x000fe40004800000 */
[----:B------:R-:W0:Y:S04]  /*0980*/  LDS.64 R2, [UR4+0x40] ;  /* 0x00004004ff027984 */ /* 0x000e280008000a00 */
[----:B------:R-:W-:-:S06]  /*0990*/  DSETP.GEU.AND P1, PT, R4, R6, PT ;  /* 0x000000060400722a */ /* 0x000fcc0003f2e000 */
[----:B------:R-:W-:Y:S02]  /*09a0*/  FSEL R4, R6, R4, !P1 ;  /* 0x0000000406047208 */ /* 0x000fe40004800000 */
[----:B------:R-:W-:-:S06]  /*09b0*/  FSEL R5, R7, R5, !P1 ;  /* 0x0000000507057208 */ /* 0x000fcc0004800000 */
[----:B--2---:R-:W-:-:S06]  /*09c0*/  DSETP.GEU.AND P1, PT, R4, R8, PT ;  /* 0x000000080400722a */ /* 0x004fcc0003f2e000 */
[----:B------:R-:W-:Y:S02]  /*09d0*/  FSEL R4, R8, R4, !P1 ;  /* 0x0000000408047208 */ /* 0x000fe40004800000 */
[----:B------:R-:W-:-:S06]  /*09e0*/  FSEL R5, R9, R5, !P1 ;  /* 0x0000000509057208 */ /* 0x000fcc0004800000 */
[----:B------:R-:W-:-:S06]  /*09f0*/  DSETP.GEU.AND P1, PT, R4, R10, PT ;  /* 0x0000000a0400722a */ /* 0x000fcc0003f2e000 */
[----:B------:R-:W-:Y:S02]  /*0a00*/  FSEL R4, R10, R4, !P1 ;  /* 0x000000040a047208 */ /* 0x000fe40004800000 */
[----:B------:R-:W-:-:S06]  /*0a10*/  FSEL R5, R11, R5, !P1 ;  /* 0x000000050b057208 */ /* 0x000fcc0004800000 */
[----:B0-----:R-:W-:-:S06]  /*0a20*/  DSETP.GEU.AND P1, PT, R4, R2, PT ;  /* 0x000000020400722a */ /* 0x001fcc0003f2e000 */
[----:B------:R-:W-:Y:S02]  /*0a30*/  FSEL R2, R2, R4, !P1 ;  /* 0x0000000402027208 */ /* 0x000fe40004800000 */
[----:B------:R-:W-:Y:S01]  /*0a40*/  FSEL R3, R3, R5, !P1 ;  /* 0x0000000503037208 */ /* 0x000fe20004800000 */
[----:B------:R-:W-:Y:S06]  /*0a50*/  BRA `(.L_x_69) ;  /* 0x00000034005c7947 */ /* 0x000fec0003800000 */
.L_x_68:
[----:B------:R-:W-:Y:S01]  /*0a60*/  LOP3.LUT R4, R0, 0x3e0, RZ, 0xc0, !PT ;  /* 0x000003e000047812 */ /* 0x000fe200078ec0ff */
[----:B------:R-:W0:Y:S04]  /*0a70*/  S2R R10, SR_LANEID ;  /* 0x00000000000a7919 */ /* 0x000e280000000000 */
[----:B------:R-:W-:Y:S01]  /*0a80*/  VIADD R5, R4, 0x20 ;  /* 0x0000002004057836 */ /* 0x000fe20000000000 */
[----:B------:R-:W-:-:S04]  /*0a90*/  LOP3.LUT R4, RZ, R4, RZ, 0x33, !PT ;  /* 0x00000004ff047212 */ /* 0x000fc800078e33ff */
[----:B------:R-:W-:Y:S01]  /*0aa0*/  ISETP.GT.U32.AND P0, PT, R5, UR12, PT ;  /* 0x0000000c05007c0c */ /* 0x000fe2000bf04070 */
[----:B------:R-:W-:-:S05]  /*0ab0*/  VIADD R4, R4, UR12 ;  /* 0x0000000c04047c36 */ /* 0x000fca0008000000 */
[----:B------:R-:W-:-:S05]  /*0ac0*/  SEL R5, R4, 0x1f, P0 ;  /* 0x0000001f04057807 */ /* 0x000fca0000000000 */
[----:B-----5:R-:W-:Y:S04]  /*0ad0*/  SHFL.DOWN PT, R6, R2, 0x1, R5 ;  /* 0x0820000002067989 */ /* 0x020fe800000e0005 */
[----:B------:R-:W1:Y:S01]  /*0ae0*/  SHFL.DOWN PT, R7, R3, 0x1, R5 ;  /* 0x0820000003077989 */ /* 0x000e6200000e0005 */
[----:B0-----:R-:W-:Y:S01]  /*0af0*/  ISETP.GE.AND P0, PT, R10, R5, PT ;  /* 0x000000050a00720c */ /* 0x001fe20003f06270 */
[----:B-1----:R-:W-:-:S06]  /*0b00*/  DSETP.GEU.AND P1, PT, R2, R6, PT ;  /* 0x000000060200722a */ /* 0x002fcc0003f2e000 */
[-C--:B------:R-:W-:Y:S01]  /*0b10*/  FSEL R9, R6, R2.reuse, !P1 ;  /* 0x0000000206097208 */ /* 0x080fe20004800000 */
[----:B------:R-:W-:Y:S01]  /*0b20*/  VIADD R6, R10, 0x2 ;  /* 0x000000020a067836 */ /* 0x000fe20000000000 */
[-C--:B------:R-:W-:Y:S02]  /*0b30*/  FSEL R7, R7, R3.reuse, !P1 ;  /* 0x0000000307077208 */ /* 0x080fe40004800000 */
[----:B------:R-:W-:Y:S02]  /*0b40*/  FSEL R4, R9, R2, !P0 ;  /* 0x0000000209047208 */ /* 0x000fe40004000000 */
[----:B------:R-:W-:Y:S02]  /*0b50*/  FSEL R7, R7, R3, !P0 ;  /* 0x0000000307077208 */ /* 0x000fe40004000000 */
[----:B------:R-:W-:Y:S01]  /*0b60*/  ISETP.GT.AND P0, PT, R6, R5, PT ;  /* 0x000000050600720c */ /* 0x000fe20003f04270 */
[----:B------:R-:W-:Y:S01]  /*0b70*/  SHFL.DOWN PT, R8, R4, 0x2, R5 ;  /* 0x0840000004087989 */ /* 0x000fe200000e0005 */
[----:B------:R-:W-:-:S03]  /*0b80*/  IMAD.MOV.U32 R6, RZ, RZ, R4 ;  /* 0x000000ffff067224 */ /* 0x000fc600078e0004 */
[----:B------:R-:W0:Y:S03]  /*0b90*/  SHFL.DOWN PT, R9, R7, 0x2, R5 ;  /* 0x0840000007097989 */ /* 0x000e2600000e0005 */
[----:B0-----:R-:W-:Y:S01]  /*0ba0*/  DSETP.GEU.AND P1, PT, R6, R8, PT ;  /* 0x000000080600722a */ /* 0x001fe20003f2e000 */
[----:B------:R-:W-:-:S05]  /*0bb0*/  VIADD R6, R10, 0x4 ;  /* 0x000000040a067836 */ /* 0x000fca0000000000 */
[----:B------:R-:W-:Y:S02]  /*0bc0*/  @!P0 FSEL R4, R8, R4, !P1 ;  /* 0x0000000408048208 */ /* 0x000fe40004800000 */
[----:B------:R-:W-:Y:S02]  /*0bd0*/  @!P0 FSEL R7, R9, R7, !P1 ;  /* 0x0000000709078208 */ /* 0x000fe40004800000 */
        /* <DEDUP_REMOVED lines=10> */
[----:B------:R-:W-:Y:S01]  /*0c80*/  IMAD.MOV.U32 R6, RZ, RZ, R4 ;  /* 0x000000ffff067224 */ /* 0x000fe200078e0004 */
[C---:B------:R-:W-:Y:S02]  /*0c90*/  ISETP.NE.AND P0, PT, R10.reuse, RZ, PT ;  /* 0x000000ff0a00720c */ /* 0x040fe40003f05270 */
[----:B------:R-:W0:Y:S11]  /*0ca0*/  SHFL.DOWN PT, R3, R7, 0x8, R5 ;  /* 0x0900000007037989 */ /* 0x000e3600000e0005 */
[----:B------:R-:W1:Y:S01]  /*0cb0*/  @!P0 S2R R9, SR_CgaCtaId ;  /* 0x0000000000098919 */ /* 0x000e620000008800 */
[----:B------:R-:W-:Y:S01]  /*0cc0*/  @!P0 MOV R8, 0x400 ;  /* 0x0000040000088802 */ /* 0x000fe20000000f00 */
[----:B0-----:R-:W-:Y:S01]  /*0cd0*/  DSETP.GEU.AND P2, PT, R6, R2, PT ;  /* 0x000000020600722a */ /* 0x001fe20003f4e000 */
[----:B------:R-:W-:-:S05]  /*0ce0*/  VIADD R6, R10, 0x10 ;  /* 0x000000100a067836 */ /* 0x000fca0000000000 */
[----:B------:R-:W-:Y:S02]  /*0cf0*/  @!P1 FSEL R4, R2, R4, !P2 ;  /* 0x0000000402049208 */ /* 0x000fe40005000000 */
[----:B------:R-:W-:Y:S02]  /*0d00*/  @!P1 FSEL R7, R3, R7, !P2 ;  /* 0x0000000703079208 */ /* 0x000fe40005000000 */
[----:B------:R-:W-:Y:S01]  /*0d10*/  ISETP.GT.AND P1, PT, R6, R5, PT ;  /* 0x000000050600720c */ /* 0x000fe20003f24270 */
[----:B------:R-:W-:Y:S01]  /*0d20*/  SHFL.DOWN PT, R2, R4, 0x10, R5 ;  /* 0x0a00000004027989 */ /* 0x000fe200000e0005 */
[----:B------:R-:W-:-:S03]  /*0d30*/  @!P0 SHF.R.U32.HI R6, RZ, 0x2, R0 ;  /* 0x00000002ff068819 */ /* 0x000fc60000011600 */
[----:B------:R0:W2:Y:S01]  /*0d40*/  SHFL.DOWN PT, R3, R7, 0x10, R5 ;  /* 0x0a00000007037989 */ /* 0x0000a200000e0005 */
[----:B------:R-:W-:Y:S02]  /*0d50*/  @!P0 LOP3.LUT R6, R6, 0xf8, RZ, 0xc0, !PT ;  /* 0x000000f806068812 */ /* 0x000fe400078ec0ff */
[----:B-1----:R-:W-:-:S05]  /*0d60*/  @!P0 LEA R9, R9, R8, 0x18 ;  /* 0x0000000809098211 */ /* 0x002fca00078ec0ff */
[----:B------:R-:W-:Y:S02]  /*0d70*/  @!P0 IMAD.IADD R9, R6, 0x1, R9 ;  /* 0x0000000106098824 */ /* 0x000fe400078e0209 */
[----:B0-----:R-:W-:-:S06]  /*0d80*/  IMAD.MOV.U32 R5, RZ, RZ, R7 ;  /* 0x000000ffff057224 */ /* 0x001fcc00078e0007 */
[----:B--2---:R-:W-:-:S06]  /*0d90*/  DSETP.GEU.AND P2, PT, R4, R2, PT ;  /* 0x000000020400722a */ /* 0x004fcc0003f4e000 */
[----:B------:R-:W-:Y:S02]  /*0da0*/  @!P1 FSEL R4, R2, R4, !P2 ;  /* 0x0000000402049208 */ /* 0x000fe40005000000 */
[----:B------:R-:W-:-:S03]  /*0db0*/  @!P1 FSEL R7, R3, R7, !P2 ;  /* 0x0000000703079208 */ /* 0x000fc60005000000 */
[----:B------:R-:W-:Y:S02]  /*0dc0*/  IMAD.MOV.U32 R2, RZ, RZ, R4 ;  /* 0x000000ffff027224 */ /* 0x000fe400078e0004 */
[----:B------:R-:W-:-:S05]  /*0dd0*/  IMAD.MOV.U32 R3, RZ, RZ, R7 ;  /* 0x000000ffff037224 */ /* 0x000fca00078e0007 */
[----:B------:R1:W-:Y:S01]  /*0de0*/  @!P0 STS.64 [R9+0x8], R2 ;  /* 0x0000080209008388 */ /* 0x0003e20000000a00 */
[----:B------:R-:W-:Y:S01]  /*0df0*/  BAR.SYNC.DEFER_BLOCKING 0x0 ;  /* 0x0000000000007b1d */ /* 0x000fe20000010000 */
[----:B------:R-:W-:-:S13]  /*0e00*/  ISETP.NE.AND P0, PT, R0, RZ, PT ;  /* 0x000000ff0000720c */ /* 0x000fda0003f05270 */
[----:B-1----:R-:W-:Y:S05]  /*0e10*/  @P0 BRA `(.L_x_69) ;  /* 0x00000030006c0947 */ /* 0x002fea0003800000 */
[----:B------:R-:W0:Y:S01]  /*0e20*/  S2UR UR5, SR_CgaCtaId ;  /* 0x00000000000579c3 */ /* 0x000e220000008800 */
[----:B------:R-:W-:Y:S01]  /*0e30*/  UMOV UR4, 0x400 ;  /* 0x0000040000047882 */ /* 0x000fe20000000000 */
[----:B------:R-:W-:Y:S02]  /*0e40*/  UISETP.GT.U32.AND UP0, UPT, UR12, 0x20, UPT ;  /* 0x000000200c00788c */ /* 0x000fe4000bf04070 */
[----:B------:R-:W-:-:S04]  /*0e50*/  UISETP.GT.U32.AND UP1, UPT, UR12, 0x40, UPT ;  /* 0x000000400c00788c */ /* 0x000fc8000bf24070 */
[----:B------:R-:W-:Y:S01]  /*0e60*/  PLOP3.LUT P3, PT, PT, PT, UP0, 0x80, 0x8 ;  /* 0x000000000008781c */ /* 0x000fe20003f6f008 */
[----:B------:R-:W-:Y:S01]  /*0e70*/  UISETP.GT.U32.AND UP0, UPT, UR12, 0x60, UPT ;  /* 0x000000600c00788c */ /* 0x000fe2000bf04070 */
[----:B------:R-:W-:Y:S01]  /*0e80*/  PLOP3.LUT P2, PT, PT, PT, UP1, 0x80, 0x8 ;  /* 0x000000000008781c */ /* 0x000fe20003f4f018 */
[----:B0-----:R-:W-:-:S09]  /*0e90*/  ULEA UR4, UR5, UR4, 0x18 ;  /* 0x0000000405047291 */ /* 0x001fd2000f8ec0ff */
[----:B------:R-:W0:Y:S04]  /*0ea0*/  LDS.128 R12, [UR4+0x10] ;  /* 0x00001004ff0c7984 */ /* 0x000e280008000c00 */
[----:B------:R-:W1:Y:S01]  /*0eb0*/  LDS.128 R4, [UR4+0x20] ;  /* 0x00002004ff047984 */ /* 0x000e620008000c00 */
[----:B0-----:R-:W-:-:S06]  /*0ec0*/  DSETP.GEU.AND P1, PT, R2, R12, PT ;  /* 0x0000000c0200722a */ /* 0x001fcc0003f2e000 */
[-C--:B------:R-:W-:Y:S02]  /*0ed0*/  FSEL R9, R12, R2.reuse, !P1 ;  /* 0x000000020c097208 */ /* 0x080fe40004800000 */
[-C--:B------:R-:W-:Y:S02]  /*0ee0*/  FSEL R11, R13, R3.reuse, !P1 ;  /* 0x000000030d0b7208 */ /* 0x080fe40004800000 */
[----:B------:R-:W-:Y:S02]  /*0ef0*/  FSEL R13, R9, R2, P3 ;  /* 0x00000002090d7208 */ /* 0x000fe40001800000 */
[----:B------:R-:W-:Y:S02]  /*0f00*/  FSEL R0, R11, R3, P3 ;  /* 0x000000030b007208 */ /* 0x000fe40001800000 */
[----:B------:R-:W-:Y:S01]  /*0f10*/  PLOP3.LUT P1, PT, PT, PT, UP0, 0x80, 0x8 ;  /* 0x000000000008781c */ /* 0x000fe20003f2f008 */
[----:B------:R-:W-:Y:S01]  /*0f20*/  IMAD.MOV.U32 R2, RZ, RZ, R13 ;  /* 0x000000ffff027224 */ /* 0x000fe200078e000d */
[----:B------:R-:W0:Y:S01]  /*0f30*/  LDS.128 R8, [UR4+0x30] ;  /* 0x00003004ff087984 */ /* 0x000e220008000c00 */
[----:B------:R-:W-:Y:S01]  /*0f40*/  IMAD.MOV.U32 R3, RZ, RZ, R0 ;  /* 0x000000ffff037224 */ /* 0x000fe200078e0000 */
[----:B------:R-:W-:-:S05]  /*0f50*/  UISETP.GT.U32.AND UP0, UPT, UR12, 0x80, UPT ;  /* 0x000000800c00788c */ /* 0x000fca000bf04070 */
[----:B------:R-:W-:-:S06]  /*0f60*/  DSETP.GEU.AND P3, PT, R2, R14, PT ;  /* 0x0000000e0200722a */ /* 0x000fcc0003f6e000 */
[----:B------:R-:W-:Y:S02]  /*0f70*/  @P2 FSEL R13, R14, R13, !P3 ;  /* 0x0000000d0e0d2208 */ /* 0x000fe40005800000 */
[----:B------:R-:W-:Y:S02]  /*0f80*/  @P2 FSEL R0, R15, R0, !P3 ;  /* 0x000000000f002208 */ /* 0x000fe40005800000 */
[----:B------:R-:W-:Y:S01]  /*0f90*/  PLOP3.LUT P2, PT, PT, PT, UP0, 0x80, 0x8 ;  /* 0x000000000008781c */ /* 0x000fe20003f4f008 */
[----:B------:R-:W-:Y:S01]  /*0fa0*/  IMAD.MOV.U32 R2, RZ, RZ, R13 ;  /* 0x000000ffff027224 */ /* 0x000fe200078e000d */
[----:B------:R-:W-:Y:S01]  /*0fb0*/  UISETP.GT.U32.AND UP0, UPT, UR12, 0xa0, UPT ;  /* 0x000000a00c00788c */ /* 0x000fe2000bf04070 */
[----:B------:R-:W-:-:S06]  /*0fc0*/  IMAD.MOV.U32 R3, RZ, RZ, R0 ;  /* 0x000000ffff037224 */ /* 0x000fcc00078e0000 */
[----:B-1----:R-:W-:Y:S01]  /*0fd0*/  DSETP.GEU.AND P3, PT, R2, R4, PT ;  /* 0x000000040200722a */ /* 0x002fe20003f6e000 */
[----:B------:R-:W1:Y:S05]  /*0fe0*/  LDS.64 R2, [UR4+0x40] ;  /* 0x00004004ff027984 */ /* 0x000e6a0008000a00 */
[----:B------:R-:W-:Y:S02]  /*0ff0*/  @P1 FSEL R13, R4, R13, !P3 ;  /* 0x0000000d040d1208 */ /* 0x000fe40005800000 */
[----:B------:R-:W-:Y:S02]  /*1000*/  @P1 FSEL R0, R5, R0, !P3 ;  /* 0x0000000005001208 */ /* 0x000fe40005800000 */
[----:B------:R-:W-:Y:S01]  /*1010*/  PLOP3.LUT P1, PT, PT, PT, UP0, 0x80, 0x8 ;  /* 0x000000000008781c */ /* 0x000fe20003f2f008 */
[----:B------:R-:W-:Y:S01]  /*1020*/  IMAD.MOV.U32 R4, RZ, RZ, R13 ;  /* 0x000000ffff047224 */ /* 0x000fe200078e000d */
[----:B------:R-:W-:Y:S01]  /*1030*/  UISETP.GT.U32.AND UP0, UPT, UR12, 0xc0, UPT ;  /* 0x000000c00c00788c */ /* 0x000fe2000bf04070 */
[----:B------:R-:W-:-:S06]  /*1040*/  IMAD.MOV.U32 R5, RZ, RZ, R0 ;  /* 0x000000ffff057224 */ /* 0x000fcc00078e0000 */
[----:B------:R-:W-:-:S06]  /*1050*/  DSETP.GEU.AND P3, PT, R4, R6, PT ;  /* 0x000000060400722a */ /* 0x000fcc0003f6e000 */
[----:B------:R-:W-:Y:S02]  /*1060*/  @P2 FSEL R13, R6, R13, !P3 ;  /* 0x0000000d060d2208 */ /* 0x000fe40005800000 */
[----:B------:R-:W-:Y:S02]  /*1070*/  @P2 FSEL R0, R7, R0, !P3 ;  /* 0x0000000007002208 */ /* 0x000fe40005800000 */
[----:B------:R-:W-:Y:S01]  /*1080*/  PLOP3.LUT P2, PT, PT, PT, UP0, 0x80, 0x8 ;  /* 0x000000000008781c */ /* 0x000fe20003f4f008 */
[----:B------:R-:W-:Y:S01]  /*1090*/  IMAD.MOV.U32 R4, RZ, RZ, R13 ;  /* 0x000000ffff047224 */ /* 0x000fe200078e000d */
[----:B------:R-:W-:Y:S01]  /*10a0*/  UISETP.GT.U32.AND UP0, UPT, UR12, 0xe0, UPT ;  /* 0x000000e00c00788c */ /* 0x000fe2000bf04070 */
[----:B------:R-:W-:-:S06]  /*10b0*/  IMAD.MOV.U32 R5, RZ, RZ, R0 ;  /* 0x000000ffff057224 */ /* 0x000fcc00078e0000 */
[----:B0-----:R-:W-:-:S06]  /*10c0*/  DSETP.GEU.AND P3, PT, R4, R8, PT ;  /* 0x000000080400722a */ /* 0x001fcc0003f6e000 */
[----:B------:R-:W-:Y:S02]  /*10d0*/  @P1 FSEL R13, R8, R13, !P3 ;  /* 0x0000000d080d1208 */ /* 0x000fe40005800000 */
[----:B------:R-:W-:Y:S02]  /*10e0*/  @P1 FSEL R0, R9, R0, !P3 ;  /* 0x0000000009001208 */ /* 0x000fe40005800000 */
[----:B------:R-:W-:Y:S01]  /*10f0*/  PLOP3.LUT P1, PT, PT, PT, UP0, 0x80, 0x8 ;  /* 0x000000000008781c */ /* 0x000fe20003f2f008 */
[----:B------:R-:W-:Y:S02]  /*1100*/  IMAD.MOV.U32 R4, RZ, RZ, R13 ;  /* 0x000000ffff047224 */ /* 0x000fe400078e000d */
[----:B------:R-:W-:-:S06]  /*1110*/  IMAD.MOV.U32 R5, RZ, RZ, R0 ;  /* 0x000000ffff057224 */ /* 0x000fcc00078e0000 */
[----:B------:R-:W-:-:S06]  /*1120*/  DSETP.GEU.AND P3, PT, R4, R10, PT ;  /* 0x0000000a0400722a */ /* 0x000fcc0003f6e000 */
[----:B------:R-:W-:Y:S02]  /*1130*/  @P2 FSEL R13, R10, R13, !P3 ;  /* 0x0000000d0a0d2208 */ /* 0x000fe40005800000 */
[----:B------:R-:W-:-:S03]  /*1140*/  @P2 FSEL R0, R11, R0, !P3 ;  /* 0x000000000b002208 */ /* 0x000fc60005800000 */
[----:B------:R-:W-:Y:S02]  /*1150*/  IMAD.MOV.U32 R4, RZ, RZ, R13 ;  /* 0x000000ffff047224 */ /* 0x000fe400078e000d */
[----:B------:R-:W-:-:S06]  /*1160*/  IMAD.MOV.U32 R5, RZ, RZ, R0 ;  /* 0x000000ffff057224 */ /* 0x000fcc00078e0000 */
[----:B-1----:R-:W-:-:S06]  /*1170*/  DSETP.GEU.AND P2, PT, R4, R2, PT ;  /* 0x000000020400722a */ /* 0x002fcc0003f4e000 */
[----:B------:R-:W-:Y:S02]  /*1180*/  @P1 FSEL R13, R2, R13, !P2 ;  /* 0x0000000d020d1208 */ /* 0x000fe40005000000 */
[----:B------:R-:W-:-:S03]  /*1190*/  @P1 FSEL R0, R3, R0, !P2 ;  /* 0x0000000003001208 */ /* 0x000fc60005000000 */
[----:B------:R-:W-:Y:S02]  /*11a0*/  IMAD.MOV.U32 R2, RZ, RZ, R13 ;  /* 0x000000ffff027224 */ /* 0x000fe400078e000d */
[----:B------:R-:W-:Y:S01]  /*11b0*/  IMAD.MOV.U32 R3, RZ, RZ, R0 ;  /* 0x000000ffff037224 */ /* 0x000fe200078e0000 */
[----:B------:R-:W-:Y:S06]  /*11c0*/  BRA `(.L_x_69) ;  /* 0x0000002c00807947 */ /* 0x000fec0003800000 */
.L_x_59:
[----:B------:R-:W0:Y:S01]  /*11d0*/  S2R R0, SR_TID.X ;  /* 0x0000000000007919 */ /* 0x000e220000002100 */
[----:B------:R-:W1:Y:S01]  /*11e0*/  LDC.64 R20, c[0x0][0x380] ;  /* 0x0000e000ff147b82 */ /* 0x000e620000000a00 */
[----:B------:R-:W-:Y:S02]  /*11f0*/  IMAD.U32 R3, RZ, RZ, UR16 ;  /* 0x00000010ff037e24 */ /* 0x000fe4000f8e00ff */
[----:B0-----:R-:W-:-:S04]  /*1200*/  IMAD.SHL.U32 R2, R0, 0x4, RZ ;  /* 0x0000000400027824 */ /* 0x001fc800078e00ff */
[----:B------:R-:W-:-:S04]  /*1210*/  IMAD R3, R3, 0x800, R2 ;  /* 0x0000080003037824 */ /* 0x000fc800078e0202 */
[----:B-1----:R-:W-:-:S05]  /*1220*/  IMAD.WIDE.U32 R20, R3, 0x8, R20 ;  /* 0x0000000803147825 */ /* 0x002fca00078e0014 */
[----:B------:R-:W2:Y:S04]  /*1230*/  LDG.E.128.CONSTANT R4, desc[UR10][R20.64] ;  /* 0x0000000a14047981 */ /* 0x000ea8000c1e9d00 */
[----:B------:R-:W3:Y:S04]  /*1240*/  LDG.E.128.CONSTANT R8, desc[UR10][R20.64+0x10] ;  /* 0x0000100a14087981 */ /* 0x000ee8000c1e9d00 */
[----:B------:R-:W4:Y:S04]  /*1250*/  LDG.E.128.CONSTANT R12, desc[UR10][R20.64+0x2000] ;  /* 0x0020000a140c7981 */ /* 0x000f28000c1e9d00 */
[----:B------:R-:W5:Y:S01]  /*1260*/  LDG.E.128.CONSTANT R16, desc[UR10][R20.64+0x2010] ;  /* 0x0020100a14107981 */ /* 0x000f62000c1e9d00 */
[----:B------:R-:W-:Y:S01]  /*1270*/  UISETP.GE.U32.AND UP0, UPT, UR12, UR5, UPT ;  /* 0x000000050c00728c */ /* 0x000fe2000bf06070 */
        /* <DEDUP_REMOVED lines=21> */
[----:B------:R-:W-:Y:S06]  /*13d0*/  BRA.U !UP0, `(.L_x_70) ;  /* 0x0000000508dc7547 */ /* 0x000fec000b800000 */
[----:B------:R-:W-:Y:S02]  /*13e0*/  ULEA UR6, UR16, UR5, 0xb ;  /* 0x0000000510067291 */ /* 0x000fe4000f8e58ff */
[----:B------:R-:W-:Y:S01]  /*13f0*/  UIADD3 UR14, UPT, UPT, UR8, -0x800, URZ ;  /* 0xfffff800080e7890 */ /* 0x000fe2000fffe0ff */
[----:B------:R-:W0:Y:S03]  /*1400*/  LDCU UR9, c[0x0][0x3a8] ;  /* 0x00007500ff0977ac */ /* 0x000e260008000800 */
[----:B------:R-:W-:Y:S01]  /*1410*/  VIADD R3, R0, UR6 ;  /* 0x0000000600037c36 */ /* 0x000fe20008000000 */
[----:B------:R-:W-:Y:S01]  /*1420*/  UISETP.GT.U32.AND UP0, UPT, UR6, UR14, UPT ;  /* 0x0000000e0600728c */ /* 0x000fe2000bf04070 */
[----:B------:R-:W1:Y:S01]  /*1430*/  LDCU.64 UR18, c[0x0][0x380] ;  /* 0x00007000ff1277ac */ /* 0x000e620008000a00 */
[----:B------:R-:W-:Y:S01]  /*1440*/  UIADD3 UR13, UPT, UPT, UR6, 0x100, URZ ;  /* 0x00000100060d7890 */ /* 0x000fe2000fffe0ff */
[----:B------:R-:W-:Y:S01]  /*1450*/  UMOV UR4, URZ ;  /* 0x000000ff00047c82 */ /* 0x000fe20008000000 */
[----:B------:R-:W-:-:S05]  /*1460*/  UMOV UR7, UR6 ;  /* 0x0000000600077c82 */ /* 0x000fca0008000000 */
[----:B------:R-:W-:Y:S05]  /*1470*/  BRA.U UP0, `(.L_x_71) ;  /* 0x0000000100a87547 */ /* 0x000fea000b800000 */
.L_x_72:
[----:B------:R-:W-:-:S05]  /*1480*/  IADD3 R4, P0, PT, R2, UR7, RZ ;  /* 0x0000000702047c10 */ /* 0x000fca000ff1e0ff */
[----:B------:R-:W-:Y:S01]  /*1490*/  IMAD.X R5, RZ, RZ, RZ, P0 ;  /* 0x000000ffff057224 */ /* 0x000fe200000e06ff */
[----:B-1----:R-:W-:-:S04]  /*14a0*/  LEA R22, P0, R4, UR18, 0x3 ;  /* 0x0000001204167c11 */ /* 0x002fc8000f8018ff */
[----:B------:R-:W-:-:S05]  /*14b0*/  LEA.HI.X R23, R4, UR19, R5, 0x3, P0 ;  /* 0x0000001304177c11 */ /* 0x000fca00080f1c05 */
[----:B------:R-:W2:Y:S04]  /*14c0*/  LDG.E.128.CONSTANT R4, desc[UR10][R22.64] ;  /* 0x0000000a16047981 */ /* 0x000ea8000c1e9d00 */
[----:B------:R-:W3:Y:S04]  /*14d0*/  LDG.E.128.CONSTANT R8, desc[UR10][R22.64+0x10] ;  /* 0x0000100a16087981 */ /* 0x000ee8000c1e9d00 */
[----:B------:R-:W4:Y:S04]  /*14e0*/  LDG.E.128.CONSTANT R12, desc[UR10][R22.64+0x2000] ;  /* 0x0020000a160c7981 */ /* 0x000f28000c1e9d00 */
[----:B------:R-:W5:Y:S01]  /*14f0*/  LDG.E.128.CONSTANT R16, desc[UR10][R22.64+0x2010] ;  /* 0x0020100a16107981 */ /* 0x000f62000c1e9d00 */
[----:B0-----:R-:W-:-:S02]  /*1500*/  UMOV UR8, UR9 ;  /* 0x0000000900087c82 */ /* 0x001fc40008000000 */
[----:B------:R-:W-:-:S04]  /*1510*/  UIADD3 UR15, UPT, UPT, -UR7, UR8, URZ ;  /* 0x00000008070f7290 */ /* 0x000fc8000fffe1ff */
[----:B------:R-:W-:Y:S01]  /*1520*/  UISETP.GE.U32.AND UP0, UPT, UR15, UR5, UPT ;  /* 0x000000050f00728c */ /* 0x000fe2000bf06070 */
        /* <DEDUP_REMOVED lines=25> */
[----:B------:R-:W-:Y:S02]  /*16c0*/  UIADD3 UR7, UPT, UPT, UR5, UR7, URZ ;  /* 0x0000000705077290 */ /* 0x000fe4000fffe0ff */
[----:B------:R-:W-:Y:S01]  /*16d0*/  VIADD R3, R3, UR5 ;  /* 0x0000000503037c36 */ /* 0x000fe20008000000 */
[----:B------:R-:W-:Y:S02]  /*16e0*/  UIADD3 UR4, UPT, UPT, UR4, 0x1, URZ ;  /* 0x0000000104047890 */ /* 0x000fe4000fffe0ff */
[----:B------:R-:W-:Y:S02]  /*16f0*/  UISETP.GT.U32.AND UP0, UPT, UR7, UR14, UPT ;  /* 0x0000000e0700728c */ /* 0x000fe4000bf04070 */
[----:B------:R-:W-:-:S07]  /*1700*/  UIADD3 UR13, UPT, UPT, UR5, UR13, URZ ;  /* 0x0000000d050d7290 */ /* 0x000fce000fffe0ff */
[----:B------:R-:W-:Y:S05]  /*1710*/  BRA.U !UP0, `(.L_x_72) ;  /* 0xfffffffd08587547 */ /* 0x000fea000b83ffff */
.L_x_71:
[----:B------:R-:W-:-:S09]  /*1720*/  UISETP.GE.U32.AND UP0, UPT, UR7, UR8, UPT ;  /* 0x000000080700728c */ /* 0x000fd2000bf06070 */
[----:B------:R-:W-:Y:S05]  /*1730*/  BRA.U UP0, `(.L_x_70) ;  /* 0x0000000500047547 */ /* 0x000fea000b800000 */
[----:B------:R-:W-:Y:S01]  /*1740*/  UIADD3 UR5, UPT, UPT, -UR7, UR8, URZ ;  /* 0x0000000807057290 */ /* 0x000fe2000fffe1ff */
[----:B------:R-:W-:Y:S05]  /*1750*/  BSSY.RECONVERGENT B1, `(.L_x_70) ;  /* 0x000003f000017945 */ /* 0x000fea0003800200 */
[----:B------:R-:W-:-:S13]  /*1760*/  ISETP.GE.AND P0, PT, R0, UR5, PT ;  /* 0x0000000500007c0c */ /* 0x000fda000bf06270 */
[----:B------:R-:W-:Y:S05]  /*1770*/  @P0 BRA `(.L_x_73) ;  /* 0x0000000000f00947 */ /* 0x000fea0003800000 */
[----:B------:R-:W2:Y:S01]  /*1780*/  LDC R5, c[0x0][0x3ac] ;  /* 0x0000eb00ff057b82 */ /* 0x000ea20000000800 */
[----:B------:R-:W-:Y:S01]  /*1790*/  LOP3.LUT R2, RZ, R0, RZ, 0x33, !PT ;  /* 0x00000000ff027212 */ /* 0x000fe200078e33ff */
[----:B------:R-:W-:Y:S01]  /*17a0*/  BSSY.RECONVERGENT B2, `(.L_x_74) ;  /* 0x0000019000027945 */ /* 0x000fe20003800200 */
[----:B------:R-:W-:-:S03]  /*17b0*/  IMAD.MOV.U32 R8, RZ, RZ, R0 ;  /* 0x000000ffff087224 */ /* 0x000fc600078e0000 */
[----:B------:R-:W-:-:S04]  /*17c0*/  VIADD R2, R2, UR8 ;  /* 0x0000000802027c36 */ /* 0x000fc80008000000 */
[C---:B------:R-:W-:Y:S01]  /*17d0*/  VIADD R4, R2.reuse, -UR6 ;  /* 0x8000000602047c36 */ /* 0x040fe20008000000 */
[C---:B------:R-:W-:Y:S02]  /*17e0*/  LOP3.LUT R6, R2.reuse, 0x300, RZ, 0xc0, !PT ;  /* 0x0000030002067812 */ /* 0x040fe400078ec0ff */
[----:B------:R-:W-:Y:S02]  /*17f0*/  LEA.HI R2, R2, 0x1, RZ, 0x18 ;  /* 0x0000000102027811 */ /* 0x000fe400078fc0ff */
[----:B------:R-:W-:Y:S01]  /*1800*/  ISETP.NE.AND P0, PT, R6, 0x300, PT ;  /* 0x000003000600780c */ /* 0x000fe20003f05270 */
[----:B--2---:R-:W-:-:S04]  /*1810*/  IMAD R5, R5, UR4, RZ ;  /* 0x0000000405057c24 */ /* 0x004fc8000f8e02ff */
[----:B------:R-:W-:-:S05]  /*1820*/  IMAD R4, R5, -0x800, R4 ;  /* 0xfffff80005047824 */ /* 0x000fca00078e0204 */
[----:B------:R-:W-:-:S03]  /*1830*/  ISETP.GE.U32.AND P2, PT, R4, 0x300, PT ;  /* 0x000003000400780c */ /* 0x000fc60003f46070 */
[----:B------:R-:W-:Y:S10]  /*1840*/  @!P0 BRA `(.L_x_75) ;  /* 0x0000000000388947 */ /* 0x000ff40003800000 */
[----:B------:R-:W2:Y:S01]  /*1850*/  LDC.64 R6, c[0x0][0x380] ;  /* 0x0000e000ff067b82 */ /* 0x000ea20000000a00 */
[----:B------:R-:W-:Y:S01]  /*1860*/  LOP3.LUT R2, R2, 0x3, RZ, 0xc0, !PT ;  /* 0x0000000302027812 */ /* 0x000fe200078ec0ff */
[----:B------:R-:W-:-:S04]  /*1870*/  IMAD.MOV.U32 R8, RZ, RZ, R0 ;  /* 0x000000ffff087224 */ /* 0x000fc800078e0000 */
[----:B------:R-:W-:-:S07]  /*1880*/  IMAD.MOV R2, RZ, RZ, -R2 ;  /* 0x000000ffff027224 */ /* 0x000fce00078e0a02 */
.L_x_76:
[----:B--2---:R-:W-:-:S06]  /*1890*/  IMAD.WIDE.U32 R4, R3, 0x8, R6 ;  /* 0x0000000803047825 */ /* 0x004fcc00078e0006 */
        /* <DEDUP_REMOVED lines=9> */
.L_x_75:
[----:B01----:R-:W-:Y:S05]  /*1930*/  BSYNC.RECONVERGENT B2 ;  /* 0x0000000000027941 */ /* 0x003fea0003800200 */
.L_x_74:
[----:B------:R-:W-:Y:S05]  /*1940*/  @!P2 BRA `(.L_x_73) ;  /* 0x00000000007ca947 */ /* 0x000fea0003800000 */
[----:B------:R-:W0:Y:S01]  /*1950*/  LDC.64 R2, c[0x0][0x380] ;  /* 0x0000e000ff027b82 */ /* 0x000e220000000a00 */
[C---:B------:R-:W-:Y:S02]  /*1960*/  VIADD R4, R8.reuse, 0x200 ;  /* 0x0000020008047836 */ /* 0x040fe40000000000 */
[----:B------:R-:W-:-:S07]  /*1970*/  VIADD R5, R8, UR13 ;  /* 0x0000000d08057c36 */ /* 0x000fce0008000000 */
.L_x_77:
[----:B------:R-:W-:-:S04]  /*1980*/  VIADD R7, R5, 0xffffff00 ;  /* 0xffffff0005077836 */ /* 0x000fc80000000000 */
[----:B0-----:R-:W-:-:S06]  /*1990*/  IMAD.WIDE.U32 R6, R7, 0x8, R2 ;  /* 0x0000000807067825 */ /* 0x001fcc00078e0002 */
[----:B------:R-:W2:Y:S01]  /*19a0*/  LDG.E.64.CONSTANT R6, desc[UR10][R6.64] ;  /* 0x0000000a06067981 */ /* 0x000ea2000c1e9b00 */
[----:B------:R-:W-:-:S04]  /*19b0*/  IMAD.WIDE.U32 R8, R5, 0x8, R2 ;  /* 0x0000000805087825 */ /* 0x000fc800078e0002 */
[----:B------:R-:W-:Y:S02]  /*19c0*/  VIADD R11, R5, 0x100 ;  /* 0x00000100050b7836 */ /* 0x000fe40000000000 */
[----:B------:R-:W3:Y:S02]  /*19d0*/  LDG.E.64.CONSTANT R8, desc[UR10][R8.64] ;  /* 0x0000000a08087981 */ /* 0x000ee4000c1e9b00 */
[----:B------:R-:W-:-:S04]  /*19e0*/  IMAD.WIDE.U32 R10, R11, 0x8, R2 ;  /* 0x000000080b0a7825 */ /* 0x000fc800078e0002 */
[----:B------:R-:W-:Y:S02]  /*19f0*/  VIADD R13, R5, 0x200 ;  /* 0x00000200050d7836 */ /* 0x000fe40000000000 */
[----:B------:R-:W4:Y:S02]  /*1a00*/  LDG.E.64.CONSTANT R10, desc[UR10][R10.64] ;  /* 0x0000000a0a0a7981 */ /* 0x000f24000c1e9b00 */
[----:B------:R-:W-:-:S06]  /*1a10*/  IMAD.WIDE.U32 R12, R13, 0x8, R2 ;  /* 0x000000080d0c7825 */ /* 0x000fcc00078e0002 */
[----:B------:R-:W5:Y:S01]  /*1a20*/  LDG.E.64.CONSTANT R12, desc[UR10][R12.64] ;  /* 0x0000000a0c0c7981 */ /* 0x000f62000c1e9b00 */
[----:B------:R-:W-:Y:S01]  /*1a30*/  VIADD R5, R5, 0x400 ;  /* 0x0000040005057836 */ /* 0x000fe20000000000 */
[----:B--2---:R-:W-:-:S06]  /*1a40*/  DSETP.GEU.AND P0, PT, R20, R6, PT ;  /* 0x000000061400722a */ /* 0x004fcc0003f0e000 */
[----:B------:R-:W-:Y:S02]  /*1a50*/  FSEL R14, R6, R20, !P0 ;  /* 0x00000014060e7208 */ /* 0x000fe40004000000 */
[----:B------:R-:W-:-:S06]  /*1a60*/  FSEL R15, R7, R21, !P0 ;  /* 0x00000015070f7208 */ /* 0x000fcc0004000000 */
[----:B---3--:R-:W-:-:S06]  /*1a70*/  DSETP.GEU.AND P0, PT, R14, R8, PT ;  /* 0x000000080e00722a */ /* 0x008fcc0003f0e000 */
[----:B------:R-:W-:Y:S01]  /*1a80*/  FSEL R6, R8, R14, !P0 ;  /* 0x0000000e08067208 */ /* 0x000fe20004000000 */
[C---:B------:R-:W-:Y:S01]  /*1a90*/  VIADD R8, R4.reuse, 0x200 ;  /* 0x0000020004087836 */ /* 0x040fe20000000000 */
[----:B------:R-:W-:Y:S01]  /*1aa0*/  FSEL R7, R9, R15, !P0 ;  /* 0x0000000f09077208 */ /* 0x000fe20004000000 */
[----:B------:R-:W-:-:S05]  /*1ab0*/  VIADD R4, R4, 0x400 ;  /* 0x0000040004047836 */ /* 0x000fca0000000000 */
[----:B----4-:R-:W-:-:S06]  /*1ac0*/  DSETP.GEU.AND P0, PT, R6, R10, PT ;  /* 0x0000000a0600722a */ /* 0x010fcc0003f0e000 */
[----:B------:R-:W-:Y:S02]  /*1ad0*/  FSEL R6, R10, R6, !P0 ;  /* 0x000000060a067208 */ /* 0x000fe40004000000 */
[----:B------:R-:W-:-:S06]  /*1ae0*/  FSEL R7, R11, R7, !P0 ;  /* 0x000000070b077208 */ /* 0x000fcc0004000000 */
[----:B-----5:R-:W-:-:S06]  /*1af0*/  DSETP.GEU.AND P0, PT, R6, R12, PT ;  /* 0x0000000c0600722a */ /* 0x020fcc0003f0e000 */
[----:B------:R-:W-:Y:S02]  /*1b00*/  FSEL R20, R12, R6, !P0 ;  /* 0x000000060c147208 */ /* 0x000fe40004000000 */
[----:B------:R-:W-:Y:S02]  /*1b10*/  FSEL R21, R13, R7, !P0 ;  /* 0x000000070d157208 */ /* 0x000fe40004000000 */
[----:B------:R-:W-:-:S13]  /*1b20*/  ISETP.GE.AND P0, PT, R8, UR5, PT ;  /* 0x0000000508007c0c */ /* 0x000fda000bf06270 */
[----:B------:R-:W-:Y:S05]  /*1b30*/  @!P0 BRA `(.L_x_77) ;  /* 0xfffffffc00908947 */ /* 0x000fea000383ffff */
.L_x_73:
[----:B01----:R-:W-:Y:S05]  /*1b40*/  BSYNC.RECONVERGENT B1 ;  /* 0x0000000000017941 */ /* 0x003fea0003800200 */
.L_x_70:
[----:B------:R-:W2:Y:S01]  /*1b50*/  S2R R7, SR_LANEID ;  /* 0x0000000000077919 */ /* 0x000ea20000000000 */
[----:B------:R-:W-:Y:S04]  /*1b60*/  SHFL.DOWN PT, R2, R20, 0x1, 0x1f ;  /* 0x08201f0014027f89 */ /* 0x000fe800000e0000 */
[----:B------:R-:W3:Y:S02]  /*1b70*/  SHFL.DOWN PT, R3, R21, 0x1, 0x1f ;  /* 0x08201f0015037f89 */ /* 0x000ee400000e0000 */
[----:B---3--:R-:W-:Y:S01]  /*1b80*/  DSETP.GEU.AND P0, PT, R20, R2, PT ;  /* 0x000000021400722a */ /* 0x008fe20003f0e000 */
[C---:B--2---:R-:W-:Y:S02]  /*1b90*/  ISETP.GT.AND P1, PT, R7.reuse, 0x1e, PT ;  /* 0x0000001e0700780c */ /* 0x044fe40003f24270 */
        /* <DEDUP_REMOVED lines=9> */
[----:B------:R-:W2:Y:S03]  /*1c30*/  SHFL.DOWN PT, R5, R3, 0x2, 0x1f ;  /* 0x08401f0003057f89 */ /* 0x000ea600000e0000 */
[----:B------:R-:W-:Y:S01]  /*1c40*/  @!P2 LOP3.LUT R6, R6, 0xf8, RZ, 0xc0, !PT ;  /* 0x000000f80606a812 */ /* 0x000fe200078ec0ff */
[----:B------:R-:W3:Y:S01]  /*1c50*/  @!P2 S2R R9, SR_CgaCtaId ;  /* 0x000000000009a919 */ /* 0x000ee20000008800 */
[----:B--2---:R-:W-:-:S06]  /*1c60*/  DSETP.GEU.AND P0, PT, R2, R4, PT ;  /* 0x000000040200722a */ /* 0x004fcc0003f0e000 */
[----:B------:R-:W-:Y:S02]  /*1c70*/  @!P1 FSEL R2, R4, R2, !P0 ;  /* 0x0000000204029208 */ /* 0x000fe40004000000 */
[----:B------:R-:W-:Y:S02]  /*1c80*/  @!P1 FSEL R3, R5, R3, !P0 ;  /* 0x0000000305039208 */ /* 0x000fe40004000000 */
[----:B------:R-:W-:Y:S01]  /*1c90*/  ISETP.GT.AND P1, PT, R7, 0x1b, PT ;  /* 0x0000001b0700780c */ /* 0x000fe20003f24270 */
[----:B------:R-:W-:Y:S01]  /*1ca0*/  SHFL.DOWN PT, R4, R2, 0x4, 0x1f ;  /* 0x08801f0002047f89 */ /* 0x000fe200000e0000 */
[----:B---3--:R-:W-:-:S03]  /*1cb0*/  @!P2 LEA R9, R9, R8, 0x18 ;  /* 0x000000080909a211 */ /* 0x008fc600078ec0ff */
[----:B------:R-:W2:Y:S02]  /*1cc0*/  SHFL.DOWN PT, R5, R3, 0x4, 0x1f ;  /* 0x08801f0003057f89 */ /* 0x000ea400000e0000 */
[----:B------:R-:W-:Y:S01]  /*1cd0*/  @!P2 IMAD.IADD R9, R6, 0x1, R9 ;  /* 0x000000010609a824 */ /* 0x000fe200078e0209 */
[----:B--2---:R-:W-:-:S06]  /*1ce0*/  DSETP.GEU.AND P0, PT, R2, R4, PT ;  /* 0x000000040200722a */ /* 0x004fcc0003f0e000 */
[----:B------:R-:W-:Y:S02]  /*1cf0*/  @!P1 FSEL R2, R4, R2, !P0 ;  /* 0x0000000204029208 */ /* 0x000fe40004000000 */
[----:B------:R-:W-:Y:S02]  /*1d00*/  @!P1 FSEL R3, R5, R3, !P0 ;  /* 0x0000000305039208 */ /* 0x000fe40004000000 */
[----:B------:R-:W-:Y:S01]  /*1d10*/  ISETP.GT.AND P1, PT, R7, 0x17, PT ;  /* 0x000000170700780c */ /* 0x000fe20003f24270 */
[----:B------:R-:W-:Y:S04]  /*1d20*/  SHFL.DOWN PT, R4, R2, 0x8, 0x1f ;  /* 0x09001f0002047f89 */ /* 0x000fe800000e0000 */
[----:B------:R-:W2:Y:S02]  /*1d30*/  SHFL.DOWN PT, R5, R3, 0x8, 0x1f ;  /* 0x09001f0003057f89 */ /* 0x000ea400000e0000 */
[----:B--2---:R-:W-:-:S06]  /*1d40*/  DSETP.GEU.AND P0, PT, R2, R4, PT ;  /* 0x000000040200722a */ /* 0x004fcc0003f0e000 */
[----:B------:R-:W-:Y:S02]  /*1d50*/  @!P1 FSEL R2, R4, R2, !P0 ;  /* 0x0000000204029208 */ /* 0x000fe40004000000 */
[----:B------:R-:W-:Y:S02]  /*1d60*/  @!P1 FSEL R3, R5, R3, !P0 ;  /* 0x0000000305039208 */ /* 0x000fe40004000000 */
[----:B------:R-:W-:Y:S01]  /*1d70*/  ISETP.GT.AND P1, PT, R7, 0xf, PT ;  /* 0x0000000f0700780c */ /* 0x000fe20003f24270 */
[----:B------:R-:W-:Y:S04]  /*1d80*/  SHFL.DOWN PT, R4, R2, 0x10, 0x1f ;  /* 0x0a001f0002047f89 */ /* 0x000fe800000e0000 */
[----:B------:R-:W2:Y:S02]  /*1d90*/  SHFL.DOWN PT, R5, R3, 0x10, 0x1f ;  /* 0x0a001f0003057f89 */ /* 0x000ea400000e0000 */
[----:B--2---:R-:W-:-:S06]  /*1da0*/  DSETP.GEU.AND P0, PT, R2, R4, PT ;  /* 0x000000040200722a */ /* 0x004fcc0003f0e000 */
        /* <DEDUP_REMOVED lines=8> */
[----:B------:R-:W3:Y:S01]  /*1e30*/  S2UR UR5, SR_CgaCtaId ;  /* 0x00000000000579c3 */ /* 0x000ee20000008800 */
[----:B------:R-:W-:Y:S02]  /*1e40*/  UMOV UR4, 0x400 ;  /* 0x0000040000047882 */ /* 0x000fe40000000000 */
[----:B---3--:R-:W-:-:S09]  /*1e50*/  ULEA UR4, UR5, UR4, 0x18 ;  /* 0x0000000405047291 */ /* 0x008fd2000f8ec0ff */
[----:B------:R-:W3:Y:S04]  /*1e60*/  LDS.128 R12, [UR4+0x10] ;  /* 0x00001004ff0c7984 */ /* 0x000ee80008000c00 */
[----:B--2---:R-:W2:Y:S04]  /*1e70*/  LDS.128 R4, [UR4+0x20] ;  /* 0x00002004ff047984 */ /* 0x004ea80008000c00 */
[----:B------:R-:W4:Y:S01]  /*1e80*/  LDS.128 R8, [UR4+0x30] ;  /* 0x00003004ff087984 */ /* 0x000f220008000c00 */
[----:B---3--:R-:W-:-:S06]  /*1e90*/  DSETP.GEU.AND P1, PT, R2, R12, PT ;  /* 0x0000000c0200722a */ /* 0x008fcc0003f2e000 */
[----:B------:R-:W-:Y:S02]  /*1ea0*/  FSEL R2, R12, R2, !P1 ;  /* 0x000000020c027208 */ /* 0x000fe40004800000 */
[----:B------:R-:W-:-:S06]  /*1eb0*/  FSEL R3, R13, R3, !P1 ;  /* 0x000000030d037208 */ /* 0x000fcc0004800000 */
[----:B------:R-:W-:-:S06]  /*1ec0*/  DSETP.GEU.AND P1, PT, R2, R14, PT ;  /* 0x0000000e0200722a */ /* 0x000fcc0003f2e000 */
[----:B------:R-:W-:Y:S02]  /*1ed0*/  FSEL R2, R14, R2, !P1 ;  /* 0x000000020e027208 */ /* 0x000fe40004800000 */
[----:B------:R-:W-:-:S06]  /*1ee0*/  FSEL R3, R15, R3, !P1 ;  /* 0x000000030f037208 */ /* 0x000fcc0004800000 */
[----:B--2---:R-:W-:-:S06]  /*1ef0*/  DSETP.GEU.AND P1, PT, R2, R4, PT ;  /* 0x000000040200722a */ /* 0x004fcc0003f2e000 */
[----:B------:R-:W-:Y:S02]  /*1f00*/  FSEL R4, R4, R2, !P1 ;  /* 0x0000000204047208 */ /* 0x000fe40004800000 */
[----:B------:R-:W-:Y:S02]  /*1f10*/  FSEL R5, R5, R3, !P1 ;  /* 0x0000000305057208 */ /* 0x000fe40004800000 */
[----:B------:R-:W2:Y:S04]  /*1f20*/  LDS.64 R2, [UR4+0x40] ;  /* 0x00004004ff027984 */ /* 0x000ea80008000a00 */
        /* <DEDUP_REMOVED lines=9> */
[----:B--2---:R-:W-:-:S06]  /*1fc0*/  DSETP.GEU.AND P1, PT, R4, R2, PT ;  /* 0x000000020400722a */ /* 0x004fcc0003f2e000 */
[----:B------:R-:W-:Y:S02]  /*1fd0*/  FSEL R2, R2, R4, !P1 ;  /* 0x0000000402027208 */ /* 0x000fe40004800000 */
[----:B------:R-:W-:Y:S01]  /*1fe0*/  FSEL R3, R3, R5, !P1 ;  /* 0x0000000503037208 */ /* 0x000fe20004800000 */
[----:B------:R-:W-:Y:S06]  /*1ff0*/  BRA `(.L_x_69) ;  /* 0x0000001c00f47947 */ /* 0x000fec0003800000 */
.L_x_58:
        /* <DEDUP_REMOVED lines=16> */
.L_x_80:
[----:B------:R-:W-:Y:S05]  /*2100*/  BSYNC.RECONVERGENT B1 ;  /* 0x0000000000017941 */ /* 0x000fea0003800200 */
.L_x_79:
        /* <DEDUP_REMOVED lines=18> */
.L_x_85:
        /* <DEDUP_REMOVED lines=10> */
.L_x_84:
[----:B------:R-:W-:Y:S05]  /*22d0*/  BSYNC.RECONVERGENT B2 ;  /* 0x0000000000027941 */ /* 0x000fea0003800200 */
.L_x_83:
[----:B------:R-:W-:Y:S05]  /*22e0*/  @!P2 BRA `(.L_x_82) ;  /* 0x000000000080a947 */ /* 0x000fea0003800000 */
[----:B------:R-:W0:Y:S01]  /*22f0*/  LDC.64 R4, c[0x0][0x380] ;  /* 0x0000e000ff047b82 */ /* 0x000e220000000a00 */
[----:B------:R-:W-:Y:S02]  /*2300*/  IMAD.U32 R7, RZ, RZ, UR16 ;  /* 0x00000010ff077e24 */ /* 0x000fe4000f8e00ff */
[----:B------:R-:W-:Y:S02]  /*2310*/  VIADD R6, R8, 0x200 ;  /* 0x0000020008067836 */ /* 0x000fe40000000000 */
[----:B------:R-:W-:-:S07]  /*2320*/  IMAD R7, R7, 0x800, R8 ;  /* 0x0000080007077824 */ /* 0x000fce00078e0208 */
.L_x_86:
        /* <DEDUP_REMOVED lines=28> */
.L_x_82:
[----:B------:R-:W-:Y:S05]  /*24f0*/  BSYNC.RECONVERGENT B1 ;  /* 0x0000000000017941 */ /* 0x000fea0003800200 */
.L_x_81:
        /* <DEDUP_REMOVED lines=45> */
[----:B------:R-:W-:-:S03]  /*27d0*/  FSEL R5, R5, R3, P1 ;  /* 0x0000000305057208 */ /* 0x000fc60000800000 */
[----:B0-----:R-:W-:Y:S02]  /*27e0*/  IMAD.MOV.U32 R2, RZ, RZ, R4 ;  /* 0x000000ffff027224 */ /* 0x001fe400078e0004 */
[----:B------:R-:W-:Y:S01]  /*27f0*/  IMAD.MOV.U32 R3, RZ, RZ, R5 ;  /* 0x000000ffff037224 */ /* 0x000fe200078e0005 */
[----:B------:R-:W-:Y:S06]  /*2800*/  BAR.SYNC.DEFER_BLOCKING 0x0 ;  /* 0x0000000000007b1d */ /* 0x000fec0000010000 */
[----:B------:R-:W-:Y:S05]  /*2810*/  @P0 BRA `(.L_x_69) ;  /* 0x0000001400ec0947 */ /* 0x000fea0003800000 */
[----:B------:R-:W0:Y:S01]  /*2820*/  S2UR UR5, SR_CgaCtaId ;  /* 0x00000000000579c3 */ /* 0x000e220000008800 */
[----:B------:R-:W-:Y:S02]  /*2830*/  UMOV UR4, 0x400 ;  /* 0x0000040000047882 */ /* 0x000fe40000000000 */
[----:B0-----:R-:W-:-:S09]  /*2840*/  ULEA UR4, UR5, UR4, 0x18 ;  /* 0x0000000405047291 */ /* 0x001fd2000f8ec0ff */
[----:B------:R-:W0:Y:S04]  /*2850*/  LDS.128 R12, [UR4+0x10] ;  /* 0x00001004ff0c7984 */ /* 0x000e280008000c00 */
[----:B------:R-:W1:Y:S04]  /*2860*/  LDS.128 R4, [UR4+0x20] ;  /* 0x00002004ff047984 */ /* 0x000e680008000c00 */
        /* <DEDUP_REMOVED lines=24> */
.L_x_87:
        /* <DEDUP_REMOVED lines=36> */
[----:B------:R-:W-:Y:S01]  /*2c30*/  VIADD R10, R10, 0x10 ;  /* 0x000000100a0a7836 */ /* 0x000fe20000000000 */
[----:B------:R-:W0:Y:S11]  /*2c40*/  SHFL.DOWN PT, R3, R7, 0x8, R5 ;  /* 0x0900000007037989 */ /* 0x000e3600000e0005 */
[----:B------:R-:W1:Y:S01]  /*2c50*/  @!P0 S2R R9, SR_CgaCtaId ;  /* 0x0000000000098919 */ /* 0x000e620000008800 */
[----:B------:R-:W-:Y:S01]  /*2c60*/  @!P0 MOV R8, 0x400 ;  /* 0x0000040000088802 */ /* 0x000fe20000000f00 */
[----:B0-----:R-:W-:Y:S01]  /*2c70*/  DSETP.GEU.AND P1, PT, R6, R2, PT ;  /* 0x000000020600722a */ /* 0x001fe20003f2e000 */
[----:B------:R-:W-:-:S05]  /*2c80*/  @!P0 SHF.R.U32.HI R6, RZ, 0x2, R0 ;  /* 0x00000002ff068819 */ /* 0x000fca0000011600 */
[----:B------:R-:W-:Y:S02]  /*2c90*/  @!P2 FSEL R4, R2, R4, !P1 ;  /* 0x000000040204a208 */ /* 0x000fe40004800000 */
[----:B------:R-:W-:Y:S02]  /*2ca0*/  @!P2 FSEL R7, R3, R7, !P1 ;  /* 0x000000070307a208 */ /* 0x000fe40004800000 */
[----:B------:R-:W-:Y:S01]  /*2cb0*/  ISETP.GT.AND P2, PT, R10, R5, PT ;  /* 0x000000050a00720c */ /* 0x000fe20003f44270 */
[----:B------:R-:W-:Y:S01]  /*2cc0*/  SHFL.DOWN PT, R2, R4, 0x10, R5 ;  /* 0x0a00000004027989 */ /* 0x000fe200000e0005 */
[----:B------:R-:W-:-:S03]  /*2cd0*/  @!P0 LOP3.LUT R6, R6, 0xf8, RZ, 0xc0, !PT ;  /* 0x000000f806068812 */ /* 0x000fc600078ec0ff */
[----:B------:R0:W2:Y:S01]  /*2ce0*/  SHFL.DOWN PT, R3, R7, 0x10, R5 ;  /* 0x0a00000007037989 */ /* 0x0000a200000e0005 */
        /* <DEDUP_REMOVED lines=11> */
[----:B0-----:R-:W-:Y:S05]  /*2da0*/  @P0 BRA `(.L_x_69) ;  /* 0x0000001000880947 */ /* 0x001fea0003800000 */
        /* <DEDUP_REMOVED lines=59> */
.L_x_78:
[----:B------:R-:W0:Y:S01]  /*3160*/  S2R R0, SR_TID.X ;  /* 0x0000000000007919 */ /* 0x000e220000002100 */
[----:B------:R-:W1:Y:S01]  /*3170*/  LDCU.64 UR8, c[0x0][0x380] ;  /* 0x00007000ff0877ac */ /* 0x000e620008000a00 */
[----:B------:R-:W-:Y:S02]  /*3180*/  IMAD.U32 R19, RZ, RZ, UR16 ;  /* 0x00000010ff137e24 */ /* 0x000fe4000f8e00ff */
[----:B-1----:R-:W-:Y:S02]  /*3190*/  IMAD.U32 R2, RZ, RZ, UR8 ;  /* 0x00000008ff027e24 */ /* 0x002fe4000f8e00ff */
[----:B------:R-:W-:Y:S02]  /*31a0*/  IMAD.U32 R3, RZ, RZ, UR9 ;  /* 0x00000009ff037e24 */ /* 0x000fe4000f8e00ff */
[----:B0-----:R-:W-:-:S04]  /*31b0*/  IMAD R19, R19, 0x800, R0 ;  /* 0x0000080013137824 */ /* 0x001fc800078e0200 */
[----:B------:R-:W-:-:S05]  /*31c0*/  IMAD.WIDE.U32 R18, R19, 0x8, R2 ;  /* 0x0000000813127825 */ /* 0x000fca00078e0002 */
        /* <DEDUP_REMOVED lines=8> */
[----:B------:R-:W-:Y:S01]  /*3250*/  UISETP.GE.U32.AND UP0, UPT, UR13, UR5, UPT ;  /* 0x000000050d00728c */ /* 0x000fe2000bf06070 */
        /* <DEDUP_REMOVED lines=21> */
[----:B------:R-:W-:Y:S06]  /*33b0*/  BRA.U !UP0, `(.L_x_88) ;  /* 0x0000000508dc7547 */ /* 0x000fec000b800000 */
[----:B------:R-:W-:Y:S02]  /*33c0*/  ULEA UR8, UR16, UR5, 0xb ;  /* 0x0000000510087291 */ /* 0x000fe4000f8e58ff */
[----:B------:R-:W-:Y:S02]  /*33d0*/  UIADD3 UR14, UPT, UPT, UR7, -0x800, URZ ;  /* 0xfffff800070e7890 */ /* 0x000fe4000fffe0ff */
[----:B------:R-:W-:Y:S02]  /*33e0*/  UIADD3 UR9, UPT, UPT, UR8, 0x100, URZ ;  /* 0x0000010008097890 */ /* 0x000fe4000fffe0ff */
[----:B------:R-:W-:Y:S02]  /*33f0*/  UISETP.GT.U32.AND UP0, UPT, UR8, UR14, UPT ;  /* 0x0000000e0800728c */ /* 0x000fe4000bf04070 */
[----:B------:R-:W-:Y:S01]  /*3400*/  VIADD R7, R0, UR8 ;  /* 0x0000000800077c36 */ /* 0x000fe20008000000 */
[----:B------:R-:W-:Y:S01]  /*3410*/  UMOV UR4, URZ ;  /* 0x000000ff00047c82 */ /* 0x000fe20008000000 */
[----:B------:R-:W-:-:S05]  /*3420*/  UMOV UR6, UR8 ;  /* 0x0000000800067c82 */ /* 0x000fca0008000000 */
[----:B------:R-:W-:Y:S05]  /*3430*/  BRA.U UP0, `(.L_x_89) ;  /* 0x0000000100b87547 */ /* 0x000fea000b800000 */
[----:B------:R-:W0:Y:S01]  /*3440*/  LDC.64 R2, c[0x0][0x380] ;  /* 0x0000e000ff027b82 */ /* 0x000e220000000a00 */
[----:B------:R-:W1:Y:S01]  /*3450*/  LDCU UR7, c[0x0][0x3a8] ;  /* 0x00007500ff0777ac */ /* 0x000e620008000800 */
[----:B------:R-:W-:Y:S01]  /*3460*/  NOP ;  /* 0x0000000000007918 */ /* 0x000fe20000000000 */
.L_x_90:
[----:B------:R-:W-:-:S04]  /*3470*/  VIADD R23, R0, UR6 ;  /* 0x0000000600177c36 */ /* 0x000fc80008000000 */
[----:B0-----:R-:W-:-:S05]  /*3480*/  IMAD.WIDE.U32 R22, R23, 0x8, R2 ;  /* 0x0000000817167825 */ /* 0x001fca00078e0002 */
[----:B------:R-:W2:Y:S04]  /*3490*/  LDG.E.64.CONSTANT R24, desc[UR10][R22.64] ;  /* 0x0000000a16187981 */ /* 0x000ea8000c1e9b00 */
[----:B------:R-:W3:Y:S04]  /*34a0*/  LDG.E.64.CONSTANT R18, desc[UR10][R22.64+0x800] ;  /* 0x0008000a16127981 */ /* 0x000ee8000c1e9b00 */
[----:B------:R-:W4:Y:S04]  /*34b0*/  LDG.E.64.CONSTANT R16, desc[UR10][R22.64+0x1000] ;  /* 0x0010000a16107981 */ /* 0x000f28000c1e9b00 */
[----:B------:R-:W5:Y:S04]  /*34c0*/  LDG.E.64.CONSTANT R14, desc[UR10][R22.64+0x1800] ;  /* 0x0018000a160e7981 */ /* 0x000f68000c1e9b00 */
[----:B------:R-:W5:Y:S04]  /*34d0*/  LDG.E.64.CONSTANT R12, desc[UR10][R22.64+0x2000] ;  /* 0x0020000a160c7981 */ /* 0x000f68000c1e9b00 */
[----:B------:R-:W5:Y:S04]  /*34e0*/  LDG.E.64.CONSTANT R10, desc[UR10][R22.64+0x2800] ;  /* 0x0028000a160a7981 */ /* 0x000f68000c1e9b00 */
[----:B------:R-:W5:Y:S04]  /*34f0*/  LDG.E.64.CONSTANT R8, desc[UR10][R22.64+0x3000] ;  /* 0x0030000a16087981 */ /* 0x000f68000c1e9b00 */
[----:B------:R-:W5:Y:S01]  /*3500*/  LDG.E.64.CONSTANT R20, desc[UR10][R22.64+0x3800] ;  /* 0x0038000a16147981 */ /* 0x000f62000c1e9b00 */
[----:B-1----:R-:W-:-:S04]  /*3510*/  UIADD3 UR12, UPT, UPT, -UR6, UR7, URZ ;  /* 0x00000007060c7290 */ /* 0x002fc8000fffe1ff */
        /* <DEDUP_REMOVED lines=32> */
.L_x_89:
[----:B------:R-:W-:-:S09]  /*3720*/  UISETP.GE.U32.AND UP0, UPT, UR6, UR7, UPT ;  /* 0x000000070600728c */ /* 0x000fd2000bf06070 */
[----:B------:R-:W-:Y:S05]  /*3730*/  BRA.U UP0, `(.L_x_88) ;  /* 0x0000000100fc7547 */ /* 0x000fea000b800000 */
[----:B------:R-:W-:Y:S01]  /*3740*/  UIADD3 UR5, UPT, UPT, -UR6, UR7, URZ ;  /* 0x0000000706057290 */ /* 0x000fe2000fffe1ff */
[----:B------:R-:W-:Y:S05]  /*3750*/  BSSY.RECONVERGENT B1, `(.L_x_88) ;  /* 0x000003d000017945 */ /* 0x000fea0003800200 */
[----:B------:R-:W-:-:S13]  /*3760*/  ISETP.GE.AND P0, PT, R0, UR5, PT ;  /* 0x0000000500007c0c */ /* 0x000fda000bf06270 */
[----:B------:R-:W-:Y:S05]  /*3770*/  @P0 BRA `(.L_x_91) ;  /* 0x0000000000e80947 */ /* 0x000fea0003800000 */
[----:B------:R-:W0:Y:S01]  /*3780*/  LDC R10, c[0x0][0x3ac] ;  /* 0x0000eb00ff0a7b82 */ /* 0x000e220000000800 */
[----:B------:R-:W-:Y:S01]  /*3790*/  LOP3.LUT R6, RZ, R0, RZ, 0x33, !PT ;  /* 0x00000000ff067212 */ /* 0x000fe200078e33ff */
[----:B------:R-:W-:Y:S04]  /*37a0*/  BSSY.RECONVERGENT B2, `(.L_x_92) ;  /* 0x0000018000027945 */ /* 0x000fe80003800200 */
[----:B------:R-:W-:-:S04]  /*37b0*/  VIADD R8, R6, UR7 ;  /* 0x0000000706087c36 */ /* 0x000fc80008000000 */
[----:B------:R-:W-:Y:S02]  /*37c0*/  VIADD R9, R8, -UR8 ;  /* 0x8000000808097c36 */ /* 0x000fe40008000000 */
[----:B0-----:R-:W-:Y:S01]  /*37d0*/  IMAD R6, R10, UR4, RZ ;  /* 0x000000040a067c24 */ /* 0x001fe2000f8e02ff */
[C---:B------:R-:W-:Y:S02]  /*37e0*/  LOP3.LUT R10, R8.reuse, 0x300, RZ, 0xc0, !PT ;  /* 0x00000300080a7812 */ /* 0x040fe400078ec0ff */
[----:B------:R-:W-:Y:S01]  /*37f0*/  LEA.HI R8, R8, 0x1, RZ, 0x18 ;  /* 0x0000000108087811 */ /* 0x000fe200078fc0ff */
[----:B------:R-:W-:Y:S01]  /*3800*/  IMAD R6, R6, -0x800, R9 ;  /* 0xfffff80006067824 */ /* 0x000fe200078e0209 */
[----:B------:R-:W-:Y:S01]  /*3810*/  ISETP.NE.AND P0, PT, R10, 0x300, PT ;  /* 0x000003000a00780c */ /* 0x000fe20003f05270 */
[----:B------:R-:W-:-:S03]  /*3820*/  IMAD.MOV.U32 R10, RZ, RZ, R0 ;  /* 0x000000ffff0a7224 */ /* 0x000fc600078e0000 */
[----:B------:R-:W-:-:S09]  /*3830*/  ISETP.GE.U32.AND P2, PT, R6, 0x300, PT ;  /* 0x000003000600780c */ /* 0x000fd20003f46070 */
[----:B------:R-:W-:Y:S05]  /*3840*/  @!P0 BRA `(.L_x_93) ;  /* 0x0000000000348947 */ /* 0x000fea0003800000 */
[----:B------:R-:W-:Y:S01]  /*3850*/  LOP3.LUT R8, R8, 0x3, RZ, 0xc0, !PT ;  /* 0x0000000308087812 */ /* 0x000fe200078ec0ff */
[----:B------:R-:W-:-:S04]  /*3860*/  IMAD.MOV.U32 R10, RZ, RZ, R0 ;  /* 0x000000ffff0a7224 */ /* 0x000fc800078e0000 */
[----:B------:R-:W-:-:S07]  /*3870*/  IMAD.MOV R6, RZ, RZ, -R8 ;  /* 0x000000ffff067224 */ /* 0x000fce00078e0a08 */
.L_x_94:
        /* <DEDUP_REMOVED lines=10> */
.L_x_93:
[----:B------:R-:W-:Y:S05]  /*3920*/  BSYNC.RECONVERGENT B2 ;  /* 0x0000000000027941 */ /* 0x000fea0003800200 */
.L_x_92:
[----:B------:R-:W-:Y:S05]  /*3930*/  @!P2 BRA `(.L_x_91) ;  /* 0x000000000078a947 */ /* 0x000fea0003800000 */
[C---:B------:R-:W-:Y:S02]  /*3940*/  VIADD R6, R10.reuse, 0x200 ;  /* 0x000002000a067836 */ /* 0x040fe40000000000 */
[----:B------:R-:W-:-:S07]  /*3950*/  VIADD R7, R10, UR9 ;  /* 0x000000090a077c36 */ /* 0x000fce0008000000 */
.L_x_95:
[----:B------:R-:W-:-:S04]  /*3960*/  VIADD R9, R7, 0xffffff00 ;  /* 0xffffff0007097836 */ /* 0x000fc80000000000 */
[----:B------:R-:W-:-:S06]  /*3970*/  IMAD.WIDE.U32 R8, R9, 0x8, R2 ;  /* 0x0000000809087825 */ /* 0x000fcc00078e0002 */
        /* <DEDUP_REMOVED lines=11> */
[----:B------:R-:W-:Y:S01]  /*3a30*/  FSEL R4, R8, R4, !P0 ;  /* 0x0000000408047208 */ /* 0x000fe20004000000 */
[C---:B------:R-:W-:Y:S01]  /*3a40*/  VIADD R8, R6.reuse, 0x200 ;  /* 0x0000020006087836 */ /* 0x040fe20000000000 */
[----:B------:R-:W-:Y:S01]  /*3a50*/  FSEL R5, R9, R5, !P0 ;  /* 0x0000000509057208 */ /* 0x000fe20004000000 */
[----:B------:R-:W-:-:S05]  /*3a60*/  VIADD R6, R6, 0x400 ;  /* 0x0000040006067836 */ /* 0x000fca0000000000 */
        /* <DEDUP_REMOVED lines=11> */
.L_x_91:
[----:B------:R-:W-:Y:S05]  /*3b20*/  BSYNC.RECONVERGENT B1 ;  /* 0x0000000000017941 */ /* 0x000fea0003800200 */
.L_x_88:
        /* <DEDUP_REMOVED lines=49> */
[----:B------:R-:W1:Y:S04]  /*3e40*/  LDS.128 R12, [UR4+0x10] ;  /* 0x00001004ff0c7984 */ /* 0x000e680008000c00 */
[----:B0-----:R-:W0:Y:S04]  /*3e50*/  LDS.128 R4, [UR4+0x20] ;  /* 0x00002004ff047984 */ /* 0x001e280008000c00 */
[----:B------:R-:W2:Y:S01]  /*3e60*/  LDS.128 R8, [UR4+0x30] ;  /* 0x00003004ff087984 */ /* 0x000ea20008000c00 */
[----:B-1----:R-:W-:-:S06]  /*3e70*/  DSETP.GEU.AND P1, PT, R2, R12, PT ;  /* 0x0000000c0200722a */ /* 0x002fcc0003f2e000 */
[----:B------:R-:W-:Y:S02]  /*3e80*/  FSEL R2, R12, R2, !P1 ;  /* 0x000000020c027208 */ /* 0x000fe40004800000 */
[----:B------:R-:W-:-:S06]  /*3e90*/  FSEL R3, R13, R3, !P1 ;  /* 0x000000030d037208 */ /* 0x000fcc0004800000 */
[----:B------:R-:W-:-:S06]  /*3ea0*/  DSETP.GEU.AND P1, PT, R2, R14, PT ;  /* 0x0000000e0200722a */ /* 0x000fcc0003f2e000 */
[----:B------:R-:W-:Y:S02]  /*3eb0*/  FSEL R2, R14, R2, !P1 ;  /* 0x000000020e027208 */ /* 0x000fe40004800000 */
[----:B------:R-:W-:-:S06]  /*3ec0*/  FSEL R3, R15, R3, !P1 ;  /* 0x000000030f037208 */ /* 0x000fcc0004800000 */
[----:B0-----:R-:W-:-:S06]  /*3ed0*/  DSETP.GEU.AND P1, PT, R2, R4, PT ;  /* 0x000000040200722a */ /* 0x001fcc0003f2e000 */
        /* <DEDUP_REMOVED lines=14> */
[----:B------:R-:W-:-:S07]  /*3fc0*/  FSEL R3, R3, R5, !P1 ;  /* 0x0000000503037208 */ /* 0x000fce0004800000 */
.L_x_69:
[----:B01----:R-:W-:Y:S05]  /*3fd0*/  BSYNC.RECONVERGENT B0 ;  /* 0x0000000000007941 */ /* 0x003fea0003800200 */
.L_x_57:
[----:B------:R-:W-:Y:S05]  /*3fe0*/  @P0 EXIT ;  /* 0x000000000000094d */ /* 0x000fea0003800000 */
[----:B------:R-:W0:Y:S02]  /*3ff0*/  LDCU.64 UR4, c[0x0][0x388] ;  /* 0x00007100ff0477ac */ /* 0x000e240008000a00 */
[----:B0-----:R-:W-:-:S06]  /*4000*/  UIMAD.WIDE.U32 UR4, UR16, 0x8, UR4 ;  /* 0x00000008100478a5 */ /* 0x001fcc000f8e0004 */
[----:B--2---:R-:W-:Y:S02]  /*4010*/  IMAD.U32 R4, RZ, RZ, UR4 ;  /* 0x00000004ff047e24 */ /* 0x004fe4000f8e00ff */
[----:B------:R-:W-:-:S05]  /*4020*/  IMAD.U32 R5, RZ, RZ, UR5 ;  /* 0x00000005ff057e24 */ /* 0x000fca000f8e00ff */
[----:B------:R-:W-:Y:S01]  /*4030*/  STG.E.64 desc[UR10][R4.64], R2 ;  /* 0x0000000204007986 */ /* 0x000fe2000c101b0a */
[----:B------:R-:W-:Y:S05]  /*4040*/  EXIT ;  /* 0x000000000000794d */ /* 0x000fea0003800000 */
.L_x_96:
        /* <DEDUP_REMOVED lines=11> */
.L_x_248:


//--------------------- .text._ZN3cub18CUB_300001_SM_10006detail6reduce28DeviceReduceSingleTileKernelINS2_10policy_hubIdjN4cuda3__47maximumIvEEE10Policy1000EPdSB_jS8_ddNS5_3std3__410__identityEEEvT0_T1_T2_T3_T4_T6_ --------------------------
	.section	.text._ZN3cub18CUB_300001_SM_10006detail6reduce28DeviceReduceSingleTileKernelINS2_10policy_hubIdjN4cuda3__47maximumIvEEE10Policy1000EPdSB_jS8_ddNS5_3std3__410__identityEEEvT0_T1_T2_T3_T4_T6_,"ax",@progbits
	.align	128
        .global         _ZN3cub18CUB_300001_SM_10006detail6reduce28DeviceReduceSingleTileKernelINS2_10policy_hubIdjN4cuda3__47maximumIvEEE10Policy1000EPdSB_jS8_ddNS5_3std3__410__identityEEEvT0_T1_T2_T3_T4_T6_
        .type           _ZN3cub18CUB_300001_SM_10006detail6reduce28DeviceReduceSingleTileKernelINS2_10policy_hubIdjN4cuda3__47maximumIvEEE10Policy1000EPdSB_jS8_ddNS5_3std3__410__identityEEEvT0_T1_T2_T3_T4_T6_,@function
        .size           _ZN3cub18CUB_300001_SM_10006detail6reduce28DeviceReduceSingleTileKernelINS2_10policy_hubIdjN4cuda3__47maximumIvEEE10Policy1000EPdSB_jS8_ddNS5_3std3__410__identityEEEvT0_T1_T2_T3_T4_T6_,(.L_x_249 - _ZN3cub18CUB_300001_SM_10006detail6reduce28DeviceReduceSingleTileKernelINS2_10policy_hubIdjN4cuda3__47maximumIvEEE10Policy1000EPdSB_jS8_ddNS5_3std3__410__identityEEEvT0_T1_T2_T3_T4_T6_)
        .other          _ZN3cub18CUB_300001_SM_10006detail6reduce28DeviceReduceSingleTileKernelINS2_10policy_hubIdjN4cuda3__47maximumIvEEE10Policy1000EPdSB_jS8_ddNS5_3std3__410__identityEEEvT0_T1_T2_T3_T4_T6_,@"STO_CUDA_ENTRY STV_DEFAULT"
_ZN3cub18CUB_300001_SM_10006detail6reduce28DeviceReduceSingleTileKernelINS2_10policy_hubIdjN4cuda3__47maximumIvEEE10Policy1000EPdSB_jS8_ddNS5_3std3__410__identityEEEvT0_T1_T2_T3_T4_T6_:
.text._ZN3cub18CUB_300001_SM_10006detail6reduce28DeviceReduceSingleTileKernelINS2_10policy_hubIdjN4cuda3__47maximumIvEEE10Policy1000EPdSB_jS8_ddNS5_3std3__410__identityEEEvT0_T1_T2_T3_T4_T6_:
        /* <DEDUP_REMOVED lines=13> */
.L_x_97:
[----:B------:R-:W0:Y:S01]  /*00d0*/  LDCU UR4, c[0x0][0x380] ;  /* 0x00007000ff0477ac */ /* 0x000e220008000800 */
[----:B------:R-:W-:Y:S01]  /*00e0*/  BSSY.RECONVERGENT B0, `(.L_x_98) ;  /* 0x00004ae000007945 */ /* 0x000fe20003800200 */
[----:B0-----:R-:W-:-:S09]  /*00f0*/  ULOP3.LUT UP0, URZ, UR4, 0x1f, URZ, 0xc0, !UPT ;  /* 0x0000001f04ff7892 */ /* 0x001fd2000f80c0ff */
[----:B------:R-:W-:Y:S05]  /*0100*/  BRA.U UP0, `(.L_x_99) ;  /* 0x0000002500447547 */ /* 0x000fea000b800000 */
[----:B------:R-:W-:-:S13]  /*0110*/  ISETP.GT.U32.AND P0, PT, R0, 0x7ff, PT ;  /* 0x000007ff0000780c */ /* 0x000fda0003f04070 */
[----:B------:R-:W-:Y:S05]  /*0120*/  @P0 BRA `(.L_x_100) ;  /* 0x0000001400f80947 */ /* 0x000fea0003800000 */
[----:B------:R-:W0:Y:S01]  /*0130*/  S2R R3, SR_TID.X ;  /* 0x0000000000037919 */ /* 0x000e220000002100 */
[----:B------:R-:W-:Y:S01]  /*0140*/  BSSY.RECONVERGENT B1, `(.L_x_101) ;  /* 0x0000009000017945 */ /* 0x000fe20003800200 */
[----:B------:R-:W-:Y:S02]  /*0150*/  CS2R R4, SRZ ;  /* 0x0000000000047805 */ /* 0x000fe4000001ff00 */
[----:B0-----:R-:W-:Y:S01]  /*0160*/  ISETP.GE.U32.AND P0, PT, R3, R0, PT ;  /* 0x000000000300720c */ /* 0x001fe20003f06070 */
[----:B------:R-:W-:-:S12]  /*0170*/  IMAD.MOV.U32 R9, RZ, RZ, R3 ;  /* 0x000000ffff097224 */ /* 0x000fd800078e0003 */
[----:B------:R-:W-:Y:S05]  /*0180*/  @P0 BRA `(.L_x_102) ;  /* 0x0000000000100947 */ /* 0x000fea0003800000 */
[----:B------:R-:W0:Y:S02]  /*0190*/  LDC.64 R4, c[0x0][0x380] ;  /* 0x0000e000ff047b82 */ /* 0x000e240000000a00 */
[----:B0-----:R-:W-:-:S06]  /*01a0*/  IMAD.WIDE.U32 R4, R3, 0x8, R4 ;  /* 0x0000000803047825 */ /* 0x001fcc00078e0004 */
[----:B------:R-:W5:Y:S01]  /*01b0*/  LDG.E.64.CONSTANT R4, desc[UR6][R4.64] ;  /* 0x0000000604047981 */ /* 0x000f62000c1e9b00 */
[----:B------:R-:W-:-:S07]  /*01c0*/  VIADD R9, R3, 0x100 ;  /* 0x0000010003097836 */ /* 0x000fce0000000000 */
.L_x_102:
[----:B------:R-:W-:Y:S05]  /*01d0*/  BSYNC.RECONVERGENT B1 ;  /* 0x0000000000017941 */ /* 0x000fea0003800200 */
.L_x_101:
[----:B------:R-:W-:Y:S01]  /*01e0*/  ISETP.GE.U32.AND P0, PT, R9, R0, PT ;  /* 0x000000000900720c */ /* 0x000fe20003f06070 */
        /* <DEDUP_REMOVED lines=16> */
.L_x_107:
        /* <DEDUP_REMOVED lines=12> */
.L_x_106:
[----:B------:R-:W-:Y:S05]  /*03b0*/  BSYNC.RECONVERGENT B2 ;  /* 0x0000000000027941 */ /* 0x000fea0003800200 */
.L_x_105:
[----:B------:R-:W-:Y:S05]  /*03c0*/  @!P0 BRA `(.L_x_104) ;  /* 0x0000000800288947 */ /* 0x000fea0003800000 */
[----:B------:R-:W0:Y:S01]  /*03d0*/  LDC.64 R6, c[0x0][0x380] ;  /* 0x0000e000ff067b82 */ /* 0x000e220000000a00 */
[----:B------:R-:W-:Y:S01]  /*03e0*/  IMAD.IADD R2, R0, 0x1, -R9 ;  /* 0x0000000100027824 */ /* 0x000fe200078e0a09 */
[----:B------:R-:W-:Y:S01]  /*03f0*/  BSSY.RECONVERGENT B2, `(.L_x_108) ;  /* 0x000004c000027945 */ /* 0x000fe20003800200 */
[----:B------:R-:W-:-:S03]  /*0400*/  PLOP3.LUT P0, PT, PT, PT, PT, 0x80, 0x8 ;  /* 0x000000000008781c */ /* 0x000fc60003f0f070 */
[----:B------:R-:W-:Y:S01]  /*0410*/  ISETP.GT.AND P1, PT, R2, 0xc00, PT ;  /* 0x00000c000200780c */ /* 0x000fe20003f24270 */
[----:B0-----:R-:W-:-:S12]  /*0420*/  IMAD.WIDE.U32 R6, R9, 0x8, R6 ;  /* 0x0000000809067825 */ /* 0x001fd800078e0006 */
[----:B------:R-:W-:Y:S05]  /*0430*/  @!P1 BRA `(.L_x_109) ;  /* 0x00000004001c9947 */ /* 0x000fea0003800000 */
[----:B------:R-:W-:Y:S01]  /*0440*/  PLOP3.LUT P0, PT, PT, PT, PT, 0x8, 0x80 ;  /* 0x000000000080781c */ /* 0x000fe20003f0e170 */
[----:B------:R-:W-:-:S12]  /*0450*/  VIADD R2, R0, 0xfffff400 ;  /* 0xfffff40000027836 */ /* 0x000fd80000000000 */
.L_x_110:
[----:B------:R-:W2:Y:S04]  /*0460*/  LDG.E.64.CONSTANT R40, desc[UR6][R6.64] ;  /* 0x0000000606287981 */ /* 0x000ea8000c1e9b00 */
[----:B------:R-:W3:Y:S04]  /*0470*/  LDG.E.64.CONSTANT R38, desc[UR6][R6.64+0x800] ;  /* 0x0008000606267981 */ /* 0x000ee8000c1e9b00 */
[----:B------:R-:W4:Y:S04]  /*0480*/  LDG.E.64.CONSTANT R36, desc[UR6][R6.64+0x1000] ;  /* 0x0010000606247981 */ /* 0x000f28000c1e9b00 */
        /* <DEDUP_REMOVED lines=12> */
[----:B------:R0:W4:Y:S01]  /*0550*/  LDG.E.64.CONSTANT R10, desc[UR6][R6.64+0x7800] ;  /* 0x00780006060a7981 */ /* 0x000122000c1e9b00 */
[----:B------:R-:W-:-:S05]  /*0560*/  VIADD R9, R9, 0x1000 ;  /* 0x0000100009097836 */ /* 0x000fca0000000000 */
[----:B------:R-:W-:Y:S02]  /*0570*/  ISETP.GE.AND P2, PT, R9, R2, PT ;  /* 0x000000020900720c */ /* 0x000fe40003f46270 */
[----:B0-----:R-:W-:-:S05]  /*0580*/  IADD3 R6, P3, PT, R6, 0x8000, RZ ;  /* 0x0000800006067810 */ /* 0x001fca0007f7e0ff */
[----:B------:R-:W-:Y:S01]  /*0590*/  IMAD.X R7, RZ, RZ, R7, P3 ;  /* 0x000000ffff077224 */ /* 0x000fe200018e0607 */
        /* <DEDUP_REMOVED lines=49> */
.L_x_109:
[----:B------:R-:W-:Y:S05]  /*08b0*/  BSYNC.RECONVERGENT B2 ;  /* 0x0000000000027941 */ /* 0x000fea0003800200 */
.L_x_108:
[----:B------:R-:W-:Y:S01]  /*08c0*/  IMAD.IADD R2, R0, 0x1, -R9 ;  /* 0x0000000100027824 */ /* 0x000fe200078e0a09 */
[----:B------:R-:W-:Y:S04]  /*08d0*/  BSSY.RECONVERGENT B2, `(.L_x_111) ;  /* 0x0000027000027945 */ /* 0x000fe80003800200 */
[----:B------:R-:W-:-:S13]  /*08e0*/  ISETP.GT.AND P1, PT, R2, 0x400, PT ;  /* 0x000004000200780c */ /* 0x000fda0003f24270 */
[----:B------:R-:W-:Y:S05]  /*08f0*/  @!P1 BRA `(.L_x_112) ;  /* 0x0000000000909947 */ /* 0x000fea0003800000 */
[----:B------:R-:W2:Y:S04]  /*0900*/  LDG.E.64.CONSTANT R12, desc[UR6][R6.64] ;  /* 0x00000006060c7981 */ /* 0x000ea8000c1e9b00 */
[----:B------:R-:W3:Y:S04]  /*0910*/  LDG.E.64.CONSTANT R14, desc[UR6][R6.64+0x800] ;  /* 0x00080006060e7981 */ /* 0x000ee8000c1e9b00 */
[----:B------:R-:W4:Y:S04]  /*0920*/  LDG.E.64.CONSTANT R16, desc[UR6][R6.64+0x1000] ;  /* 0x0010000606107981 */ /* 0x000f28000c1e9b00 */
[----:B------:R-:W4:Y:S04]  /*0930*/  LDG.E.64.CONSTANT R18, desc[UR6][R6.64+0x1800] ;  /* 0x0018000606127981 */ /* 0x000f28000c1e9b00 */
[----:B------:R-:W4:Y:S04]  /*0940*/  LDG.E.64.CONSTANT R20, desc[UR6][R6.64+0x2000] ;  /* 0x0020000606147981 */ /* 0x000f28000c1e9b00 */
[----:B------:R-:W4:Y:S04]  /*0950*/  LDG.E.64.CONSTANT R22, desc[UR6][R6.64+0x2800] ;  /* 0x0028000606167981 */ /* 0x000f28000c1e9b00 */
[----:B------:R-:W4:Y:S04]  /*0960*/  LDG.E.64.CONSTANT R24, desc[UR6][R6.64+0x3000] ;  /* 0x0030000606187981 */ /* 0x000f28000c1e9b00 */
[----:B------:R0:W4:Y:S01]  /*0970*/  LDG.E.64.CONSTANT R10, desc[UR6][R6.64+0x3800] ;  /* 0x00380006060a7981 */ /* 0x000122000c1e9b00 */
[----:B------:R-:W-:Y:S01]  /*0980*/  VIADD R9, R9, 0x800 ;  /* 0x0000080009097836 */ /* 0x000fe20000000000 */
        /* <DEDUP_REMOVED lines=27> */
.L_x_112:
[----:B------:R-:W-:Y:S05]  /*0b40*/  BSYNC.RECONVERGENT B2 ;  /* 0x0000000000027941 */ /* 0x000fea0003800200 */
.L_x_111:
[----:B------:R-:W-:-:S13]  /*0b50*/  ISETP.LT.OR P0, PT, R9, R0, P0 ;  /* 0x000000000900720c */ /* 0x000fda0000701670 */
[----:B------:R-:W-:Y:S05]  /*0b60*/  @!P0 BRA `(.L_x_104) ;  /* 0x0000000000408947 */ /* 0x000fea0003800000 */
        /* <DEDUP_REMOVED lines=16> */
.L_x_104:
[----:B------:R-:W-:Y:S05]  /*0c70*/  BSYNC.RECONVERGENT B1 ;  /* 0x0000000000017941 */ /* 0x000fea0003800200 */
.L_x_103:
[----:B------:R-:W-:-:S13]  /*0c80*/  ISETP.GE.U32.AND P0, PT, R0, 0x100, PT ;  /* 0x000001000000780c */ /* 0x000fda0003f06070 */
        /* <DEDUP_REMOVED lines=58> */
[----:B-1----:R-:W0:Y:S04]  /*1030*/  LDS.128 R8, [UR4+0x10] ;  /* 0x00001004ff087984 */ /* 0x002e280008000c00 */
        /* <DEDUP_REMOVED lines=25> */
.L_x_113:
[----:B------:R-:W-:Y:S01]  /*11d0*/  LOP3.LUT R2, R3, 0x3e0, RZ, 0xc0, !PT ;  /* 0x000003e003027812 */ /* 0x000fe200078ec0ff */
[----:B------:R-:W0:Y:S03]  /*11e0*/  S2R R10, SR_LANEID ;  /* 0x00000000000a7919 */ /* 0x000e260000000000 */
[----:B------:R-:W-:Y:S01]  /*11f0*/  LOP3.LUT R9, RZ, R2, RZ, 0x33, !PT ;  /* 0x00000002ff097212 */ /* 0x000fe200078e33ff */
[----:B------:R-:W-:-:S04]  /*1200*/  VIADD R7, R2, 0x20 ;  /* 0x0000002002077836 */ /* 0x000fc80000000000 */
[----:B------:R-:W-:Y:S01]  /*1210*/  IMAD.IADD R9, R9, 0x1, R0 ;  /* 0x0000000109097824 */ /* 0x000fe200078e0200 */
[----:B------:R-:W-:-:S04]  /*1220*/  ISETP.GT.U32.AND P0, PT, R7, R0, PT ;  /* 0x000000000700720c */ /* 0x000fc80003f04070 */
        /* <DEDUP_REMOVED lines=60> */
[----:B------:R-:W-:Y:S01]  /*15f0*/  ISETP.GT.U32.AND P2, PT, R0, 0x20, PT ;  /* 0x000000200000780c */ /* 0x000fe20003f44070 */
        /* <DEDUP_REMOVED lines=8> */
[C---:B------:R-:W-:Y:S01]  /*1680*/  ISETP.GT.U32.AND P1, PT, R0.reuse, 0x40, PT ;  /* 0x000000400000780c */ /* 0x040fe20003f24070 */
[----:B------:R-:W-:Y:S01]  /*1690*/  IMAD.MOV.U32 R2, RZ, RZ, R13 ;  /* 0x000000ffff027224 */ /* 0x000fe200078e000d */
[----:B------:R-:W-:Y:S01]  /*16a0*/  ISETP.GT.U32.AND P2, PT, R0, 0x60, PT ;  /* 0x000000600000780c */ /* 0x000fe20003f44070 */
[----:B------:R-:W-:Y:S01]  /*16b0*/  IMAD.MOV.U32 R3, RZ, RZ, R12 ;  /* 0x000000ffff037224 */ /* 0x000fe200078e000c */
[----:B------:R-:W0:Y:S05]  /*16c0*/  LDS.128 R4, [UR4+0x30] ;  /* 0x00003004ff047984 */ /* 0x000e2a0008000c00 */
[----:B------:R-:W-:-:S06]  /*16d0*/  DSETP.GEU.AND P3, PT, R2, R14, PT ;  /* 0x0000000e0200722a */ /* 0x000fcc0003f6e000 */
[----:B------:R-:W-:Y:S02]  /*16e0*/  @P1 FSEL R13, R14, R13, !P3 ;  /* 0x0000000d0e0d1208 */ /* 0x000fe40005800000 */
[----:B------:R-:W-:Y:S02]  /*16f0*/  @P1 FSEL R12, R15, R12, !P3 ;  /* 0x0000000c0f0c1208 */ /* 0x000fe40005800000 */
[----:B------:R-:W-:Y:S01]  /*1700*/  ISETP.GT.U32.AND P1, PT, R0, 0x80, PT ;  /* 0x000000800000780c */ /* 0x000fe20003f24070 */
[----:B------:R-:W-:Y:S02]  /*1710*/  IMAD.MOV.U32 R2, RZ, RZ, R13 ;  /* 0x000000ffff027224 */ /* 0x000fe400078e000d */
[----:B------:R-:W-:-:S06]  /*1720*/  IMAD.MOV.U32 R3, RZ, RZ, R12 ;  /* 0x000000ffff037224 */ /* 0x000fcc00078e000c */
[----:B-1----:R-:W-:Y:S01]  /*1730*/  DSETP.GEU.AND P3, PT, R2, R8, PT ;  /* 0x000000080200722a */ /* 0x002fe20003f6e000 */
[----:B------:R-:W1:Y:S05]  /*1740*/  LDS.64 R2, [UR4+0x40] ;  /* 0x00004004ff027984 */ /* 0x000e6a0008000a00 */
[----:B------:R-:W-:Y:S02]  /*1750*/  @P2 FSEL R13, R8, R13, !P3 ;  /* 0x0000000d080d2208 */ /* 0x000fe40005800000 */
[----:B------:R-:W-:Y:S02]  /*1760*/  @P2 FSEL R12, R9, R12, !P3 ;  /* 0x0000000c090c2208 */ /* 0x000fe40005800000 */
[----:B------:R-:W-:Y:S01]  /*1770*/  ISETP.GT.U32.AND P2, PT, R0, 0xa0, PT ;  /* 0x000000a00000780c */ /* 0x000fe20003f44070 */
[----:B------:R-:W-:-:S02]  /*1780*/  IMAD.MOV.U32 R8, RZ, RZ, R13 ;  /* 0x000000ffff087224 */ /* 0x000fc400078e000d */
[----:B------:R-:W-:-:S06]  /*1790*/  IMAD.MOV.U32 R9, RZ, RZ, R12 ;  /* 0x000000ffff097224 */ /* 0x000fcc00078e000c */
[----:B------:R-:W-:-:S06]  /*17a0*/  DSETP.GEU.AND P3, PT, R8, R10, PT ;  /* 0x0000000a0800722a */ /* 0x000fcc0003f6e000 */
[----:B------:R-:W-:Y:S02]  /*17b0*/  @P1 FSEL R13, R10, R13, !P3 ;  /* 0x0000000d0a0d1208 */ /* 0x000fe40005800000 */
[----:B------:R-:W-:Y:S02]  /*17c0*/  @P1 FSEL R12, R11, R12, !P3 ;  /* 0x0000000c0b0c1208 */ /* 0x000fe40005800000 */
[----:B------:R-:W-:Y:S01]  /*17d0*/  ISETP.GT.U32.AND P1, PT, R0, 0xc0, PT ;  /* 0x000000c00000780c */ /* 0x000fe20003f24070 */
[----:B------:R-:W-:Y:S02]  /*17e0*/  IMAD.MOV.U32 R8, RZ, RZ, R13 ;  /* 0x000000ffff087224 */ /* 0x000fe400078e000d */
[----:B------:R-:W-:-:S06]  /*17f0*/  IMAD.MOV.U32 R9, RZ, RZ, R12 ;  /* 0x000000ffff097224 */ /* 0x000fcc00078e000c */
[----:B0-----:R-:W-:-:S06]  /*1800*/  DSETP.GEU.AND P3, PT, R8, R4, PT ;  /* 0x000000040800722a */ /* 0x001fcc0003f6e000 */
[----:B------:R-:W-:Y:S02]  /*1810*/  @P2 FSEL R13, R4, R13, !P3 ;  /* 0x0000000d040d2208 */ /* 0x000fe40005800000 */
[----:B------:R-:W-:Y:S02]  /*1820*/  @P2 FSEL R12, R5, R12, !P3 ;  /* 0x0000000c050c2208 */ /* 0x000fe40005800000 */
[----:B------:R-:W-:Y:S01]  /*1830*/  ISETP.GT.U32.AND P2, PT, R0, 0xe0, PT ;  /* 0x000000e00000780c */ /* 0x000fe20003f44070 */
        /* <DEDUP_REMOVED lines=13> */
.L_x_100:
[----:B------:R-:W0:Y:S01]  /*1910*/  S2R R4, SR_TID.X ;  /* 0x0000000000047919 */ /* 0x000e220000002100 */
[----:B------:R-:W1:Y:S01]  /*1920*/  LDC.64 R2, c[0x0][0x380] ;  /* 0x0000e000ff027b82 */ /* 0x000e620000000a00 */
[----:B0-----:R-:W-:-:S04]  /*1930*/  IMAD.SHL.U32 R5, R4, 0x4, RZ ;  /* 0x0000000404057824 */ /* 0x001fc800078e00ff */
[----:B-1----:R-:W-:-:S05]  /*1940*/  IMAD.WIDE.U32 R2, R5, 0x8, R2 ;  /* 0x0000000805027825 */ /* 0x002fca00078e0002 */
[----:B------:R-:W2:Y:S04]  /*1950*/  LDG.E.128.CONSTANT R16, desc[UR6][R2.64] ;  /* 0x0000000602107981 */ /* 0x000ea8000c1e9d00 */
[----:B------:R-:W3:Y:S04]  /*1960*/  LDG.E.128.CONSTANT R20, desc[UR6][R2.64+0x10] ;  /* 0x0000100602147981 */ /* 0x000ee8000c1e9d00 */
[----:B------:R-:W4:Y:S04]  /*1970*/  LDG.E.128.CONSTANT R12, desc[UR6][R2.64+0x2000] ;  /* 0x00200006020c7981 */ /* 0x000f28000c1e9d00 */
[----:B------:R-:W5:Y:S01]  /*1980*/  LDG.E.128.CONSTANT R8, desc[UR6][R2.64+0x2010] ;  /* 0x0020100602087981 */ /* 0x000f62000c1e9d00 */
[----:B------:R-:W-:-:S02]  /*1990*/  VIADD R24, R0, 0xfffff800 ;  /* 0xfffff80000187836 */ /* 0x000fc40000000000 */
[----:B------:R-:W-:-:S03]  /*19a0*/  IMAD.MOV.U32 R5, RZ, RZ, 0x800 ;  /* 0x00000800ff057424 */ /* 0x000fc600078e00ff */
[----:B------:R-:W-:Y:S01]  /*19b0*/  ISETP.GE.U32.AND P1, PT, R24, 0x800, PT ;  /* 0x000008001800780c */ /* 0x000fe20003f26070 */
        /* <DEDUP_REMOVED lines=23> */
[----:B------:R-:W-:-:S07]  /*1b30*/  IMAD.MOV.U32 R5, RZ, RZ, 0x800 ;  /* 0x00000800ff057424 */ /* 0x000fce00078e00ff */
.L_x_117:
[----:B------:R-:W-:-:S05]  /*1b40*/  IMAD.WIDE.U32 R26, R5, 0x8, R2 ;  /* 0x00000008051a7825 */ /* 0x000fca00078e0002 */
[----:B------:R-:W2:Y:S04]  /*1b50*/  LDG.E.128.CONSTANT R20, desc[UR6][R26.64] ;  /* 0x000000061a147981 */ /* 0x000ea8000c1e9d00 */
[----:B------:R-:W3:Y:S04]  /*1b60*/  LDG.E.128.CONSTANT R16, desc[UR6][R26.64+0x10] ;  /* 0x000010061a107981 */ /* 0x000ee8000c1e9d00 */
[----:B------:R-:W4:Y:S04]  /*1b70*/  LDG.E.128.CONSTANT R12, desc[UR6][R26.64+0x2000] ;  /* 0x002000061a0c7981 */ /* 0x000f28000c1e9d00 */
[----:B------:R-:W5:Y:S01]  /*1b80*/  LDG.E.128.CONSTANT R8, desc[UR6][R26.64+0x2010] ;  /* 0x002010061a087981 */ /* 0x000f62000c1e9d00 */
        /* <DEDUP_REMOVED lines=20> */
[----:B0-----:R-:W-:Y:S01]  /*1cd0*/  IMAD.IADD R8, R0, 0x1, -R5 ;  /* 0x0000000100087824 */ /* 0x001fe200078e0a05 */
[----:B------:R-:W-:-:S04]  /*1ce0*/  FSEL R7, R9, R7, !P0 ;  /* 0x0000000709077208 */ /* 0x000fc80004000000 */
[----:B------:R-:W-:Y:S02]  /*1cf0*/  ISETP.GE.U32.AND P1, PT, R8, 0x800, PT ;  /* 0x000008000800780c */ /* 0x000fe40003f26070 */
[----:B------:R-:W-:-:S06]  /*1d00*/  DSETP.GEU.AND P0, PT, R6, R10, PT ;  /* 0x0000000a0600722a */ /* 0x000fcc0003f0e000 */
[----:B------:R-:W-:Y:S02]  /*1d10*/  FSEL R6, R10, R6, !P0 ;  /* 0x000000060a067208 */ /* 0x000fe40004000000 */
[----:B------:R-:W-:-:S03]  /*1d20*/  FSEL R7, R11, R7, !P0 ;  /* 0x000000070b077208 */ /* 0x000fc60004000000 */
[----:B------:R-:W-:Y:S05]  /*1d30*/  @!P1 BRA `(.L_x_116) ;  /* 0x00000004000c9947 */ /* 0x000fea0003800000 */
[----:B------:R-:W-:-:S05]  /*1d40*/  VIADD R5, R5, 0x800 ;  /* 0x0000080005057836 */ /* 0x000fca0000000000 */
[----:B------:R-:W-:-:S13]  /*1d50*/  ISETP.GT.U32.AND P0, PT, R5, R24, PT ;  /* 0x000000180500720c */ /* 0x000fda0003f04070 */
[----:B------:R-:W-:Y:S05]  /*1d60*/  @!P0 BRA `(.L_x_117) ;  /* 0xfffffffc00748947 */ /* 0x000fea000383ffff */
.L_x_115:
[----:B------:R-:W-:-:S13]  /*1d70*/  ISETP.GE.U32.AND P0, PT, R5, R0, PT ;  /* 0x000000000500720c */ /* 0x000fda0003f06070 */
[----:B------:R-:W-:Y:S05]  /*1d80*/  @P0 BRA `(.L_x_116) ;  /* 0x0000000000f80947 */ /* 0x000fea0003800000 */
[----:B------:R-:W-:Y:S01]  /*1d90*/  IMAD.IADD R3, R0, 0x1, -R5 ;  /* 0x0000000100037824 */ /* 0x000fe200078e0a05 */
[----:B------:R-:W-:Y:S04]  /*1da0*/  BSSY.RECONVERGENT B1, `(.L_x_116) ;  /* 0x000003c000017945 */ /* 0x000fe80003800200 */
[----:B------:R-:W-:-:S13]  /*1db0*/  ISETP.GE.AND P0, PT, R4, R3, PT ;  /* 0x000000030400720c */ /* 0x000fda0003f06270 */
[----:B------:R-:W-:Y:S05]  /*1dc0*/  @P0 BRA `(.L_x_118) ;  /* 0x0000000000e40947 */ /* 0x000fea0003800000 */
[----:B------:R-:W-:Y:S01]  /*1dd0*/  LOP3.LUT R2, RZ, R4, RZ, 0x33, !PT ;  /* 0x00000004ff027212 */ /* 0x000fe200078e33ff */
[----:B------:R-:W-:Y:S03]  /*1de0*/  BSSY.RECONVERGENT B2, `(.L_x_119) ;  /* 0x0000017000027945 */ /* 0x000fe60003800200 */
[----:B------:R-:W-:-:S04]  /*1df0*/  IADD3 R2, PT, PT, -R5, R0, R2 ;  /* 0x0000000005027210 */ /* 0x000fc80007ffe102 */
[C---:B------:R-:W-:Y:S02]  /*1e00*/  LOP3.LUT R0, R2.reuse, 0x300, RZ, 0xc0, !PT ;  /* 0x0000030002007812 */ /* 0x040fe400078ec0ff */
[----:B------:R-:W-:Y:S02]  /*1e10*/  ISETP.GE.U32.AND P2, PT, R2, 0x300, PT ;  /* 0x000003000200780c */ /* 0x000fe40003f46070 */
[----:B------:R-:W-:Y:S01]  /*1e20*/  ISETP.NE.AND P0, PT, R0, 0x300, PT ;  /* 0x000003000000780c */ /* 0x000fe20003f05270 */
[----:B------:R-:W-:-:S12]  /*1e30*/  IMAD.MOV.U32 R0, RZ, RZ, R4 ;  /* 0x000000ffff007224 */ /* 0x000fd800078e0004 */
[----:B------:R-:W-:Y:S05]  /*1e40*/  @!P0 BRA `(.L_x_120) ;  /* 0x0000000000408947 */ /* 0x000fea0003800000 */
[----:B------:R-:W0:Y:S01]  /*1e50*/  LDC.64 R10, c[0x0][0x380] ;  /* 0x0000e000ff0a7b82 */ /* 0x000e220000000a00 */
[----:B------:R-:W-:Y:S01]  /*1e60*/  LEA.HI R0, R2, 0x1, RZ, 0x18 ;  /* 0x0000000102007811 */ /* 0x000fe200078fc0ff */
[----:B------:R-:W-:-:S03]  /*1e70*/  IMAD.IADD R13, R4, 0x1, R5 ;  /* 0x00000001040d7824 */ /* 0x000fc600078e0205 */
[----:B------:R-:W-:Y:S01]  /*1e80*/  LOP3.LUT R2, R0, 0x3, RZ, 0xc0, !PT ;  /* 0x0000000300027812 */ /* 0x000fe200078ec0ff */
[----:B------:R-:W-:-:S04]  /*1e90*/  IMAD.MOV.U32 R0, RZ, RZ, R4 ;  /* 0x000000ffff007224 */ /* 0x000fc800078e0004 */
[----:B------:R-:W-:-:S07]  /*1ea0*/  IMAD.MOV R2, RZ, RZ, -R2 ;  /* 0x000000ffff027224 */ /* 0x000fce00078e0a02 */
.L_x_121:
        /* <DEDUP_REMOVED lines=10> */
.L_x_120:
[----:B------:R-:W-:Y:S05]  /*1f50*/  BSYNC.RECONVERGENT B2 ;  /* 0x0000000000027941 */ /* 0x000fea0003800200 */
.L_x_119:
[----:B------:R-:W-:Y:S05]  /*1f60*/  @!P2 BRA `(.L_x_118) ;  /* 0x00000000007ca947 */ /* 0x000fea0003800000 */
[----:B------:R-:W0:Y:S01]  /*1f70*/  LDC.64 R8, c[0x0][0x380] ;  /* 0x0000e000ff087b82 */ /* 0x000e220000000a00 */
[C---:B------:R-:W-:Y:S02]  /*1f80*/  IMAD.IADD R5, R0.reuse, 0x1, R5 ;  /* 0x0000000100057824 */ /* 0x040fe400078e0205 */
[----:B------:R-:W-:-:S07]  /*1f90*/  VIADD R0, R0, 0x200 ;  /* 0x0000020000007836 */ /* 0x000fce0000000000 */
.L_x_122:
        /* <DEDUP_REMOVED lines=11> */
[C---:B------:R-:W-:Y:S02]  /*2050*/  VIADD R2, R0.reuse, 0x200 ;  /* 0x0000020000027836 */ /* 0x040fe40000000000 */
[----:B------:R-:W-:Y:S02]  /*2060*/  VIADD R0, R0, 0x400 ;  /* 0x0000040000007836 */ /* 0x000fe40000000000 */
[----:B------:R-:W-:Y:S01]  /*2070*/  VIADD R5, R5, 0x400 ;  /* 0x0000040005057836 */ /* 0x000fe20000000000 */
[----:B------:R-:W-:Y:S01]  /*2080*/  ISETP.GE.AND P1, PT, R2, R3, PT ;  /* 0x000000030200720c */ /* 0x000fe20003f26270 */
        /* <DEDUP_REMOVED lines=11> */
[----:B------:R-:W-:Y:S01]  /*2140*/  FSEL R7, R17, R7, !P0 ;  /* 0x0000000711077208 */ /* 0x000fe20004000000 */
[----:B------:R-:W-:Y:S06]  /*2150*/  @!P1 BRA `(.L_x_122) ;  /* 0xfffffffc00909947 */ /* 0x000fec000383ffff */
.L_x_118:
[----:B------:R-:W-:Y:S05]  /*2160*/  BSYNC.RECONVERGENT B1 ;  /* 0x0000000000017941 */ /* 0x000fea0003800200 */
.L_x_116:
        /* <DEDUP_REMOVED lines=50> */
[----:B------:R-:W2:Y:S01]  /*2490*/  LDS.128 R12, [UR4+0x20] ;  /* 0x00002004ff0c7984 */ /* 0x000ea20008000c00 */
[----:B-1----:R-:W-:-:S06]  /*24a0*/  DSETP.GEU.AND P1, PT, R6, R8, PT ;  /* 0x000000080600722a */ /* 0x002fcc0003f2e000 */
[----:B0-----:R-:W-:Y:S02]  /*24b0*/  FSEL R2, R8, R6, !P1 ;  /* 0x0000000608027208 */ /* 0x001fe40004800000 */
[----:B------:R-:W-:Y:S02]  /*24c0*/  FSEL R3, R9, R7, !P1 ;  /* 0x0000000709037208 */ /* 0x000fe40004800000 */
[----:B------:R-:W0:Y:S04]  /*24d0*/  LDS.128 R4, [UR4+0x30] ;  /* 0x00003004ff047984 */ /* 0x000e280008000c00 */
[----:B------:R-:W-:-:S06]  /*24e0*/  DSETP.GEU.AND P1, PT, R2, R10, PT ;  /* 0x0000000a0200722a */ /* 0x000fcc0003f2e000 */
[----:B------:R-:W-:Y:S02]  /*24f0*/  FSEL R2, R10, R2, !P1 ;  /* 0x000000020a027208 */ /* 0x000fe40004800000 */
[----:B------:R-:W-:-:S06]  /*2500*/  FSEL R3, R11, R3, !P1 ;  /* 0x000000030b037208 */ /* 0x000fcc0004800000 */
[----:B--2---:R-:W-:-:S06]  /*2510*/  DSETP.GEU.AND P1, PT, R2, R12, PT ;  /* 0x0000000c0200722a */ /* 0x004fcc0003f2e000 */
        /* <DEDUP_REMOVED lines=16> */
.L_x_99:
        /* <DEDUP_REMOVED lines=12> */
.L_x_125:
[----:B------:R-:W-:Y:S05]  /*26e0*/  BSYNC.RECONVERGENT B1 ;  /* 0x0000000000017941 */ /* 0x000fea0003800200 */
.L_x_124:
        /* <DEDUP_REMOVED lines=17> */
.L_x_130:
        /* <DEDUP_REMOVED lines=12> */
.L_x_129:
[----:B------:R-:W-:Y:S05]  /*28c0*/  BSYNC.RECONVERGENT B2 ;  /* 0x0000000000027941 */ /* 0x000fea0003800200 */
.L_x_128:
        /* <DEDUP_REMOVED lines=10> */
.L_x_133:
        /* <DEDUP_REMOVED lines=69> */
.L_x_132:
[----:B------:R-:W-:Y:S05]  /*2dc0*/  BSYNC.RECONVERGENT B2 ;  /* 0x0000000000027941 */ /* 0x000fea0003800200 */
.L_x_131:
        /* <DEDUP_REMOVED lines=40> */
.L_x_135:
[----:B------:R-:W-:Y:S05]  /*3050*/  BSYNC.RECONVERGENT B2 ;  /* 0x0000000000027941 */ /* 0x000fea0003800200 */
.L_x_134:
        /* <DEDUP_REMOVED lines=18> */
.L_x_127:
[----:B------:R-:W-:Y:S05]  /*3180*/  BSYNC.RECONVERGENT B1 ;  /* 0x0000000000017941 */ /* 0x000fea0003800200 */
.L_x_126:
        /* <DEDUP_REMOVED lines=60> */
[----:B---3--:R-:W1:Y:S01]  /*3550*/  LDS.128 R12, [UR4+0x20] ;  /* 0x00002004ff0c7984 */ /* 0x008e620008000c00 */
        /* <DEDUP_REMOVED lines=24> */
.L_x_136:
        /* <DEDUP_REMOVED lines=63> */
[----:B----4-:R-:W-:Y:S05]  /*3ad0*/  @P0 BRA `(.L_x_114) ;  /* 0x0000001000380947 */ /* 0x010fea0003800000 */
[----:B------:R-:W0:Y:S01]  /*3ae0*/  S2UR UR5, SR_CgaCtaId ;  /* 0x00000000000579c3 */ /* 0x000e220000008800 */
[----:B------:R-:W-:Y:S01]  /*3af0*/  UMOV UR4, 0x400 ;  /* 0x0000040000047882 */ /* 0x000fe20000000000 */
[C---:B------:R-:W-:Y:S02]  /*3b00*/  ISETP.GT.U32.AND P3, PT, R0.reuse, 0x20, PT ;  /* 0x000000200000780c */ /* 0x040fe40003f64070 */
        /* <DEDUP_REMOVED lines=9> */
[----:B------:R-:W-:Y:S01]  /*3ba0*/  ISETP.GT.U32.AND P1, PT, R0, 0x60, PT ;  /* 0x000000600000780c */ /* 0x000fe20003f24070 */
[----:B------:R-:W-:Y:S01]  /*3bb0*/  IMAD.MOV.U32 R2, RZ, RZ, R13 ;  /* 0x000000ffff027224 */ /* 0x000fe200078e000d */
[----:B------:R-:W0:Y:S01]  /*3bc0*/  LDS.128 R4, [UR4+0x30] ;  /* 0x00003004ff047984 */ /* 0x000e220008000c00 */
[----:B------:R-:W-:-:S06]  /*3bd0*/  IMAD.MOV.U32 R3, RZ, RZ, R12 ;  /* 0x000000ffff037224 */ /* 0x000fcc00078e000c */
        /* <DEDUP_REMOVED lines=36> */
.L_x_123:
[----:B------:R-:W0:Y:S01]  /*3e20*/  S2R R7, SR_TID.X ;  /* 0x0000000000077919 */ /* 0x000e220000002100 */
[----:B------:R-:W1:Y:S02]  /*3e30*/  LDCU.64 UR4, c[0x0][0x380] ;  /* 0x00007000ff0477ac */ /* 0x000e640008000a00 */
[----:B-1----:R-:W-:Y:S02]  /*3e40*/  IMAD.U32 R2, RZ, RZ, UR4 ;  /* 0x00000004ff027e24 */ /* 0x002fe4000f8e00ff */
[----:B------:R-:W-:Y:S02]  /*3e50*/  IMAD.U32 R3, RZ, RZ, UR5 ;  /* 0x00000005ff037e24 */ /* 0x000fe4000f8e00ff */
        /* <DEDUP_REMOVED lines=9> */
[----:B------:R-:W-:-:S05]  /*3ef0*/  VIADD R6, R0, 0xfffff800 ;  /* 0xfffff80000067836 */ /* 0x000fca0000000000 */
[----:B------:R-:W-:Y:S01]  /*3f00*/  ISETP.GE.U32.AND P1, PT, R6, 0x800, PT ;  /* 0x000008000600780c */ /* 0x000fe20003f26070 */
[----:B--2---:R-:W-:-:S06]  /*3f10*/  DSETP.GEU.AND P0, PT, R22, R8, PT ;  /* 0x000000081600722a */ /* 0x004fcc0003f0e000 */
[----:B------:R-:W-:Y:S02]  /*3f20*/  FSEL R8, R8, R22, !P0 ;  /* 0x0000001608087208 */ /* 0x000fe40004000000 */
[----:B------:R-:W-:-:S06]  /*3f30*/  FSEL R9, R9, R23, !P0 ;  /* 0x0000001709097208 */ /* 0x000fcc0004000000 */
[----:B---3--:R-:W-:-:S06]  /*3f40*/  DSETP.GEU.AND P0, PT, R8, R10, PT ;  /* 0x0000000a0800722a */ /* 0x008fcc0003f0e000 */
[----:B------:R-:W-:Y:S02]  /*3f50*/  FSEL R8, R10, R8, !P0 ;  /* 0x000000080a087208 */ /* 0x000fe40004000000 */
[----:B------:R-:W-:Y:S01]  /*3f60*/  FSEL R9, R11, R9, !P0 ;  /* 0x000000090b097208 */ /* 0x000fe20004000000 */
[----:B------:R-:W-:-:S05]  /*3f70*/  IMAD.MOV.U32 R11, RZ, RZ, 0x800 ;  /* 0x00000800ff0b7424 */ /* 0x000fca00078e00ff */
        /* <DEDUP_REMOVED lines=18> */
[----:B------:R-:W1:Y:S02]  /*40a0*/  LDC.64 R2, c[0x0][0x380] ;  /* 0x0000e000ff027b82 */ /* 0x000e640000000a00 */
.L_x_139:
[----:B------:R-:W-:-:S04]  /*40b0*/  IMAD.IADD R17, R7, 0x1, R11 ;  /* 0x0000000107117824 */ /* 0x000fc800078e020b */
[----:B-1----:R-:W-:-:S06]  /*40c0*/  IMAD.WIDE.U32 R16, R17, 0x8, R2 ;  /* 0x0000000811107825 */ /* 0x002fcc00078e0002 */
[----:B------:R-:W2:Y:S01]  /*40d0*/  LDG.E.64.CONSTANT R16, desc[UR6][R16.64] ;  /* 0x0000000610107981 */ /* 0x000ea2000c1e9b00 */
[----:B------:R-:W-:-:S05]  /*40e0*/  IMAD.WIDE.U32 R18, R11, 0x8, R4 ;  /* 0x000000080b127825 */ /* 0x000fca00078e0004 */
[----:B------:R-:W3:Y:S04]  /*40f0*/  LDG.E.64.CONSTANT R20, desc[UR6][R18.64+0x800] ;  /* 0x0008000612147981 */ /* 0x000ee8000c1e9b00 */
[----:B------:R-:W4:Y:S04]  /*4100*/  LDG.E.64.CONSTANT R22, desc[UR6][R18.64+0x1000] ;  /* 0x0010000612167981 */ /* 0x000f28000c1e9b00 */
[----:B------:R-:W5:Y:S04]  /*4110*/  LDG.E.64.CONSTANT R24, desc[UR6][R18.64+0x1800] ;  /* 0x0018000612187981 */ /* 0x000f68000c1e9b00 */
[----:B------:R-:W5:Y:S04]  /*4120*/  LDG.E.64.CONSTANT R26, desc[UR6][R18.64+0x2000] ;  /* 0x00200006121a7981 */ /* 0x000f68000c1e9b00 */
[----:B------:R-:W5:Y:S04]  /*4130*/  LDG.E.64.CONSTANT R28, desc[UR6][R18.64+0x2800] ;  /* 0x00280006121c7981 */ /* 0x000f68000c1e9b00 */
[----:B------:R-:W5:Y:S04]  /*4140*/  LDG.E.64.CONSTANT R14, desc[UR6][R18.64+0x3000] ;  /* 0x00300006120e7981 */ /* 0x000f68000c1e9b00 */
[----:B------:R-:W5:Y:S01]  /*4150*/  LDG.E.64.CONSTANT R12, desc[UR6][R18.64+0x3800] ;  /* 0x00380006120c7981 */ /* 0x000f62000c1e9b00 */
[----:B0-----:R-:W-:-:S05]  /*4160*/  IMAD.IADD R10, R0, 0x1, -R11 ;  /* 0x00000001000a7824 */ /* 0x001fca00078e0a0b */
[----:B------:R-:W-:Y:S01]  /*4170*/  ISETP.GE.U32.AND P1, PT, R10, 0x800, PT ;  /* 0x000008000a00780c */ /* 0x000fe20003f26070 */
        /* <DEDUP_REMOVED lines=26> */
[----:B------:R-:W-:-:S13]  /*4320*/  ISETP.GT.U32.AND P0, PT, R11, R6, PT ;  /* 0x000000060b00720c */ /* 0x000fda0003f04070 */
[----:B------:R-:W-:Y:S05]  /*4330*/  @!P0 BRA `(.L_x_139) ;  /* 0xfffffffc005c8947 */ /* 0x000fea000383ffff */
.L_x_137:
        /* <DEDUP_REMOVED lines=14> */
[----:B------:R-:W-:Y:S01]  /*4420*/  LEA.HI R0, R5, 0x1, RZ, 0x18 ;  /* 0x0000000105007811 */ /* 0x000fe200078fc0ff */
[----:B------:R-:W-:-:S03]  /*4430*/  IMAD.IADD R15, R7, 0x1, R11 ;  /* 0x00000001070f7824 */ /* 0x000fc600078e020b */
[----:B------:R-:W-:Y:S01]  /*4440*/  LOP3.LUT R5, R0, 0x3, RZ, 0xc0, !PT ;  /* 0x0000000300057812 */ /* 0x000fe200078ec0ff */
[----:B------:R-:W-:-:S04]  /*4450*/  IMAD.MOV.U32 R0, RZ, RZ, R7 ;  /* 0x000000ffff007224 */ /* 0x000fc800078e0007 */
[----:B------:R-:W-:-:S07]  /*4460*/  IMAD.MOV R5, RZ, RZ, -R5 ;  /* 0x000000ffff057224 */ /* 0x000fce00078e0a05 */
.L_x_143:
        /* <DEDUP_REMOVED lines=10> */
.L_x_142:
[----:B------:R-:W-:Y:S05]  /*4510*/  BSYNC.RECONVERGENT B2 ;  /* 0x0000000000027941 */ /* 0x000fea0003800200 */
.L_x_141:
[----:B------:R-:W-:Y:S05]  /*4520*/  @!P2 BRA `(.L_x_140) ;  /* 0x000000000078a947 */ /* 0x000fea0003800000 */
[C---:B------:R-:W-:Y:S02]  /*4530*/  IMAD.IADD R5, R0.reuse, 0x1, R11 ;  /* 0x0000000100057824 */ /* 0x040fe400078e020b */
[----:B------:R-:W-:-:S07]  /*4540*/  VIADD R0, R0, 0x200 ;  /* 0x0000020000007836 */ /* 0x000fce0000000000 */
.L_x_144:
[----:B------:R-:W-:-:S04]  /*4550*/  IMAD.WIDE.U32 R10, R5, 0x8, R2 ;  /* 0x00000008050a7825 */ /* 0x000fc800078e0002 */
        /* <DEDUP_REMOVED lines=13> */
[----:B------:R-:W-:Y:S01]  /*4630*/  FSEL R9, R11, R9, !P0 ;  /* 0x000000090b097208 */ /* 0x000fe20004000000 */
[C---:B------:R-:W-:Y:S02]  /*4640*/  VIADD R11, R0.reuse, 0x200 ;  /* 0x00000200000b7836 */ /* 0x040fe40000000000 */
[----:B------:R-:W-:-:S03]  /*4650*/  VIADD R0, R0, 0x400 ;  /* 0x0000040000007836 */ /* 0x000fc60000000000 */
[----:B---3--:R-:W-:Y:S01]  /*4660*/  DSETP.GEU.AND P0, PT, R8, R12, PT ;  /* 0x0000000c0800722a */ /* 0x008fe20003f0e000 */
[----:B------:R-:W-:-:S05]  /*4670*/  ISETP.GE.AND P1, PT, R11, R4, PT ;  /* 0x000000040b00720c */ /* 0x000fca0003f26270 */
        /* <DEDUP_REMOVED lines=9> */
.L_x_140:
[----:B------:R-:W-:Y:S05]  /*4710*/  BSYNC.RECONVERGENT B1 ;  /* 0x0000000000017941 */ /* 0x000fea0003800200 */
.L_x_138:
        /* <DEDUP_REMOVED lines=74> */
.L_x_114:
[----:B------:R-:W-:Y:S05]  /*4bc0*/  BSYNC.RECONVERGENT B0 ;  /* 0x0000000000007941 */ /* 0x000fea0003800200 */
.L_x_98:
[----:B------:R-:W-:Y:S05]  /*4bd0*/  @P0 EXIT ;  /* 0x000000000000094d */ /* 0x000fea0003800000 */
[----:B------:R-:W4:Y:S01]  /*4be0*/  LDCU.64 UR8, c[0x0][0x398] ;  /* 0x00007300ff0877ac */ /* 0x000f220008000a00 */
[----:B01----:R-:W0:Y:S01]  /*4bf0*/  LDC.64 R4, c[0x0][0x388] ;  /* 0x0000e200ff047b82 */ /* 0x003e220000000a00 */
[----:B------:R-:W2:Y:S01]  /*4c00*/  LDCU.64 UR4, c[0x0][0x398] ;  /* 0x00007300ff0477ac */ /* 0x000ea20008000a00 */
[----:B----4-:R-:W-:-:S06]  /*4c10*/  DSETP.GT.AND P0, PT, R6, UR8, PT ;  /* 0x0000000806007e2a */ /* 0x010fcc000bf04000 */
[----:B--23--:R-:W-:Y:S02]  /*4c20*/  FSEL R2, R6, UR4, P0 ;  /* 0x0000000406027c08 */ /* 0x00cfe40008000000 */
[----:B------:R-:W-:-:S05]  /*4c30*/  FSEL R3, R7, UR5, P0 ;  /* 0x0000000507037c08 */ /* 0x000fca0008000000 */
[----:B0-----:R-:W-:Y:S01]  /*4c40*/  STG.E.64 desc[UR6][R4.64], R2 ;  /* 0x0000000204007986 */ /* 0x001fe2000c101b06 */
[----:B------:R-:W-:Y:S05]  /*4c50*/  EXIT ;  /* 0x000000000000794d */ /* 0x000fea0003800000 */
.L_x_145:
        /* <DEDUP_REMOVED lines=10> */
.L_x_249:


//--------------------- .text._ZN3cub18CUB_300001_SM_10006detail6reduce28DeviceReduceSingleTileKernelINS2_10policy_hubIdjN4cuda3std3__44plusIvEEE10Policy1000EPdSC_iS9_ddNS7_10__identityEEEvT0_T1_T2_T3_T4_T6_ --------------------------
	.section	.text._ZN3cub18CUB_300001_SM_10006detail6reduce28DeviceReduceSingleTileKernelINS2_10policy_hubIdjN4cuda3std3__44plusIvEEE10Policy1000EPdSC_iS9_ddNS7_10__identityEEEvT0_T1_T2_T3_T4_T6_,"ax",@progbits
	.align	128
        .global         _ZN3cub18CUB_300001_SM_10006detail6reduce28DeviceReduceSingleTileKernelINS2_10policy_hubIdjN4cuda3std3__44plusIvEEE10Policy1000EPdSC_iS9_ddNS7_10__identityEEEvT0_T1_T2_T3_T4_T6_
        .type           _ZN3cub18CUB_300001_SM_10006detail6reduce28DeviceReduceSingleTileKernelINS2_10policy_hubIdjN4cuda3std3__44plusIvEEE10Policy1000EPdSC_iS9_ddNS7_10__identityEEEvT0_T1_T2_T3_T4_T6_,@function
        .size           _ZN3cub18CUB_300001_SM_10006detail6reduce28DeviceReduceSingleTileKernelINS2_10policy_hubIdjN4cuda3std3__44plusIvEEE10Policy1000EPdSC_iS9_ddNS7_10__identityEEEvT0_T1_T2_T3_T4_T6_,(.L_x_250 - _ZN3cub18CUB_300001_SM_10006detail6reduce28DeviceReduceSingleTileKernelINS2_10policy_hubIdjN4cuda3std3__44plusIvEEE10Policy1000EPdSC_iS9_ddNS7_10__identityEEEvT0_T1_T2_T3_T4_T6_)
        .other          _ZN3cub18CUB_300001_SM_10006detail6reduce28DeviceReduceSingleTileKernelINS2_10policy_hubIdjN4cuda3std3__44plusIvEEE10Policy1000EPdSC_iS9_ddNS7_10__identityEEEvT0_T1_T2_T3_T4_T6_,@"STO_CUDA_ENTRY STV_DEFAULT"
_ZN3cub18CUB_300001_SM_10006detail6reduce28DeviceReduceSingleTileKernelINS2_10policy_hubIdjN4cuda3std3__44plusIvEEE10Policy1000EPdSC_iS9_ddNS7_10__identityEEEvT0_T1_T2_T3_T4_T6_:
.text._ZN3cub18CUB_300001_SM_10006detail6reduce28DeviceReduceSingleTileKernelINS2_10policy_hubIdjN4cuda3std3__44plusIvEEE10Policy1000EPdSC_iS9_ddNS7_10__identityEEEvT0_T1_T2_T3_T4_T6_:
        /* <DEDUP_REMOVED lines=13> */
.L_x_146:
[----:B------:R-:W-:Y:S01]  /*00d0*/  ISETP.GT.AND P0, PT, R4, 0x13ff, PT ;  /* 0x000013ff0400780c */ /* 0x000fe20003f04270 */
[----:B------:R-:W-:-:S12]  /*00e0*/  BSSY.RECONVERGENT B0, `(.L_x_147) ;  /* 0x0000253000007945 */ /* 0x000fd80003800200 */
        /* <DEDUP_REMOVED lines=11> */
.L_x_150:
[----:B------:R-:W-:Y:S05]  /*01a0*/  BSYNC.RECONVERGENT B1 ;  /* 0x0000000000017941 */ /* 0x000fea0003800200 */
.L_x_149:
[----:B------:R-:W-:Y:S01]  /*01b0*/  ISETP.GE.AND P0, PT, R5, R4, PT ;  /* 0x000000040500720c */ /* 0x000fe20003f06270 */
[----:B------:R-:W-:-:S12]  /*01c0*/  BSSY.RECONVERGENT B1, `(.L_x_151) ;  /* 0x0000078000017945 */ /* 0x000fd80003800200 */
[----:B------:R-:W-:Y:S05]  /*01d0*/  @P0 BRA `(.L_x_152) ;  /* 0x0000000400d80947 */ /* 0x000fea0003800000 */
[----:B------:R-:W-:Y:S01]  /*01e0*/  LOP3.LUT R9, RZ, R5, RZ, 0x33, !PT ;  /* 0x00000005ff097212 */ /* 0x000fe200078e33ff */
[----:B------:R-:W-:Y:S04]  /*01f0*/  BSSY.RECONVERGENT B2, `(.L_x_153) ;  /* 0x0000019000027945 */ /* 0x000fe80003800200 */
[----:B------:R-:W-:-:S04]  /*0200*/  IMAD.IADD R9, R9, 0x1, R4 ;  /* 0x0000000109097824 */ /* 0x000fc800078e0204 */
[C---:B------:R-:W-:Y:S01]  /*0210*/  IMAD.HI.U32 R0, R9.reuse, -0x33333333, RZ ;  /* 0xcccccccd09007827 */ /* 0x040fe200078e00ff */
[----:B------:R-:W-:-:S04]  /*0220*/  ISETP.GE.U32.AND P0, PT, R9, 0x780, PT ;  /* 0x000007800900780c */ /* 0x000fc80003f06070 */
[----:B------:R-:W-:-:S04]  /*0230*/  SHF.R.U32.HI R0, RZ, 0x9, R0 ;  /* 0x00000009ff007819 */ /* 0x000fc80000011600 */
[----:B------:R-:W-:-:S04]  /*0240*/  LOP3.LUT R2, R0, 0x3, RZ, 0xc0, !PT ;  /* 0x0000000300027812 */ /* 0x000fc800078ec0ff */
[----:B------:R-:W-:-:S13]  /*0250*/  ISETP.NE.AND P1, PT, R2, 0x3, PT ;  /* 0x000000030200780c */ /* 0x000fda0003f25270 */
[----:B------:R-:W-:Y:S05]  /*0260*/  @!P1 BRA `(.L_x_154) ;  /* 0x0000000000449947 */ /* 0x000fea0003800000 */
[----:B------:R-:W0:Y:S01]  /*0270*/  LDC.64 R8, c[0x0][0x380] ;  /* 0x0000e000ff087b82 */ /* 0x000e220000000a00 */
[----:B------:R-:W-:-:S05]  /*0280*/  VIADD R0, R0, 0x1 ;  /* 0x0000000100007836 */ /* 0x000fca0000000000 */
[----:B------:R-:W-:-:S05]  /*0290*/  LOP3.LUT R0, R0, 0x3, RZ, 0xc0, !PT ;  /* 0x0000000300007812 */ /* 0x000fca00078ec0ff */
[----:B------:R-:W-:Y:S02]  /*02a0*/  IMAD.MOV R0, RZ, RZ, -R0 ;  /* 0x000000ffff007224 */ /* 0x000fe400078e0a00 */
[----:B0-----:R-:W-:-:S04]  /*02b0*/  IMAD.WIDE.U32 R8, R5, 0x8, R8 ;  /* 0x0000000805087825 */ /* 0x001fc800078e0008 */
[----:B------:R-:W-:Y:S02]  /*02c0*/  IMAD.MOV.U32 R2, RZ, RZ, R8 ;  /* 0x000000ffff027224 */ /* 0x000fe400078e0008 */
[----:B------:R-:W-:-:S07]  /*02d0*/  IMAD.MOV.U32 R11, RZ, RZ, R9 ;  /* 0x000000ffff0b7224 */ /* 0x000fce00078e0009 */
.L_x_155:
        /* <DEDUP_REMOVED lines=8> */
[----:B--2--5:R-:W-:-:S11]  /*0360*/  DADD R6, R8, R6 ;  /* 0x0000000008067229 */ /* 0x024fd60000000006 */
[----:B------:R-:W-:Y:S05]  /*0370*/  @P1 BRA `(.L_x_155) ;  /* 0xfffffffc00d81947 */ /* 0x000fea000383ffff */
.L_x_154:
[----:B------:R-:W-:Y:S05]  /*0380*/  BSYNC.RECONVERGENT B2 ;  /* 0x0000000000027941 */ /* 0x000fea0003800200 */
.L_x_153:
[----:B------:R-:W-:Y:S05]  /*0390*/  @!P0 BRA `(.L_x_152) ;  /* 0x0000000400688947 */ /* 0x000fea0003800000 */
[----:B------:R-:W-:Y:S01]  /*03a0*/  IMAD.IADD R0, R4, 0x1, -R5 ;  /* 0x0000000104007824 */ /* 0x000fe200078e0a05 */
[----:B------:R-:W-:Y:S01]  /*03b0*/  BSSY.RECONVERGENT B2, `(.L_x_156) ;  /* 0x0000031000027945 */ /* 0x000fe20003800200 */
[----:B------:R-:W-:-:S03]  /*03c0*/  PLOP3.LUT P0, PT, PT, PT, PT, 0x80, 0x8 ;  /* 0x000000000008781c */ /* 0x000fc60003f0f070 */
[----:B------:R-:W-:-:S13]  /*03d0*/  ISETP.GT.AND P1, PT, R0, 0x1e00, PT ;  /* 0x00001e000000780c */ /* 0x000fda0003f24270 */
[----:B------:R-:W-:Y:S05]  /*03e0*/  @!P1 BRA `(.L_x_157) ;  /* 0x0000000000b49947 */ /* 0x000fea0003800000 */
[----:B------:R-:W-:Y:S01]  /*03f0*/  PLOP3.LUT P0, PT, PT, PT, PT, 0x8, 0x80 ;  /* 0x000000000080781c */ /* 0x000fe20003f0e170 */
[----:B------:R-:W-:-:S12]  /*0400*/  VIADD R0, R4, 0xffffe200 ;  /* 0xffffe20004007836 */ /* 0x000fd80000000000 */
.L_x_158:
        /* <DEDUP_REMOVED lines=26> */
[----:B--2--5:R-:W-:-:S08]  /*05b0*/  DADD R8, R8, R6 ;  /* 0x0000000008087229 */ /* 0x024fd00000000006 */
[----:B---3--:R-:W-:-:S08]  /*05c0*/  DADD R8, R8, R10 ;  /* 0x0000000008087229 */ /* 0x008fd0000000000a */
[----:B----4-:R-:W-:-:S08]  /*05d0*/  DADD R8, R8, R12 ;  /* 0x0000000008087229 */ /* 0x010fd0000000000c */
[----:B------:R-:W-:-:S08]  /*05e0*/  DADD R8, R8, R30 ;  /* 0x0000000008087229 */ /* 0x000fd0000000001e */
        /* <DEDUP_REMOVED lines=11> */
[----:B------:R-:W-:Y:S01]  /*06a0*/  DADD R6, R8, R32 ;  /* 0x0000000008067229 */ /* 0x000fe20000000020 */
[----:B------:R-:W-:Y:S10]  /*06b0*/  @!P1 BRA `(.L_x_158) ;  /* 0xfffffffc00549947 */ /* 0x000ff4000383ffff */
.L_x_157:
[----:B------:R-:W-:Y:S05]  /*06c0*/  BSYNC.RECONVERGENT B2 ;  /* 0x0000000000027941 */ /* 0x000fea0003800200 */
.L_x_156:
        /* <DEDUP_REMOVED lines=16> */
[----:B------:R-:W-:Y:S01]  /*07d0*/  PLOP3.LUT P0, PT, PT, PT, PT, 0x8, 0x80 ;  /* 0x000000000080781c */ /* 0x000fe20003f0e170 */
[----:B------:R-:W-:Y:S01]  /*07e0*/  VIADD R5, R5, 0x1400 ;  /* 0x0000140005057836 */ /* 0x000fe20000000000 */
[----:B--2--5:R-:W-:-:S08]  /*07f0*/  DADD R10, R6, R10 ;  /* 0x00000000060a7229 */ /* 0x024fd0000000000a */
[----:B---3--:R-:W-:-:S08]  /*0800*/  DADD R10, R10, R12 ;  /* 0x000000000a0a7229 */ /* 0x008fd0000000000c */
[----:B----4-:R-:W-:-:S08]  /*0810*/  DADD R10, R10, R14 ;  /* 0x000000000a0a7229 */ /* 0x010fd0000000000e */
[----:B------:R-:W-:-:S08]  /*0820*/  DADD R10, R10, R16 ;  /* 0x000000000a0a7229 */ /* 0x000fd00000000010 */
[----:B------:R-:W-:-:S08]  /*0830*/  DADD R10, R10, R20 ;  /* 0x000000000a0a7229 */ /* 0x000fd00000000014 */
[----:B------:R-:W-:-:S08]  /*0840*/  DADD R10, R10, R22 ;  /* 0x000000000a0a7229 */ /* 0x000fd00000000016 */
[----:B------:R-:W-:-:S08]  /*0850*/  DADD R10, R10, R24 ;  /* 0x000000000a0a7229 */ /* 0x000fd00000000018 */
[----:B------:R-:W-:-:S11]  /*0860*/  DADD R6, R10, R26 ;  /* 0x000000000a067229 */ /* 0x000fd6000000001a */
.L_x_160:
[----:B------:R-:W-:Y:S05]  /*0870*/  BSYNC.RECONVERGENT B2 ;  /* 0x0000000000027941 */ /* 0x000fea0003800200 */
.L_x_159:
        /* <DEDUP_REMOVED lines=8> */
[----:B--2--5:R-:W-:-:S08]  /*0900*/  DADD R10, R6, R10 ;  /* 0x00000000060a7229 */ /* 0x024fd0000000000a */
[----:B---3--:R-:W-:-:S08]  /*0910*/  DADD R10, R10, R12 ;  /* 0x000000000a0a7229 */ /* 0x008fd0000000000c */
[----:B----4-:R-:W-:-:S08]  /*0920*/  DADD R10, R10, R14 ;  /* 0x000000000a0a7229 */ /* 0x010fd0000000000e */
[----:B------:R-:W-:-:S11]  /*0930*/  DADD R6, R10, R16 ;  /* 0x000000000a067229 */ /* 0x000fd60000000010 */
.L_x_152:
[----:B------:R-:W-:Y:S05]  /*0940*/  BSYNC.RECONVERGENT B1 ;  /* 0x0000000000017941 */ /* 0x000fea0003800200 */
.L_x_151:
[----:B------:R-:W-:-:S13]  /*0950*/  ISETP.GE.AND P0, PT, R4, 0x280, PT ;  /* 0x000002800400780c */ /* 0x000fda0003f06270 */
[----:B------:R-:W-:Y:S05]  /*0960*/  @!P0 BRA `(.L_x_161) ;  /* 0x0000000400188947 */ /* 0x000fea0003800000 */
[----:B-----5:R-:W-:Y:S04]  /*0970*/  SHFL.DOWN PT, R4, R6, 0x1, 0x1f ;  /* 0x08201f0006047f89 */ /* 0x020fe800000e0000 */
[----:B------:R-:W0:Y:S01]  /*0980*/  SHFL.DOWN P0, R5, R7, 0x1, 0x1f ;  /* 0x08201f0007057f89 */ /* 0x000e220000000000 */
[----:B------:R-:W1:Y:S01]  /*0990*/  S2R R0, SR_LANEID ;  /* 0x0000000000007919 */ /* 0x000e620000000000 */
[----:B0-----:R-:W-:-:S10]  /*09a0*/  DADD R4, R4, R6 ;  /* 0x0000000004047229 */ /* 0x001fd40000000006 */
[----:B------:R-:W-:Y:S02]  /*09b0*/  FSEL R8, R4, R6, P0 ;  /* 0x0000000604087208 */ /* 0x000fe40000000000 */
[----:B------:R-:W-:Y:S02]  /*09c0*/  FSEL R9, R5, R7, P0 ;  /* 0x0000000705097208 */ /* 0x000fe40000000000 */
[----:B-1----:R-:W-:Y:S01]  /*09d0*/  ISETP.NE.AND P1, PT, R0, RZ, PT ;  /* 0x000000ff0000720c */ /* 0x002fe20003f25270 */
[----:B------:R-:W-:Y:S04]  /*09e0*/  SHFL.DOWN PT, R4, R8, 0x2, 0x1f ;  /* 0x08401f0008047f89 */ /* 0x000fe800000e0000 */
[----:B------:R-:W0:Y:S08]  /*09f0*/  SHFL.DOWN P0, R5, R9, 0x2, 0x1f ;  /* 0x08401f0009057f89 */ /* 0x000e300000000000 */
[----:B------:R-:W-:-:S02]  /*0a00*/  @!P1 MOV R2, 0x400 ;  /* 0x0000040000029802 */ /* 0x000fc40000000f00 */
[----:B------:R-:W-:-:S04]  /*0a10*/  @!P1 SHF.R.U32.HI R0, RZ, 0x2, R3 ;  /* 0x00000002ff009819 */ /* 0x000fc80000011603 */
[----:B------:R-:W-:Y:S01]  /*0a20*/  @!P1 LOP3.LUT R0, R0, 0xf8, RZ, 0xc0, !PT ;  /* 0x000000f800009812 */ /* 0x000fe200078ec0ff */
[----:B0-----:R-:W-:-:S10]  /*0a30*/  DADD R4, R4, R8 ;  /* 0x0000000004047229 */ /* 0x001fd40000000008 */
[----:B------:R-:W-:Y:S02]  /*0a40*/  FSEL R10, R4, R8, P0 ;  /* 0x00000008040a7208 */ /* 0x000fe40000000000 */
[----:B------:R-:W-:-:S03]  /*0a50*/  FSEL R11, R5, R9, P0 ;  /* 0x00000009050b7208 */ /* 0x000fc60000000000 */
[----:B------:R-:W-:Y:S04]  /*0a60*/  SHFL.DOWN PT, R4, R10, 0x4, 0x1f ;  /* 0x08801f000a047f89 */ /* 0x000fe800000e0000 */
[----:B------:R-:W0:Y:S02]  /*0a70*/  SHFL.DOWN P0, R5, R11, 0x4, 0x1f ;  /* 0x08801f000b057f89 */ /* 0x000e240000000000 */
[----:B0-----:R-:W-:-:S10]  /*0a80*/  DADD R4, R4, R10 ;  /* 0x0000000004047229 */ /* 0x001fd4000000000a */
[----:B------:R-:W-:Y:S02]  /*0a90*/  FSEL R6, R4, R10, P0 ;  /* 0x0000000a04067208 */ /* 0x000fe40000000000 */
[----:B------:R-:W-:Y:S02]  /*0aa0*/  FSEL R7, R5, R11, P0 ;  /* 0x0000000b05077208 */ /* 0x000fe40000000000 */
[----:B------:R-:W0:Y:S01]  /*0ab0*/  @!P1 S2R R11, SR_CgaCtaId ;  /* 0x00000000000b9919 */ /* 0x000e220000008800 */
[----:B------:R-:W-:Y:S04]  /*0ac0*/  SHFL.DOWN PT, R4, R6, 0x8, 0x1f ;  /* 0x09001f0006047f89 */ /* 0x000fe800000e0000 */
[----:B------:R-:W1:Y:S02]  /*0ad0*/  SHFL.DOWN P0, R5, R7, 0x8, 0x1f ;  /* 0x09001f0007057f89 */ /* 0x000e640000000000 */
[----:B-1----:R-:W-:-:S10]  /*0ae0*/  DADD R4, R4, R6 ;  /* 0x0000000004047229 */ /* 0x002fd40000000006 */
[----:B------:R-:W-:Y:S02]  /*0af0*/  FSEL R8, R4, R6, P0 ;  /* 0x0000000604087208 */ /* 0x000fe40000000000 */
[----:B------:R-:W-:Y:S02]  /*0b00*/  FSEL R9, R5, R7, P0 ;  /* 0x0000000705097208 */ /* 0x000fe40000000000 */
[----:B0-----:R-:W-:Y:S01]  /*0b10*/  @!P1 LEA R7, R11, R2, 0x18 ;  /* 0x000000020b079211 */ /* 0x001fe200078ec0ff */
[----:B------:R-:W-:Y:S04]  /*0b20*/  SHFL.DOWN PT, R4, R8, 0x10, 0x1f ;  /* 0x0a001f0008047f89 */ /* 0x000fe800000e0000 */
[----:B------:R-:W0:Y:S01]  /*0b30*/  SHFL.DOWN P0, R5, R9, 0x10, 0x1f ;  /* 0x0a001f0009057f89 */ /* 0x000e220000000000 */
[----:B------:R-:W-:Y:S01]  /*0b40*/  @!P1 IMAD.IADD R7, R0, 0x1, R7 ;  /* 0x0000000100079824 */ /* 0x000fe200078e0207 */
[----:B0-----:R-:W-:-:S10]  /*0b50*/  DADD R4, R4, R8 ;  /* 0x0000000004047229 */ /* 0x001fd40000000008 */
[----:B------:R-:W-:Y:S02]  /*0b60*/  FSEL R12, R4, R8, P0 ;  /* 0x00000008040c7208 */ /* 0x000fe40000000000 */
[----:B------:R-:W-:Y:S02]  /*0b70*/  FSEL R13, R5, R9, P0 ;  /* 0x00000009050d7208 */ /* 0x000fe40000000000 */
[----:B------:R-:W-:-:S03]  /*0b80*/  ISETP.NE.AND P0, PT, R3, RZ, PT ;  /* 0x000000ff0300720c */ /* 0x000fc60003f05270 */
[----:B------:R2:W-:Y:S01]  /*0b90*/  @!P1 STS.64 [R7+0x18], R12 ;  /* 0x0000180c07009388 */ /* 0x0005e20000000a00 */
[----:B------:R-:W-:Y:S09]  /*0ba0*/  BAR.SYNC.DEFER_BLOCKING 0x0 ;  /* 0x0000000000007b1d */ /* 0x000ff20000010000 */
[----:B------:R-:W-:Y:S05]  /*0bb0*/  @P0 BRA `(.L_x_162) ;  /* 0x0000001800940947 */ /* 0x000fea0003800000 */
[----:B------:R-:W0:Y:S01]  /*0bc0*/  S2UR UR5, SR_CgaCtaId ;  /* 0x00000000000579c3 */ /* 0x000e220000008800 */
[----:B------:R-:W-:Y:S02]  /*0bd0*/  UMOV UR4, 0x400 ;  /* 0x0000040000047882 */ /* 0x000fe40000000000 */
[----:B0-----:R-:W-:-:S09]  /*0be0*/  ULEA UR4, UR5, UR4, 0x18 ;  /* 0x0000000405047291 */ /* 0x001fd2000f8ec0ff */
[----:B------:R-:W0:Y:S04]  /*0bf0*/  LDS.128 R8, [UR4+0x20] ;  /* 0x00002004ff087984 */ /* 0x000e280008000c00 */
[----:B------:R-:W1:Y:S04]  /*0c00*/  LDS.128 R16, [UR4+0x30] ;  /* 0x00003004ff107984 */ /* 0x000e680008000c00 */
[----:B--2---:R-:W2:Y:S01]  /*0c10*/  LDS.128 R4, [UR4+0x40] ;  /* 0x00004004ff047984 */ /* 0x004ea20008000c00 */
[----:B0-----:R-:W-:-:S03]  /*0c20*/  DADD R8, R12, R8 ;  /* 0x000000000c087229 */ /* 0x001fc60000000008 */
[----:B------:R-:W-:Y:S05]  /*0c30*/  LDS.128 R12, [UR4+0x60] ;  /* 0x00006004ff0c7984 */ /* 0x000fea0008000c00 */
[----:B------:R-:W-:Y:S02]  /*0c40*/  DADD R2, R8, R10 ;  /* 0x0000000008027229 */ /* 0x000fe4000000000a */
[----:B------:R-:W0:Y:S06]  /*0c50*/  LDS.128 R8, [UR4+0x50] ;  /* 0x00005004ff087984 */ /* 0x000e2c0008000c00 */
[----:B-1----:R-:W-:-:S08]  /*0c60*/  DADD R2, R2, R16 ;  /* 0x0000000002027229 */ /* 0x002fd00000000010 */
[----:B------:R-:W-:-:S08]  /*0c70*/  DADD R2, R2, R18 ;  /* 0x0000000002027229 */ /* 0x000fd00000000012 */
[----:B--2---:R-:W-:-:S08]  /*0c80*/  DADD R2, R2, R4 ;  /* 0x0000000002027229 */ /* 0x004fd00000000004 */
[----:B------:R-:W-:Y:S01]  /*0c90*/  DADD R2, R2, R6 ;  /* 0x0000000002027229 */ /* 0x000fe20000000006 */
[----:B------:R-:W1:Y:S07]  /*0ca0*/  LDS.128 R4, [UR4+0x70] ;  /* 0x00007004ff047984 */ /* 0x000e6e0008000c00 */
[----:B0-----:R-:W-:-:S08]  /*0cb0*/  DADD R2, R2, R8 ;  /* 0x0000000002027229 */ /* 0x001fd00000000008 */
[----:B------:R-:W-:Y:S01]  /*0cc0*/  DADD R2, R2, R10 ;  /* 0x0000000002027229 */ /* 0x000fe2000000000a */
[----:B------:R-:W0:Y:S07]  /*0cd0*/  LDS.128 R8, [UR4+0x80] ;  /* 0x00008004ff087984 */ /* 0x000e2e0008000c00 */
[----:B------:R-:W-:-:S08]  /*0ce0*/  DADD R2, R2, R12 ;  /* 0x0000000002027229 */ /* 0x000fd0000000000c */
[----:B------:R-:W-:Y:S01]  /*0cf0*/  DADD R2, R2, R14 ;  /* 0x0000000002027229 */ /* 0x000fe2000000000e */
[----:B------:R-:W2:Y:S07]  /*0d00*/  LDS.128 R12, [UR4+0x90] ;  /* 0x00009004ff0c7984 */ /* 0x000eae0008000c00 */
[----:B-1----:R-:W-:-:S08]  /*0d10*/  DADD R2, R2, R4 ;  /* 0x0000000002027229 */ /* 0x002fd00000000004 */
[----:B------:R-:W-:Y:S01]  /*0d20*/  DADD R2, R2, R6 ;  /* 0x0000000002027229 */ /* 0x000fe20000000006 */
[----:B------:R-:W1:Y:S07]  /*0d30*/  LDS.128 R4, [UR4+0xa0] ;  /* 0x0000a004ff047984 */ /* 0x000e6e0008000c00 */
[----:B0-----:R-:W-:Y:S01]  /*0d40*/  DADD R2, R2, R8 ;  /* 0x0000000002027229 */ /* 0x001fe20000000008 */
[----:B------:R-:W0:Y:S07]  /*0d50*/  LDS.64 R8, [UR4+0xb0] ;  /* 0x0000b004ff087984 */ /* 0x000e2e0008000a00 */
[----:B------:R-:W-:-:S08]  /*0d60*/  DADD R2, R2, R10 ;  /* 0x0000000002027229 */ /* 0x000fd0000000000a */
[----:B--2---:R-:W-:-:S08]  /*0d70*/  DADD R2, R2, R12 ;  /* 0x0000000002027229 */ /* 0x004fd0000000000c */
[----:B------:R-:W-:-:S08]  /*0d80*/  DADD R2, R2, R14 ;  /* 0x0000000002027229 */ /* 0x000fd0000000000e */
[----:B-1----:R-:W-:-:S08]  /*0d90*/  DADD R2, R2, R4 ;  /* 0x0000000002027229 */ /* 0x002fd00000000004 */
[----:B------:R-:W-:-:S08]  /*0da0*/  DADD R2, R2, R6 ;  /* 0x0000000002027229 */ /* 0x000fd00000000006 */
[----:B0-----:R-:W-:Y:S01]  /*0db0*/  DADD R12, R2, R8 ;  /* 0x00000000020c7229 */ /* 0x001fe20000000008 */
[----:B------:R-:W-:Y:S10]  /*0dc0*/  BRA `(.L_x_162) ;  /* 0x0000001800107947 */ /* 0x000ff40003800000 */
.L_x_161:
[----:B------:R-:W-:-:S04]  /*0dd0*/  LOP3.LUT R0, R3, 0x3e0, RZ, 0xc0, !PT ;  /* 0x000003e003007812 */ /* 0x000fc800078ec0ff */
[----:B------:R-:W-:Y:S01]  /*0de0*/  LOP3.LUT R9, RZ, R0, RZ, 0x33, !PT ;  /* 0x00000000ff097212 */ /* 0x000fe200078e33ff */
[----:B------:R-:W-:Y:S02]  /*0df0*/  VIADD R5, R0, 0x20 ;  /* 0x0000002000057836 */ /* 0x000fe40000000000 */
[----:B------:R-:W0:Y:S02]  /*0e00*/  S2R R0, SR_LANEID ;  /* 0x0000000000007919 */ /* 0x000e240000000000 */
[----:B------:R-:W-:Y:S01]  /*0e10*/  IMAD.IADD R9, R9, 0x1, R4 ;  /* 0x0000000109097824 */ /* 0x000fe200078e0204 */
[----:B------:R-:W-:-:S04]  /*0e20*/  ISETP.GT.AND P0, PT, R5, R4, PT ;  /* 0x000000040500720c */ /* 0x000fc80003f04270 */
[----:B------:R-:W-:-:S05]  /*0e30*/  SEL R5, R9, 0x1f, P0 ;  /* 0x0000001f09057807 */ /* 0x000fca0000000000 */
[----:B-----5:R-:W-:Y:S04]  /*0e40*/  SHFL.DOWN PT, R8, R6, 0x1, R5 ;  /* 0x0820000006087989 */ /* 0x020fe800000e0005 */
[----:B------:R-:W1:Y:S01]  /*0e50*/  SHFL.DOWN P0, R9, R7, 0x1, R5 ;  /* 0x0820000007097989 */ /* 0x000e620000000005 */
[----:B0-----:R-:W-:Y:S01]  /*0e60*/  ISETP.NE.AND P1, PT, R0, RZ, PT ;  /* 0x000000ff0000720c */ /* 0x001fe20003f25270 */
[----:B-1----:R-:W-:-:S12]  /*0e70*/  DADD R8, R8, R6 ;  /* 0x0000000008087229 */ /* 0x002fd80000000006 */
[----:B------:R-:W-:Y:S02]  /*0e80*/  @!P1 MOV R2, 0x400 ;  /* 0x0000040000029802 */ /* 0x000fe40000000f00 */
[----:B------:R-:W-:Y:S02]  /*0e90*/  @!P1 SHF.R.U32.HI R0, RZ, 0x2, R3 ;  /* 0x00000002ff009819 */ /* 0x000fe40000011603 */
[----:B------:R-:W-:Y:S02]  /*0ea0*/  FSEL R10, R8, R6, P0 ;  /* 0x00000006080a7208 */ /* 0x000fe40000000000 */
[----:B------:R-:W-:Y:S02]  /*0eb0*/  FSEL R11, R9, R7, P0 ;  /* 0x00000007090b7208 */ /* 0x000fe40000000000 */
[----:B------:R-:W-:Y:S01]  /*0ec0*/  @!P1 LOP3.LUT R0, R0, 0xf8, RZ, 0xc0, !PT ;  /* 0x000000f800009812 */ /* 0x000fe200078ec0ff */
[----:B------:R-:W-:Y:S04]  /*0ed0*/  SHFL.DOWN PT, R8, R10, 0x2, R5 ;  /* 0x084000000a087989 */ /* 0x000fe800000e0005 */
[----:B------:R-:W0:Y:S02]  /*0ee0*/  SHFL.DOWN P0, R9, R11, 0x2, R5 ;  /* 0x084000000b097989 */ /* 0x000e240000000005 */
[----:B0-----:R-:W-:-:S10]  /*0ef0*/  DADD R8, R8, R10 ;  /* 0x0000000008087229 */ /* 0x001fd4000000000a */
[----:B------:R-:W-:Y:S02]  /*0f00*/  FSEL R12, R8, R10, P0 ;  /* 0x0000000a080c7208 */ /* 0x000fe40000000000 */
[----:B------:R-:W-:-:S03]  /*0f10*/  FSEL R13, R9, R11, P0 ;  /* 0x0000000b090d7208 */ /* 0x000fc60000000000 */
[----:B------:R-:W-:Y:S04]  /*0f20*/  SHFL.DOWN PT, R8, R12, 0x4, R5 ;  /* 0x088000000c087989 */ /* 0x000fe800000e0005 */
[----:B------:R-:W0:Y:S02]  /*0f30*/  SHFL.DOWN P0, R9, R13, 0x4, R5 ;  /* 0x088000000d097989 */ /* 0x000e240000000005 */
[----:B0-----:R-:W-:-:S10]  /*0f40*/  DADD R8, R8, R12 ;  /* 0x0000000008087229 */ /* 0x001fd4000000000c */
[----:B------:R-:W-:Y:S02]  /*0f50*/  FSEL R8, R8, R12, P0 ;  /* 0x0000000c08087208 */ /* 0x000fe40000000000 */
[----:B------:R-:W-:Y:S02]  /*0f60*/  FSEL R9, R9, R13, P0 ;  /* 0x0000000d09097208 */ /* 0x000fe40000000000 */
[----:B------:R-:W0:Y:S01]  /*0f70*/  @!P1 S2R R13, SR_CgaCtaId ;  /* 0x00000000000d9919 */ /* 0x000e220000008800 */
[----:B------:R-:W-:Y:S04]  /*0f80*/  SHFL.DOWN PT, R6, R8, 0x8, R5 ;  /* 0x0900000008067989 */ /* 0x000fe800000e0005 */
[----:B------:R-:W1:Y:S02]  /*0f90*/  SHFL.DOWN P0, R7, R9, 0x8, R5 ;  /* 0x0900000009077989 */ /* 0x000e640000000005 */
[----:B-1----:R-:W-:-:S10]  /*0fa0*/  DADD R6, R6, R8 ;  /* 0x0000000006067229 */ /* 0x002fd40000000008 */
[----:B------:R-:W-:Y:S02]  /*0fb0*/  FSEL R10, R6, R8, P0 ;  /* 0x00000008060a7208 */ /* 0x000fe40000000000 */
[----:B------:R-:W-:Y:S02]  /*0fc0*/  FSEL R11, R7, R9, P0 ;  /* 0x00000009070b7208 */ /* 0x000fe40000000000 */
[----:B0-----:R-:W-:Y:S01]  /*0fd0*/  @!P1 LEA R9, R13, R2, 0x18 ;  /* 0x000000020d099211 */ /* 0x001fe200078ec0ff */
[----:B------:R-:W-:Y:S04]  /*0fe0*/  SHFL.DOWN PT, R6, R10, 0x10, R5 ;  /* 0x0a0000000a067989 */ /* 0x000fe800000e0005 */
[----:B------:R-:W0:Y:S01]  /*0ff0*/  SHFL.DOWN P0, R7, R11, 0x10, R5 ;  /* 0x0a0000000b077989 */ /* 0x000e220000000005 */
        /* <DEDUP_REMOVED lines=9> */
[----:B------:R-:W-:Y:S01]  /*1090*/  UMOV UR4, 0x400 ;  /* 0x0000040000047882 */ /* 0x000fe20000000000 */
[----:B------:R-:W-:Y:S01]  /*10a0*/  ISETP.GT.AND P1, PT, R4, 0x20, PT ;  /* 0x000000200400780c */ /* 0x000fe20003f24270 */
[----:B0-----:R-:W-:-:S09]  /*10b0*/  ULEA UR4, UR5, UR4, 0x18 ;  /* 0x0000000405047291 */ /* 0x001fd2000f8ec0ff */
[----:B------:R-:W0:Y:S04]  /*10c0*/  LDS.128 R16, [UR4+0x20] ;  /* 0x00002004ff107984 */ /* 0x000e280008000c00 */
[----:B-1----:R-:W1:Y:S01]  /*10d0*/  LDS.128 R8, [UR4+0x30] ;  /* 0x00003004ff087984 */ /* 0x002e620008000c00 */
[----:B0-----:R-:W-:-:S10]  /*10e0*/  DADD R16, R12, R16 ;  /* 0x000000000c107229 */ /* 0x001fd40000000010 */
[----:B------:R-:W-:Y:S02]  /*10f0*/  FSEL R2, R16, R12, P1 ;  /* 0x0000000c10027208 */ /* 0x000fe40000800000 */
[----:B------:R-:W-:Y:S02]  /*1100*/  FSEL R3, R17, R13, P1 ;  /* 0x0000000d11037208 */ /* 0x000fe40000800000 */
[----:B------:R-:W-:Y:S01]  /*1110*/  ISETP.GT.AND P1, PT, R4, 0x40, PT ;  /* 0x000000400400780c */ /* 0x000fe20003f24270 */
[----:B------:R-:W0:Y:S03]  /*1120*/  LDS.128 R12, [UR4+0x40] ;  /* 0x00004004ff0c7984 */ /* 0x000e260008000c00 */
[----:B------:R-:W-:-:S10]  /*1130*/  DADD R18, R2, R18 ;  /* 0x0000000002127229 */ /* 0x000fd40000000012 */
[----:B------:R-:W-:Y:S02]  /*1140*/  FSEL R2, R18, R2, P1 ;  /* 0x0000000212027208 */ /* 0x000fe40000800000 */
[----:B------:R-:W-:Y:S02]  /*1150*/  FSEL R3, R19, R3, P1 ;  /* 0x0000000313037208 */ /* 0x000fe40000800000 */
[----:B------:R-:W-:-:S04]  /*1160*/  ISETP.GT.AND P1, PT, R4, 0x60, PT ;  /* 0x000000600400780c */ /* 0x000fc80003f24270 */
[----:B-1----:R-:W-:-:S10]  /*1170*/  DADD R8, R8, R2 ;  /* 0x0000000008087229 */ /* 0x002fd40000000002 */
[----:B------:R-:W-:Y:S02]  /*1180*/  FSEL R2, R8, R2, P1 ;  /* 0x0000000208027208 */ /* 0x000fe40000800000 */
[----:B------:R-:W-:Y:S02]  /*1190*/  FSEL R3, R9, R3, P1 ;  /* 0x0000000309037208 */ /* 0x000fe40000800000 */
[----:B------:R-:W-:-:S04]  /*11a0*/  ISETP.GT.AND P1, PT, R4, 0x80, PT ;  /* 0x000000800400780c */ /* 0x000fc80003f24270 */
[----:B------:R-:W-:-:S10]  /*11b0*/  DADD R10, R2, R10 ;  /* 0x00000000020a7229 */ /* 0x000fd4000000000a */
[----:B------:R-:W-:Y:S02]  /*11c0*/  FSEL R2, R10, R2, P1 ;  /* 0x000000020a027208 */ /* 0x000fe40000800000 */
[----:B------:R-:W-:Y:S02]  /*11d0*/  FSEL R3, R11, R3, P1 ;  /* 0x000000030b037208 */ /* 0x000fe40000800000 */
[----:B------:R-:W1:Y:S01]  /*11e0*/  LDS.128 R8, [UR4+0x50] ;  /* 0x00005004ff087984 */ /* 0x000e620008000c00 */
[----:B------:R-:W-:-:S03]  /*11f0*/  ISETP.GT.AND P1, PT, R4, 0xa0, PT ;  /* 0x000000a00400780c */ /* 0x000fc60003f24270 */
[----:B0-----:R-:W-:-:S10]  /*1200*/  DADD R12, R12, R2 ;  /* 0x000000000c0c7229 */ /* 0x001fd40000000002 */
[----:B------:R-:W-:Y:S02]  /*1210*/  FSEL R2, R12, R2, P1 ;  /* 0x000000020c027208 */ /* 0x000fe40000800000 */
[----:B------:R-:W-:Y:S02]  /*1220*/  FSEL R3, R13, R3, P1 ;  /* 0x000000030d037208 */ /* 0x000fe40000800000 */
[----:B------:R-:W-:-:S04]  /*1230*/  ISETP.GT.AND P1, PT, R4, 0xc0, PT ;  /* 0x000000c00400780c */ /* 0x000fc80003f24270 */
[----:B------:R-:W-:-:S10]  /*1240*/  DADD R14, R2, R14 ;  /* 0x00000000020e7229 */ /* 0x000fd4000000000e */
[----:B------:R-:W-:Y:S02]  /*1250*/  FSEL R2, R14, R2, P1 ;  /* 0x000000020e027208 */ /* 0x000fe40000800000 */
[----:B------:R-:W-:Y:S02]  /*1260*/  FSEL R3, R15, R3, P1 ;  /* 0x000000030f037208 */ /* 0x000fe40000800000 */
[----:B------:R-:W0:Y:S01]  /*1270*/  LDS.128 R12, [UR4+0x60] ;  /* 0x00006004ff0c7984 */ /* 0x000e220008000c00 */
[----:B------:R-:W-:-:S03]  /*1280*/  ISETP.GT.AND P1, PT, R4, 0xe0, PT ;  /* 0x000000e00400780c */ /* 0x000fc60003f24270 */
        /* <DEDUP_REMOVED lines=43> */
[----:B------:R-:W1:Y:S01]  /*1540*/  LDS.64 R2, [UR4+0xb0] ;  /* 0x0000b004ff027984 */ /* 0x000e620008000a00 */
        /* <DEDUP_REMOVED lines=8> */
[----:B------:R-:W-:-:S04]  /*15d0*/  ISETP.GT.AND P1, PT, R4, 0x260, PT ;  /* 0x000002600400780c */ /* 0x000fc80003f24270 */
[----:B-1----:R-:W-:-:S10]  /*15e0*/  DADD R2, R2, R6 ;  /* 0x0000000002027229 */ /* 0x002fd40000000006 */
[----:B------:R-:W-:Y:S02]  /*15f0*/  FSEL R12, R2, R6, P1 ;  /* 0x00000006020c7208 */ /* 0x000fe40000800000 */
[----:B------:R-:W-:Y:S01]  /*1600*/  FSEL R13, R3, R7, P1 ;  /* 0x00000007030d7208 */ /* 0x000fe20000800000 */
[----:B------:R-:W-:Y:S06]  /*1610*/  BRA `(.L_x_162) ;  /* 0x0000000c00fc7947 */ /* 0x000fec0003800000 */
.L_x_148:
        /* <DEDUP_REMOVED lines=12> */
[----:B--2---:R-:W-:-:S08]  /*16e0*/  DADD R2, R20, R2 ;  /* 0x0000000014027229 */ /* 0x004fd00000000002 */
[----:B---3--:R-:W-:Y:S01]  /*16f0*/  DADD R2, R8, R2 ;  /* 0x0000000008027229 */ /* 0x008fe20000000002 */
[----:B------:R-:W-:-:S07]  /*1700*/  IMAD.MOV.U32 R9, RZ, RZ, 0x1400 ;  /* 0x00001400ff097424 */ /* 0x000fce00078e00ff */
[----:B----4-:R-:W-:-:S08]  /*1710*/  DADD R2, R10, R2 ;  /* 0x000000000a027229 */ /* 0x010fd00000000002 */
[----:B-----5:R-:W-:-:S08]  /*1720*/  DADD R2, R12, R2 ;  /* 0x000000000c027229 */ /* 0x020fd00000000002 */
[----:B------:R-:W-:-:S08]  /*1730*/  DADD R2, R14, R2 ;  /* 0x000000000e027229 */ /* 0x000fd00000000002 */
[----:B------:R-:W-:-:S08]  /*1740*/  DADD R2, R16, R2 ;  /* 0x0000000010027229 */ /* 0x000fd00000000002 */
[----:B------:R-:W-:Y:S01]  /*1750*/  DADD R2, R18, R2 ;  /* 0x0000000012027229 */ /* 0x000fe20000000002 */
[----:B------:R-:W-:Y:S10]  /*1760*/  @!P0 BRA `(.L_x_163) ;  /* 0x00000000006c8947 */ /* 0x000ff40003800000 */
[----:B------:R-:W0:Y:S01]  /*1770*/  LDC R26, c[0x0][0x390] ;  /* 0x0000e400ff1a7b82 */ /* 0x000e220000000800 */
[----:B------:R-:W-:Y:S02]  /*1780*/  VIADD R8, R4, 0xffffec00 ;  /* 0xffffec0004087836 */ /* 0x000fe40000000000 */
[----:B------:R-:W-:-:S07]  /*1790*/  IMAD.MOV.U32 R9, RZ, RZ, 0x1400 ;  /* 0x00001400ff097424 */ /* 0x000fce00078e00ff */
.L_x_165:
        /* <DEDUP_REMOVED lines=9> */
[----:B--2---:R-:W-:-:S08]  /*1830*/  DADD R4, R4, R2 ;  /* 0x0000000004047229 */ /* 0x004fd00000000002 */
[----:B---3--:R-:W-:-:S08]  /*1840*/  DADD R4, R14, R4 ;  /* 0x000000000e047229 */ /* 0x008fd00000000004 */
[----:B----4-:R-:W-:-:S08]  /*1850*/  DADD R4, R16, R4 ;  /* 0x0000000010047229 */ /* 0x010fd00000000004 */
[----:B-----5:R-:W-:-:S08]  /*1860*/  DADD R4, R18, R4 ;  /* 0x0000000012047229 */ /* 0x020fd00000000004 */
[----:B------:R-:W-:-:S08]  /*1870*/  DADD R4, R20, R4 ;  /* 0x0000000014047229 */ /* 0x000fd00000000004 */
[----:B------:R-:W-:Y:S01]  /*1880*/  DADD R22, R22, R4 ;  /* 0x0000000016167229 */ /* 0x000fe20000000004 */
[----:B0-----:R-:W-:-:S04]  /*1890*/  IMAD.MOV.U32 R4, RZ, RZ, R26 ;  /* 0x000000ffff047224 */ /* 0x001fc800078e001a */
[----:B------:R-:W-:-:S03]  /*18a0*/  IMAD.IADD R2, R4, 0x1, -R9 ;  /* 0x0000000104027824 */ /* 0x000fc600078e0a09 */
[----:B------:R-:W-:Y:S02]  /*18b0*/  DADD R22, R24, R22 ;  /* 0x0000000018167229 */ /* 0x000fe40000000016 */
[----:B------:R-:W-:-:S06]  /*18c0*/  ISETP.GE.AND P0, PT, R2, 0x1400, PT ;  /* 0x000014000200780c */ /* 0x000fcc0003f06270 */
[----:B------:R-:W-:-:S07]  /*18d0*/  DADD R2, R10, R22 ;  /* 0x000000000a027229 */ /* 0x000fce0000000016 */
[----:B------:R-:W-:Y:S05]  /*18e0*/  @!P0 BRA `(.L_x_164) ;  /* 0x0000000800348947 */ /* 0x000fea0003800000 */
[----:B------:R-:W-:-:S05]  /*18f0*/  VIADD R9, R9, 0x1400 ;  /* 0x0000140009097836 */ /* 0x000fca0000000000 */
[----:B------:R-:W-:-:S13]  /*1900*/  ISETP.GT.AND P0, PT, R9, R8, PT ;  /* 0x000000080900720c */ /* 0x000fda0003f04270 */
[----:B------:R-:W-:Y:S05]  /*1910*/  @!P0 BRA `(.L_x_165) ;  /* 0xfffffffc00a08947 */ /* 0x000fea000383ffff */
.L_x_163:
        /* <DEDUP_REMOVED lines=10> */
[C---:B------:R-:W-:Y:S01]  /*19c0*/  ISETP.GE.U32.AND P1, PT, R5.reuse, 0x780, PT ;  /* 0x000007800500780c */ /* 0x040fe20003f26070 */
[----:B------:R-:W-:-:S05]  /*19d0*/  IMAD.HI.U32 R4, R5, -0x33333333, RZ ;  /* 0xcccccccd05047827 */ /* 0x000fca00078e00ff */
[----:B------:R-:W-:-:S04]  /*19e0*/  SHF.R.U32.HI R4, RZ, 0x9, R4 ;  /* 0x00000009ff047819 */ /* 0x000fc80000011604 */
[----:B------:R-:W-:-:S04]  /*19f0*/  LOP3.LUT R6, R4, 0x3, RZ, 0xc0, !PT ;  /* 0x0000000304067812 */ /* 0x000fc800078ec0ff */
[----:B------:R-:W-:-:S13]  /*1a00*/  ISETP.NE.AND P0, PT, R6, 0x3, PT ;  /* 0x000000030600780c */ /* 0x000fda0003f05270 */
[----:B------:R-:W-:Y:S05]  /*1a10*/  @!P0 BRA `(.L_x_168) ;  /* 0x0000000000388947 */ /* 0x000fea0003800000 */
[----:B------:R-:W0:Y:S01]  /*1a20*/  LDC.64 R6, c[0x0][0x380] ;  /* 0x0000e000ff067b82 */ /* 0x000e220000000a00 */
[----:B------:R-:W-:Y:S02]  /*1a30*/  VIADD R4, R4, 0x1 ;  /* 0x0000000104047836 */ /* 0x000fe40000000000 */
[----:B------:R-:W-:Y:S02]  /*1a40*/  IMAD.IADD R11, R0, 0x1, R9 ;  /* 0x00000001000b7824 */ /* 0x000fe400078e0209 */
[----:B------:R-:W-:Y:S01]  /*1a50*/  IMAD.MOV.U32 R38, RZ, RZ, R0 ;  /* 0x000000ffff267224 */ /* 0x000fe200078e0000 */
[----:B------:R-:W-:-:S05]  /*1a60*/  LOP3.LUT R4, R4, 0x3, RZ, 0xc0, !PT ;  /* 0x0000000304047812 */ /* 0x000fca00078ec0ff */
[----:B------:R-:W-:-:S07]  /*1a70*/  IMAD.MOV R8, RZ, RZ, -R4 ;  /* 0x000000ffff087224 */ /* 0x000fce00078e0a04 */
.L_x_169:
[----:B0-----:R-:W-:-:S06]  /*1a80*/  IMAD.WIDE.U32 R4, R11, 0x8, R6 ;  /* 0x000000080b047825 */ /* 0x001fcc00078e0006 */
[----:B------:R-:W2:Y:S01]  /*1a90*/  LDG.E.64.CONSTANT R4, desc[UR6][R4.64] ;  /* 0x0000000604047981 */ /* 0x000ea2000c1e9b00 */
[----:B------:R-:W-:Y:S02]  /*1aa0*/  VIADD R8, R8, 0x1 ;  /* 0x0000000108087836 */ /* 0x000fe40000000000 */
[----:B------:R-:W-:Y:S02]  /*1ab0*/  VIADD R38, R38, 0x280 ;  /* 0x0000028026267836 */ /* 0x000fe40000000000 */
[----:B------:R-:W-:Y:S01]  /*1ac0*/  VIADD R11, R11, 0x280 ;  /* 0x000002800b0b7836 */ /* 0x000fe20000000000 */
[----:B------:R-:W-:Y:S01]  /*1ad0*/  ISETP.NE.AND P0, PT, R8, RZ, PT ;  /* 0x000000ff0800720c */ /* 0x000fe20003f05270 */
[----:B--2---:R-:W-:-:S12]  /*1ae0*/  DADD R2, R4, R2 ;  /* 0x0000000004027229 */ /* 0x004fd80000000002 */
[----:B------:R-:W-:Y:S05]  /*1af0*/  @P0 BRA `(.L_x_169) ;  /* 0xfffffffc00e00947 */ /* 0x000fea000383ffff */
.L_x_168:
[----:B------:R-:W-:Y:S05]  /*1b00*/  BSYNC.RECONVERGENT B2 ;  /* 0x0000000000027941 */ /* 0x000fea0003800200 */
.L_x_167:
        /* <DEDUP_REMOVED lines=16> */
.L_x_172:
[----:B------:R-:W0:Y:S01]  /*1c10*/  LDC.64 R30, c[0x0][0x380] ;  /* 0x0000e000ff1e7b82 */ /* 0x000e220000000a00 */
[----:B------:R-:W2:Y:S04]  /*1c20*/  LDG.E.64.CONSTANT R8, desc[UR6][R4.64+-0x1400] ;  /* 0xffec000604087981 */ /* 0x000ea8000c1e9b00 */
[----:B------:R-:W3:Y:S01]  /*1c30*/  LDG.E.64.CONSTANT R10, desc[UR6][R4.64] ;  /* 0x00000006040a7981 */ /* 0x000ee2000c1e9b00 */
[----:B------:R-:W-:-:S03]  /*1c40*/  VIADD R15, R40, 0xa00 ;  /* 0x00000a00280f7836 */ /* 0x000fc60000000000 */
[----:B------:R-:W4:Y:S04]  /*1c50*/  LDG.E.64.CONSTANT R12, desc[UR6][R4.64+0x1400] ;  /* 0x00140006040c7981 */ /* 0x000f28000c1e9b00 */
[----:B------:R-:W5:Y:S04]  /*1c60*/  LDG.E.64.CONSTANT R16, desc[UR6][R4.64+0x3c00] ;  /* 0x003c000604107981 */ /* 0x000f68000c1e9b00 */
[----:B------:R-:W5:Y:S01]  /*1c70*/  LDG.E.64.CONSTANT R18, desc[UR6][R4.64+0x5000] ;  /* 0x0050000604127981 */ /* 0x000f62000c1e9b00 */
[----:B------:R-:W-:-:S03]  /*1c80*/  VIADD R23, R40, 0x1400 ;  /* 0x0000140028177836 */ /* 0x000fc60000000000 */
[----:B------:R-:W5:Y:S01]  /*1c90*/  LDG.E.64.CONSTANT R20, desc[UR6][R4.64+0x6400] ;  /* 0x0064000604147981 */ /* 0x000f62000c1e9b00 */
[----:B0-----:R-:W-:-:S03]  /*1ca0*/  IMAD.WIDE.U32 R6, R40, 0x8, R30 ;  /* 0x0000000828067825 */ /* 0x001fc600078e001e */
[----:B------:R-:W5:Y:S04]  /*1cb0*/  LDG.E.64.CONSTANT R24, desc[UR6][R4.64+0x8c00] ;  /* 0x008c000604187981 */ /* 0x000f68000c1e9b00 */
[----:B------:R-:W5:Y:S04]  /*1cc0*/  LDG.E.64.CONSTANT R26, desc[UR6][R4.64+0xa000] ;  /* 0x00a00006041a7981 */ /* 0x000f68000c1e9b00 */
[----:B------:R-:W2:Y:S01]  /*1cd0*/  LDG.E.64.CONSTANT R6, desc[UR6][R6.64] ;  /* 0x0000000606067981 */ /* 0x000ea2000c1e9b00 */
[----:B------:R-:W-:-:S03]  /*1ce0*/  IMAD.WIDE.U32 R14, R15, 0x8, R30 ;  /* 0x000000080f0e7825 */ /* 0x000fc600078e001e */
[----:B------:R-:W5:Y:S04]  /*1cf0*/  LDG.E.64.CONSTANT R28, desc[UR6][R4.64+0xb400] ;  /* 0x00b40006041c7981 */ /* 0x000f68000c1e9b00 */
[----:B------:R-:W5:Y:S01]  /*1d00*/  LDG.E.64.CONSTANT R14, desc[UR6][R14.64] ;  /* 0x000000060e0e7981 */ /* 0x000f62000c1e9b00 */
[----:B------:R-:W-:-:S03]  /*1d10*/  IMAD.WIDE.U32 R22, R23, 0x8, R30 ;  /* 0x0000000817167825 */ /* 0x000fc600078e001e */
[----:B------:R-:W5:Y:S04]  /*1d20*/  LDG.E.64.CONSTANT R34, desc[UR6][R4.64+0xf000] ;  /* 0x00f0000604227981 */ /* 0x000f68000c1e9b00 */
[----:B------:R-:W5:Y:S01]  /*1d30*/  LDG.E.64.CONSTANT R22, desc[UR6][R22.64] ;  /* 0x0000000616167981 */ /* 0x000f62000c1e9b00 */
[----:B------:R-:W-:-:S03]  /*1d40*/  VIADD R33, R40, 0x1e00 ;  /* 0x00001e0028217836 */ /* 0x000fc60000000000 */
[----:B------:R-:W5:Y:S01]  /*1d50*/  LDG.E.64.CONSTANT R36, desc[UR6][R4.64+0x10400] ;  /* 0x0104000604247981 */ /* 0x000f62000c1e9b00 */
[----:B------:R-:W-:-:S03]  /*1d60*/  IMAD.WIDE.U32 R30, R33, 0x8, R30 ;  /* 0x00000008211e7825 */ /* 0x000fc600078e001e */
[----:B------:R0:W5:Y:S04]  /*1d70*/  LDG.E.64.CONSTANT R32, desc[UR6][R4.64+0xdc00] ;  /* 0x00dc000604207981 */ /* 0x000168000c1e9b00 */
[----:B------:R-:W5:Y:S01]  /*1d80*/  LDG.E.64.CONSTANT R30, desc[UR6][R30.64] ;  /* 0x000000061e1e7981 */ /* 0x000f62000c1e9b00 */
[----:B------:R-:W-:-:S05]  /*1d90*/  VIADD R38, R38, 0x2800 ;  /* 0x0000280026267836 */ /* 0x000fca0000000000 */
[----:B------:R-:W-:Y:S02]  /*1da0*/  ISETP.GE.AND P1, PT, R38, R41, PT ;  /* 0x000000292600720c */ /* 0x000fe40003f26270 */
[----:B0-----:R-:W-:Y:S01]  /*1db0*/  IADD3 R4, P2, PT, R4, 0x14000, RZ ;  /* 0x0001400004047810 */ /* 0x001fe20007f5e0ff */
[----:B------:R-:W-:-:S04]  /*1dc0*/  VIADD R40, R40, 0x2800 ;  /* 0x0000280028287836 */ /* 0x000fc80000000000 */
[----:B------:R-:W-:Y:S01]  /*1dd0*/  IMAD.X R5, RZ, RZ, R5, P2 ;  /* 0x000000ffff057224 */ /* 0x000fe200010e0605 */
[----:B--2---:R-:W-:-:S08]  /*1de0*/  DADD R6, R6, R2 ;  /* 0x0000000006067229 */ /* 0x004fd00000000002 */
[----:B------:R-:W-:-:S08]  /*1df0*/  DADD R6, R6, R8 ;  /* 0x0000000006067229 */ /* 0x000fd00000000008 */
[----:B---3--:R-:W-:-:S08]  /*1e00*/  DADD R6, R6, R10 ;  /* 0x0000000006067229 */ /* 0x008fd0000000000a */
[----:B----4-:R-:W-:-:S08]  /*1e10*/  DADD R6, R6, R12 ;  /* 0x0000000006067229 */ /* 0x010fd0000000000c */
[----:B-----5:R-:W-:-:S08]  /*1e20*/  DADD R6, R6, R14 ;  /* 0x0000000006067229 */ /* 0x020fd0000000000e */
        /* <DEDUP_REMOVED lines=12> */
.L_x_171:
[----:B------:R-:W-:Y:S05]  /*1ef0*/  BSYNC.RECONVERGENT B2 ;  /* 0x0000000000027941 */ /* 0x000fea0003800200 */
.L_x_170:
        /* <DEDUP_REMOVED lines=10> */
[----:B------:R1:W5:Y:S01]  /*1fa0*/  LDG.E.64.CONSTANT R20, desc[UR6][R4.64+0x6400] ;  /* 0x0064000604147981 */ /* 0x000362000c1e9b00 */
[----:B0-----:R-:W-:-:S06]  /*1fb0*/  IMAD.WIDE.U32 R6, R40, 0x8, R14 ;  /* 0x0000000828067825 */ /* 0x001fcc00078e000e */
[----:B------:R-:W2:Y:S01]  /*1fc0*/  LDG.E.64.CONSTANT R6, desc[UR6][R6.64] ;  /* 0x0000000606067981 */ /* 0x000ea2000c1e9b00 */
[----:B------:R-:W-:-:S03]  /*1fd0*/  IMAD.WIDE.U32 R14, R17, 0x8, R14 ;  /* 0x00000008110e7825 */ /* 0x000fc600078e000e */
[----:B------:R-:W5:Y:S04]  /*1fe0*/  LDG.E.64.CONSTANT R16, desc[UR6][R4.64+0x3c00] ;  /* 0x003c000604107981 */ /* 0x000f68000c1e9b00 */
[----:B------:R-:W5:Y:S01]  /*1ff0*/  LDG.E.64.CONSTANT R14, desc[UR6][R14.64] ;  /* 0x000000060e0e7981 */ /* 0x000f62000c1e9b00 */
[----:B------:R-:W-:Y:S01]  /*2000*/  PLOP3.LUT P0, PT, PT, PT, PT, 0x8, 0x80 ;  /* 0x000000000080781c */ /* 0x000fe20003f0e170 */
[----:B------:R-:W-:Y:S02]  /*2010*/  VIADD R38, R38, 0x1400 ;  /* 0x0000140026267836 */ /* 0x000fe40000000000 */
[----:B------:R-:W-:Y:S01]  /*2020*/  VIADD R40, R40, 0x1400 ;  /* 0x0000140028287836 */ /* 0x000fe20000000000 */
[----:B--2---:R-:W-:-:S08]  /*2030*/  DADD R2, R2, R6 ;  /* 0x0000000002027229 */ /* 0x004fd00000000006 */
[----:B------:R-:W-:-:S08]  /*2040*/  DADD R2, R2, R8 ;  /* 0x0000000002027229 */ /* 0x000fd00000000008 */
[----:B---3--:R-:W-:-:S08]  /*2050*/  DADD R2, R2, R10 ;  /* 0x0000000002027229 */ /* 0x008fd0000000000a */
[----:B----4-:R-:W-:-:S08]  /*2060*/  DADD R2, R2, R12 ;  /* 0x0000000002027229 */ /* 0x010fd0000000000c */
[----:B-----5:R-:W-:-:S08]  /*2070*/  DADD R2, R2, R14 ;  /* 0x0000000002027229 */ /* 0x020fd0000000000e */
[----:B------:R-:W-:Y:S01]  /*2080*/  DADD R2, R2, R16 ;  /* 0x0000000002027229 */ /* 0x000fe20000000010 */
[----:B------:R-:W-:-:S07]  /*2090*/  IADD3 R6, P1, PT, R4, 0xa000, RZ ;  /* 0x0000a00004067810 */ /* 0x000fce0007f3e0ff */
[----:B------:R-:W-:Y:S01]  /*20a0*/  DADD R2, R2, R18 ;  /* 0x0000000002027229 */ /* 0x000fe20000000012 */
[----:B-1----:R-:W-:Y:S02]  /*20b0*/  IMAD.X R5, RZ, RZ, R5, P1 ;  /* 0x000000ffff057224 */ /* 0x002fe400008e0605 */
[----:B------:R-:W-:-:S05]  /*20c0*/  IMAD.MOV.U32 R4, RZ, RZ, R6 ;  /* 0x000000ffff047224 */ /* 0x000fca00078e0006 */
[----:B------:R-:W-:-:S11]  /*20d0*/  DADD R2, R2, R20 ;  /* 0x0000000002027229 */ /* 0x000fd60000000014 */
.L_x_174:
[----:B------:R-:W-:Y:S05]  /*20e0*/  BSYNC.RECONVERGENT B2 ;  /* 0x0000000000027941 */ /* 0x000fea0003800200 */
.L_x_173:
[----:B------:R-:W-:-:S13]  /*20f0*/  ISETP.LT.OR P0, PT, R38, R39, P0 ;  /* 0x000000272600720c */ /* 0x000fda0000701670 */
[----:B------:R-:W-:Y:S05]  /*2100*/  @!P0 BRA `(.L_x_166) ;  /* 0x0000000000288947 */ /* 0x000fea0003800000 */
[----:B------:R-:W0:Y:S01]  /*2110*/  LDC.64 R6, c[0x0][0x380] ;  /* 0x0000e000ff067b82 */ /* 0x000e220000000a00 */
[----:B------:R-:W2:Y:S04]  /*2120*/  LDG.E.64.CONSTANT R8, desc[UR6][R4.64] ;  /* 0x0000000604087981 */ /* 0x000ea8000c1e9b00 */
[----:B------:R-:W3:Y:S01]  /*2130*/  LDG.E.64.CONSTANT R10, desc[UR6][R4.64+0x1400] ;  /* 0x00140006040a7981 */ /* 0x000ee2000c1e9b00 */
[----:B0-----:R-:W-:-:S03]  /*2140*/  IMAD.WIDE.U32 R40, R40, 0x8, R6 ;  /* 0x0000000828287825 */ /* 0x001fc600078e0006 */
[----:B------:R-:W4:Y:S04]  /*2150*/  LDG.E.64.CONSTANT R6, desc[UR6][R4.64+-0x1400] ;  /* 0xffec000604067981 */ /* 0x000f28000c1e9b00 */
[----:B------:R-:W5:Y:S02]  /*2160*/  LDG.E.64.CONSTANT R40, desc[UR6][R40.64] ;  /* 0x0000000628287981 */ /* 0x000f64000c1e9b00 */
[----:B-----5:R-:W-:-:S08]  /*2170*/  DADD R2, R2, R40 ;  /* 0x0000000002027229 */ /* 0x020fd00000000028 */
[----:B----4-:R-:W-:-:S08]  /*2180*/  DADD R2, R2, R6 ;  /* 0x0000000002027229 */ /* 0x010fd00000000006 */
[----:B--2---:R-:W-:-:S08]  /*2190*/  DADD R2, R2, R8 ;  /* 0x0000000002027229 */ /* 0x004fd00000000008 */
[----:B---3--:R-:W-:-:S11]  /*21a0*/  DADD R2, R2, R10 ;  /* 0x0000000002027229 */ /* 0x008fd6000000000a */
.L_x_166:
[----:B------:R-:W-:Y:S05]  /*21b0*/  BSYNC.RECONVERGENT B1 ;  /* 0x0000000000017941 */ /* 0x000fea0003800200 */
.L_x_164:
[----:B------:R-:W-:Y:S04]  /*21c0*/  SHFL.DOWN PT, R4, R2, 0x1, 0x1f ;  /* 0x08201f0002047f89 */ /* 0x000fe800000e0000 */
[----:B------:R-:W0:Y:S01]  /*21d0*/  SHFL.DOWN P0, R5, R3, 0x1, 0x1f ;  /* 0x08201f0003057f89 */ /* 0x000e220000000000 */
[----:B------:R-:W1:Y:S01]  /*21e0*/  S2R R10, SR_LANEID ;  /* 0x00000000000a7919 */ /* 0x000e620000000000 */
[----:B0-----:R-:W-:-:S10]  /*21f0*/  DADD R4, R4, R2 ;  /* 0x0000000004047229 */ /* 0x001fd40000000002 */
[----:B------:R-:W-:Y:S02]  /*2200*/  FSEL R6, R4, R2, P0 ;  /* 0x0000000204067208 */ /* 0x000fe40000000000 */
[----:B------:R-:W-:Y:S02]  /*2210*/  FSEL R7, R5, R3, P0 ;  /* 0x0000000305077208 */ /* 0x000fe40000000000 */
[----:B-1----:R-:W-:Y:S01]  /*2220*/  ISETP.NE.AND P1, PT, R10, RZ, PT ;  /* 0x000000ff0a00720c */ /* 0x002fe20003f25270 */
[----:B------:R-:W-:Y:S04]  /*2230*/  SHFL.DOWN PT, R4, R6, 0x2, 0x1f ;  /* 0x08401f0006047f89 */ /* 0x000fe800000e0000 */
[----:B------:R-:W0:Y:S02]  /*2240*/  SHFL.DOWN P0, R5, R7, 0x2, 0x1f ;  /* 0x08401f0007057f89 */ /* 0x000e240000000000 */
        /* <DEDUP_REMOVED lines=9> */
[----:B------:R-:W-:Y:S01]  /*22e0*/  @!P1 MOV R8, 0x400 ;  /* 0x0000040000089802 */ /* 0x000fe20000000f00 */
[----:B------:R-:W-:Y:S04]  /*22f0*/  SHFL.DOWN PT, R2, R4, 0x8, 0x1f ;  /* 0x09001f0004027f89 */ /* 0x000fe800000e0000 */
[----:B------:R-:W1:Y:S02]  /*2300*/  SHFL.DOWN P0, R3, R5, 0x8, 0x1f ;  /* 0x09001f0005037f89 */ /* 0x000e640000000000 */
[----:B-1----:R-:W-:Y:S01]  /*2310*/  DADD R2, R2, R4 ;  /* 0x0000000002027229 */ /* 0x002fe20000000004 */
[----:B0-----:R-:W-:-:S09]  /*2320*/  @!P1 LEA R9, R9, R8, 0x18 ;  /* 0x0000000809099211 */ /* 0x001fd200078ec0ff */
[----:B------:R-:W-:Y:S02]  /*2330*/  FSEL R6, R2, R4, P0 ;  /* 0x0000000402067208 */ /* 0x000fe40000000000 */
[----:B------:R-:W-:Y:S02]  /*2340*/  FSEL R7, R3, R5, P0 ;  /* 0x0000000503077208 */ /* 0x000fe40000000000 */
[----:B------:R-:W-:Y:S01]  /*2350*/  @!P1 SHF.R.U32.HI R4, RZ, 0x2, R0 ;  /* 0x00000002ff049819 */ /* 0x000fe20000011600 */
[----:B------:R-:W-:Y:S03]  /*2360*/  SHFL.DOWN PT, R2, R6, 0x10, 0x1f ;  /* 0x0a001f0006027f89 */ /* 0x000fe600000e0000 */
[----:B------:R-:W-:Y:S01]  /*2370*/  @!P1 LOP3.LUT R4, R4, 0xf8, RZ, 0xc0, !PT ;  /* 0x000000f804049812 */ /* 0x000fe200078ec0ff */
[----:B------:R-:W0:Y:S04]  /*2380*/  SHFL.DOWN P0, R3, R7, 0x10, 0x1f ;  /* 0x0a001f0007037f89 */ /* 0x000e280000000000 */
        /* <DEDUP_REMOVED lines=8> */
[----:B------:R-:W1:Y:S01]  /*2410*/  S2UR UR5, SR_CgaCtaId ;  /* 0x00000000000579c3 */ /* 0x000e620000008800 */
[----:B------:R-:W-:Y:S02]  /*2420*/  UMOV UR4, 0x400 ;  /* 0x0000040000047882 */ /* 0x000fe40000000000 */
[----:B-1----:R-:W-:-:S09]  /*2430*/  ULEA UR4, UR5, UR4, 0x18 ;  /* 0x0000000405047291 */ /* 0x002fd2000f8ec0ff */
[----:B0-----:R-:W0:Y:S04]  /*2440*/  LDS.128 R8, [UR4+0x20] ;  /* 0x00002004ff087984 */ /* 0x001e280008000c00 */
[----:B------:R-:W1:Y:S04]  /*2450*/  LDS.128 R16, [UR4+0x30] ;  /* 0x00003004ff107984 */ /* 0x000e680008000c00 */
[----:B------:R-:W2:Y:S01]  /*2460*/  LDS.128 R4, [UR4+0x40] ;  /* 0x00004004ff047984 */ /* 0x000ea20008000c00 */
        /* <DEDUP_REMOVED lines=25> */
[----:B0-----:R-:W-:-:S11]  /*2600*/  DADD R12, R2, R8 ;  /* 0x00000000020c7229 */ /* 0x001fd60000000008 */
.L_x_162:
[----:B------:R-:W-:Y:S05]  /*2610*/  BSYNC.RECONVERGENT B0 ;  /* 0x0000000000007941 */ /* 0x000fea0003800200 */
.L_x_147:
[----:B------:R-:W-:Y:S05]  /*2620*/  @P0 EXIT ;  /* 0x000000000000094d */ /* 0x000fea0003800000 */
[----:B------:R-:W0:Y:S01]  /*2630*/  LDCU.64 UR4, c[0x0][0x398] ;  /* 0x00007300ff0477ac */ /* 0x000e220008000a00 */
[----:B------:R-:W3:Y:S01]  /*2640*/  LDC.64 R2, c[0x0][0x388] ;  /* 0x0000e200ff027b82 */ /* 0x000ee20000000a00 */
[----:B012---:R-:W-:-:S07]  /*2650*/  DADD R12, R12, UR4 ;  /* 0x000000040c0c7e29 */ /* 0x007fce0008000000 */
[----:B---3--:R-:W-:Y:S01]  /*2660*/  STG.E.64 desc[UR6][R2.64], R12 ;  /* 0x0000000c02007986 */ /* 0x008fe2000c101b06 */
[----:B------:R-:W-:Y:S05]  /*2670*/  EXIT ;  /* 0x000000000000794d */ /* 0x000fea0003800000 */
.L_x_175:
        /* <DEDUP_REMOVED lines=16> */
.L_x_250:


//--------------------- .text._ZN3cub18CUB_300001_SM_10006detail6reduce18DeviceReduceKernelINS2_10policy_hubIdjN4cuda3std3__44plusIvEEE10Policy1000EPdjS9_dNS7_10__identityEEEvT0_PT3_T1_NS0_13GridEvenShareISH_EET2_T4_ --------------------------
	.section	.text._ZN3cub18CUB_300001_SM_10006detail6reduce18DeviceReduceKernelINS2_10policy_hubIdjN4cuda3std3__44plusIvEEE10Policy1000EPdjS9_dNS7_10__identityEEEvT0_PT3_T1_NS0_13GridEvenShareISH_EET2_T4_,"ax",@progbits
	.align	128
        .global         _ZN3cub18CUB_300001_SM_10006detail6reduce18DeviceReduceKernelINS2_10policy_hubIdjN4cuda3std3__44plusIvEEE10Policy1000EPdjS9_dNS7_10__identityEEEvT0_PT3_T1_NS0_13GridEvenShareISH_EET2_T4_
        .type           _ZN3cub18CUB_300001_SM_10006detail6reduce18DeviceReduceKernelINS2_10policy_hubIdjN4cuda3std3__44plusIvEEE10Policy1000EPdjS9_dNS7_10__identityEEEvT0_PT3_T1_NS0_13GridEvenShareISH_EET2_T4_,@function
        .size           _ZN3cub18CUB_300001_SM_10006detail6reduce18DeviceReduceKernelINS2_10policy_hubIdjN4cuda3std3__44plusIvEEE10Policy1000EPdjS9_dNS7_10__identityEEEvT0_PT3_T1_NS0_13GridEvenShareISH_EET2_T4_,(.L_x_251 - _ZN3cub18CUB_300001_SM_10006detail6reduce18DeviceReduceKernelINS2_10policy_hubIdjN4cuda3std3__44plusIvEEE10Policy1000EPdjS9_dNS7_10__identityEEEvT0_PT3_T1_NS0_13GridEvenShareISH_EET2_T4_)
        .other          _ZN3cub18CUB_300001_SM_10006detail6reduce18DeviceReduceKernelINS2_10policy_hubIdjN4cuda3std3__44plusIvEEE10Policy1000EPdjS9_dNS7_10__identityEEEvT0_PT3_T1_NS0_13GridEvenShareISH_EET2_T4_,@"STO_CUDA_ENTRY STV_DEFAULT"
_ZN3cub18CUB_300001_SM_10006detail6reduce18DeviceReduceKernelINS2_10policy_hubIdjN4cuda3std3__44plusIvEEE10Policy1000EPdjS9_dNS7_10__identityEEEvT0_PT3_T1_NS0_13GridEvenShareISH_EET2_T4_:
.text._ZN3cub18CUB_300001_SM_10006detail6reduce18DeviceReduceKernelINS2_10policy_hubIdjN4cuda3std3__44plusIvEEE10Policy1000EPdjS9_dNS7_10__identityEEEvT0_PT3_T1_NS0_13GridEvenShareISH_EET2_T4_:
[----:B------:R-:W-:Y:S08]  /*0000*/  LDC R1, c[0x0][0x37c] ;  /* 0x0000df00ff017b82 */ /* 0x000ff00000000800 */
[----:B------:R-:W0:Y:S01]  /*0010*/  S2UR UR10, SR_CTAID.X ;  /* 0x00000000000a79c3 */ /* 0x000e220000002500 */
[----:B------:R-:W1:Y:S01]  /*0020*/  LDCU.64 UR12, c[0x0][0x3a8] ;  /* 0x00007500ff0c77ac */ /* 0x000e620008000a00 */
[----:B------:R-:W-:Y:S01]  /*0030*/  BSSY.RECONVERGENT B0, `(.L_x_176) ;  /* 0x00001d9000007945 */ /* 0x000fe20003800200 */
[----:B------:R-:W2:Y:S01]  /*0040*/  LDCU.64 UR8, c[0x0][0x358] ;  /* 0x00006b00ff0877ac */ /* 0x000ea20008000a00 */
[----:B-1----:R-:W-:Y:S01]  /*0050*/  IMAD.U32 R4, RZ, RZ, UR12 ;  /* 0x0000000cff047e24 */ /* 0x002fe2000f8e00ff */
[----:B------:R-:W-:-:S02]  /*0060*/  UIMAD UR7, UR13, 0x1400, URZ ;  /* 0x000014000d0778a4 */ /* 0x000fc4000f8e02ff */
[----:B0-----:R-:W-:-:S06]  /*0070*/  UIMAD UR4, UR10, 0x1400, URZ ;  /* 0x000014000a0478a4 */ /* 0x001fcc000f8e02ff */
[----:B------:R-:W-:-:S05]  /*0080*/  VIADD R2, R4, -UR4 ;  /* 0x8000000404027c36 */ /* 0x000fca0008000000 */
[----:B------:R-:W-:-:S13]  /*0090*/  ISETP.GT.U32.AND P0, PT, R2, 0x13ff, PT ;  /* 0x000013ff0200780c */ /* 0x000fda0003f04070 */
[----:B--2---:R-:W-:Y:S05]  /*00a0*/  @P0 BRA `(.L_x_177) ;  /* 0x0000001000300947 */ /* 0x004fea0003800000 */
[----:B------:R-:W0:Y:S01]  /*00b0*/  S2R R3, SR_TID.X ;  /* 0x0000000000037919 */ /* 0x000e220000002100 */
[----:B------:R-:W-:Y:S01]  /*00c0*/  BSSY.RECONVERGENT B1, `(.L_x_178) ;  /* 0x000000a000017945 */ /* 0x000fe20003800200 */
[----:B------:R-:W-:Y:S02]  /*00d0*/  CS2R R6, SRZ ;  /* 0x0000000000067805 */ /* 0x000fe4000001ff00 */
[----:B0-----:R-:W-:Y:S01]  /*00e0*/  ISETP.GE.U32.AND P0, PT, R3, R2, PT ;  /* 0x000000020300720c */ /* 0x001fe20003f06070 */
[----:B------:R-:W-:-:S12]  /*00f0*/  IMAD.MOV.U32 R11, RZ, RZ, R3 ;  /* 0x000000ffff0b7224 */ /* 0x000fd800078e0003 */
[----:B------:R-:W-:Y:S05]  /*0100*/  @P0 BRA `(.L_x_179) ;  /* 0x0000000000140947 */ /* 0x000fea0003800000 */
[----:B------:R-:W0:Y:S01]  /*0110*/  LDC.64 R6, c[0x0][0x380] ;  /* 0x0000e000ff067b82 */ /* 0x000e220000000a00 */
[----:B------:R-:W-:-:S04]  /*0120*/  VIADD R5, R3, UR4 ;  /* 0x0000000403057c36 */ /* 0x000fc80008000000 */
[----:B0-----:R-:W-:-:S06]  /*0130*/  IMAD.WIDE.U32 R6, R5, 0x8, R6 ;  /* 0x0000000805067825 */ /* 0x001fcc00078e0006 */
[----:B------:R-:W5:Y:S01]  /*0140*/  LDG.E.64.CONSTANT R6, desc[UR8][R6.64] ;  /* 0x0000000806067981 */ /* 0x000f62000c1e9b00 */
[----:B------:R-:W-:-:S07]  /*0150*/  VIADD R11, R3, 0x280 ;  /* 0x00000280030b7836 */ /* 0x000fce0000000000 */
.L_x_179:
[----:B------:R-:W-:Y:S05]  /*0160*/  BSYNC.RECONVERGENT B1 ;  /* 0x0000000000017941 */ /* 0x000fea0003800200 */
.L_x_178:
[----:B------:R-:W-:Y:S01]  /*0170*/  ISETP.GE.U32.AND P0, PT, R11, R2, PT ;  /* 0x000000020b00720c */ /* 0x000fe20003f06070 */
[----:B------:R-:W-:-:S12]  /*0180*/  BSSY.RECONVERGENT B1, `(.L_x_180) ;  /* 0x0000031000017945 */ /* 0x000fd80003800200 */
[----:B------:R-:W-:Y:S05]  /*0190*/  @P0 BRA `(.L_x_181) ;  /* 0x0000000000bc0947 */ /* 0x000fea0003800000 */
[----:B------:R-:W-:Y:S01]  /*01a0*/  LOP3.LUT R5, RZ, R11, RZ, 0x33, !PT ;  /* 0x0000000bff057212 */ /* 0x000fe200078e33ff */
[----:B------:R-:W-:Y:S03]  /*01b0*/  BSSY.RECONVERGENT B2, `(.L_x_182) ;  /* 0x0000015000027945 */ /* 0x000fe60003800200 */
[----:B------:R-:W-:-:S04]  /*01c0*/  IADD3 R5, PT, PT, R4, -UR4, R5 ;  /* 0x8000000404057c10 */ /* 0x000fc8000fffe005 */
        /* <DEDUP_REMOVED lines=8> */
[----:B------:R-:W-:-:S03]  /*0250*/  VIADD R13, R11, UR4 ;  /* 0x000000040b0d7c36 */ /* 0x000fc60008000000 */
[----:B------:R-:W-:-:S05]  /*0260*/  LOP3.LUT R0, R0, 0x3, RZ, 0xc0, !PT ;  /* 0x0000000300007812 */ /* 0x000fca00078ec0ff */
[----:B------:R-:W-:-:S07]  /*0270*/  IMAD.MOV R0, RZ, RZ, -R0 ;  /* 0x000000ffff007224 */ /* 0x000fce00078e0a00 */
.L_x_184:
[----:B0-----:R-:W-:-:S06]  /*0280*/  IMAD.WIDE.U32 R4, R13, 0x8, R8 ;  /* 0x000000080d047825 */ /* 0x001fcc00078e0008 */
[----:B------:R-:W2:Y:S01]  /*0290*/  LDG.E.64.CONSTANT R4, desc[UR8][R4.64] ;  /* 0x0000000804047981 */ /* 0x000ea2000c1e9b00 */
[----:B------:R-:W-:Y:S02]  /*02a0*/  VIADD R0, R0, 0x1 ;  /* 0x0000000100007836 */ /* 0x000fe40000000000 */
[----:B------:R-:W-:Y:S02]  /*02b0*/  VIADD R11, R11, 0x280 ;  /* 0x000002800b0b7836 */ /* 0x000fe40000000000 */
[----:B------:R-:W-:Y:S01]  /*02c0*/  VIADD R13, R13, 0x280 ;  /* 0x000002800d0d7836 */ /* 0x000fe20000000000 */
[----:B------:R-:W-:Y:S01]  /*02d0*/  ISETP.NE.AND P1, PT, R0, RZ, PT ;  /* 0x000000ff0000720c */ /* 0x000fe20003f25270 */
[----:B--2--5:R-:W-:-:S12]  /*02e0*/  DADD R6, R4, R6 ;  /* 0x0000000004067229 */ /* 0x024fd80000000006 */
[----:B------:R-:W-:Y:S05]  /*02f0*/  @P1 BRA `(.L_x_184) ;  /* 0xfffffffc00e01947 */ /* 0x000fea000383ffff */
.L_x_183:
[----:B------:R-:W-:Y:S05]  /*0300*/  BSYNC.RECONVERGENT B2 ;  /* 0x0000000000027941 */ /* 0x000fea0003800200 */
.L_x_182:
[----:B------:R-:W-:Y:S05]  /*0310*/  @!P0 BRA `(.L_x_181) ;  /* 0x00000000005c8947 */ /* 0x000fea0003800000 */
[----:B------:R-:W0:Y:S01]  /*0320*/  LDC.64 R4, c[0x0][0x380] ;  /* 0x0000e000ff047b82 */ /* 0x000e220000000a00 */
[C---:B------:R-:W-:Y:S02]  /*0330*/  VIADD R0, R11.reuse, 0x500 ;  /* 0x000005000b007836 */ /* 0x040fe40000000000 */
[----:B------:R-:W-:-:S07]  /*0340*/  VIADD R9, R11, UR4 ;  /* 0x000000040b097c36 */ /* 0x000fce0008000000 */
.L_x_185:
[----:B0-----:R-:W-:-:S04]  /*0350*/  IMAD.WIDE.U32 R10, R9, 0x8, R4 ;  /* 0x00000008090a7825 */ /* 0x001fc800078e0004 */
[C---:B------:R-:W-:Y:S02]  /*0360*/  VIADD R13, R9.reuse, 0x280 ;  /* 0x00000280090d7836 */ /* 0x040fe40000000000 */
[----:B------:R-:W2:Y:S01]  /*0370*/  LDG.E.64.CONSTANT R10, desc[UR8][R10.64] ;  /* 0x000000080a0a7981 */ /* 0x000ea2000c1e9b00 */
[----:B------:R-:W-:Y:S02]  /*0380*/  VIADD R17, R9, 0x500 ;  /* 0x0000050009117836 */ /* 0x000fe40000000000 */
[----:B------:R-:W-:-:S04]  /*0390*/  IMAD.WIDE.U32 R12, R13, 0x8, R4 ;  /* 0x000000080d0c7825 */ /* 0x000fc800078e0004 */
[--C-:B------:R-:W-:Y:S02]  /*03a0*/  IMAD.WIDE.U32 R16, R17, 0x8, R4.reuse ;  /* 0x0000000811107825 */ /* 0x100fe400078e0004 */
[----:B------:R-:W3:Y:S02]  /*03b0*/  LDG.E.64.CONSTANT R12, desc[UR8][R12.64] ;  /* 0x000000080c0c7981 */ /* 0x000ee4000c1e9b00 */
[----:B------:R-:W-:Y:S02]  /*03c0*/  VIADD R15, R9, 0x780 ;  /* 0x00000780090f7836 */ /* 0x000fe40000000000 */
[----:B------:R-:W4:Y:S02]  /*03d0*/  LDG.E.64.CONSTANT R16, desc[UR8][R16.64] ;  /* 0x0000000810107981 */ /* 0x000f24000c1e9b00 */
[----:B------:R-:W-:-:S06]  /*03e0*/  IMAD.WIDE.U32 R14, R15, 0x8, R4 ;  /* 0x000000080f0e7825 */ /* 0x000fcc00078e0004 */
[----:B------:R-:W4:Y:S01]  /*03f0*/  LDG.E.64.CONSTANT R14, desc[UR8][R14.64] ;  /* 0x000000080e0e7981 */ /* 0x000f22000c1e9b00 */
[----:B------:R-:W-:Y:S01]  /*0400*/  VIADD R9, R9, 0xa00 ;  /* 0x00000a0009097836 */ /* 0x000fe20000000000 */
[----:B--2--5:R-:W-:Y:S01]  /*0410*/  DADD R6, R10, R6 ;  /* 0x000000000a067229 */ /* 0x024fe20000000006 */
[C---:B------:R-:W-:Y:S02]  /*0420*/  VIADD R11, R0.reuse, 0x500 ;  /* 0x00000500000b7836 */ /* 0x040fe40000000000 */
[----:B------:R-:W-:-:S03]  /*0430*/  VIADD R0, R0, 0xa00 ;  /* 0x00000a0000007836 */ /* 0x000fc60000000000 */
[----:B------:R-:W-:Y:S02]  /*0440*/  ISETP.GE.AND P0, PT, R11, R2, PT ;  /* 0x000000020b00720c */ /* 0x000fe40003f06270 */
[----:B---3--:R-:W-:-:S08]  /*0450*/  DADD R6, R6, R12 ;  /* 0x0000000006067229 */ /* 0x008fd0000000000c */
[----:B----4-:R-:W-:-:S08]  /*0460*/  DADD R6, R6, R16 ;  /* 0x0000000006067229 */ /* 0x010fd00000000010 */
[----:B------:R-:W-:Y:S01]  /*0470*/  DADD R6, R6, R14 ;  /* 0x0000000006067229 */ /* 0x000fe2000000000e */
[----:B------:R-:W-:Y:S10]  /*0480*/  @!P0 BRA `(.L_x_185) ;  /* 0xfffffffc00b08947 */ /* 0x000ff4000383ffff */
.L_x_181:
[----:B------:R-:W-:Y:S05]  /*0490*/  BSYNC.RECONVERGENT B1 ;  /* 0x0000000000017941 */ /* 0x000fea0003800200 */
.L_x_180:
[----:B------:R-:W-:-:S13]  /*04a0*/  ISETP.GE.U32.AND P0, PT, R2, 0x280, PT ;  /* 0x000002800200780c */ /* 0x000fda0003f06070 */
[----:B------:R-:W-:Y:S05]  /*04b0*/  @!P0 BRA `(.L_x_186) ;  /* 0x0000000400188947 */ /* 0x000fea0003800000 */
[----:B-----5:R-:W-:Y:S04]  /*04c0*/  SHFL.DOWN PT, R4, R6, 0x1, 0x1f ;  /* 0x08201f0006047f89 */ /* 0x020fe800000e0000 */
[----:B------:R-:W0:Y:S01]  /*04d0*/  SHFL.DOWN P0, R5, R7, 0x1, 0x1f ;  /* 0x08201f0007057f89 */ /* 0x000e220000000000 */
[----:B------:R-:W1:Y:S01]  /*04e0*/  S2R R0, SR_LANEID ;  /* 0x0000000000007919 */ /* 0x000e620000000000 */
[----:B0-----:R-:W-:-:S10]  /*04f0*/  DADD R4, R4, R6 ;  /* 0x0000000004047229 */ /* 0x001fd40000000006 */
[----:B------:R-:W-:Y:S02]  /*0500*/  FSEL R8, R4, R6, P0 ;  /* 0x0000000604087208 */ /* 0x000fe40000000000 */
[----:B------:R-:W-:-:S03]  /*0510*/  FSEL R9, R5, R7, P0 ;  /* 0x0000000705097208 */ /* 0x000fc60000000000 */
        /* <DEDUP_REMOVED lines=10> */
[----:B-1----:R-:W-:Y:S01]  /*05c0*/  ISETP.NE.AND P0, PT, R0, RZ, PT ;  /* 0x000000ff0000720c */ /* 0x002fe20003f05270 */
[----:B------:R-:W-:Y:S04]  /*05d0*/  SHFL.DOWN PT, R4, R6, 0x8, 0x1f ;  /* 0x09001f0006047f89 */ /* 0x000fe800000e0000 */
[----:B------:R-:W0:Y:S08]  /*05e0*/  SHFL.DOWN P1, R5, R7, 0x8, 0x1f ;  /* 0x09001f0007057f89 */ /* 0x000e300000020000 */
[----:B------:R-:W1:Y:S01]  /*05f0*/  @!P0 S2R R11, SR_CgaCtaId ;  /* 0x00000000000b8919 */ /* 0x000e620000008800 */
[----:B------:R-:W-:-:S02]  /*0600*/  @!P0 MOV R2, 0x400 ;  /* 0x0000040000028802 */ /* 0x000fc40000000f00 */
[----:B------:R-:W-:-:S04]  /*0610*/  @!P0 SHF.R.U32.HI R0, RZ, 0x2, R3 ;  /* 0x00000002ff008819 */ /* 0x000fc80000011603 */
[----:B------:R-:W-:Y:S01]  /*0620*/  @!P0 LOP3.LUT R0, R0, 0xf8, RZ, 0xc0, !PT ;  /* 0x000000f800008812 */ /* 0x000fe200078ec0ff */
[----:B0-----:R-:W-:-:S10]  /*0630*/  DADD R4, R4, R6 ;  /* 0x0000000004047229 */ /* 0x001fd40000000006 */
[----:B------:R-:W-:Y:S02]  /*0640*/  FSEL R8, R4, R6, P1 ;  /* 0x0000000604087208 */ /* 0x000fe40000800000 */
[----:B------:R-:W-:-:S03]  /*0650*/  FSEL R9, R5, R7, P1 ;  /* 0x0000000705097208 */ /* 0x000fc60000800000 */
[----:B------:R-:W-:Y:S01]  /*0660*/  SHFL.DOWN PT, R4, R8, 0x10, 0x1f ;  /* 0x0a001f0008047f89 */ /* 0x000fe200000e0000 */
[----:B-1----:R-:W-:-:S03]  /*0670*/  @!P0 LEA R7, R11, R2, 0x18 ;  /* 0x000000020b078211 */ /* 0x002fc600078ec0ff */
[----:B------:R-:W0:Y:S02]  /*0680*/  SHFL.DOWN P1, R5, R9, 0x10, 0x1f ;  /* 0x0a001f0009057f89 */ /* 0x000e240000020000 */
[----:B------:R-:W-:Y:S01]  /*0690*/  @!P0 IMAD.IADD R7, R0, 0x1, R7 ;  /* 0x0000000100078824 */ /* 0x000fe200078e0207 */
[----:B0-----:R-:W-:-:S10]  /*06a0*/  DADD R4, R4, R8 ;  /* 0x0000000004047229 */ /* 0x001fd40000000008 */
[----:B------:R-:W-:Y:S02]  /*06b0*/  FSEL R4, R4, R8, P1 ;  /* 0x0000000804047208 */ /* 0x000fe40000800000 */
[----:B------:R-:W-:-:S05]  /*06c0*/  FSEL R5, R5, R9, P1 ;  /* 0x0000000905057208 */ /* 0x000fca0000800000 */
[----:B------:R0:W-:Y:S01]  /*06d0*/  @!P0 STS.64 [R7+0x18], R4 ;  /* 0x0000180407008388 */ /* 0x0001e20000000a00 */
[----:B------:R-:W-:Y:S01]  /*06e0*/  BAR.SYNC.DEFER_BLOCKING 0x0 ;  /* 0x0000000000007b1d */ /* 0x000fe20000010000 */
[----:B------:R-:W-:-:S13]  /*06f0*/  ISETP.NE.AND P0, PT, R3, RZ, PT ;  /* 0x000000ff0300720c */ /* 0x000fda0003f05270 */
[----:B0-----:R-:W-:Y:S05]  /*0700*/  @P0 BRA `(.L_x_187) ;  /* 0x0000001400ac0947 */ /* 0x001fea0003800000 */
[----:B------:R-:W0:Y:S01]  /*0710*/  S2UR UR5, SR_CgaCtaId ;  /* 0x00000000000579c3 */ /* 0x000e220000008800 */
[----:B------:R-:W-:Y:S02]  /*0720*/  UMOV UR4, 0x400 ;  /* 0x0000040000047882 */ /* 0x000fe40000000000 */
[----:B0-----:R-:W-:-:S09]  /*0730*/  ULEA UR4, UR5, UR4, 0x18 ;  /* 0x0000000405047291 */ /* 0x001fd2000f8ec0ff */
[----:B------:R-:W0:Y:S04]  /*0740*/  LDS.128 R16, [UR4+0x20] ;  /* 0x00002004ff107984 */ /* 0x000e280008000c00 */
[----:B------:R-:W1:Y:S04]  /*0750*/  LDS.128 R12, [UR4+0x30] ;  /* 0x00003004ff0c7984 */ /* 0x000e680008000c00 */
[----:B------:R-:W2:Y:S01]  /*0760*/  LDS.128 R8, [UR4+0x40] ;  /* 0x00004004ff087984 */ /* 0x000ea20008000c00 */
[----:B0-----:R-:W-:-:S03]  /*0770*/  DADD R16, R4, R16 ;  /* 0x0000000004107229 */ /* 0x001fc60000000010 */
[----:B------:R-:W0:Y:S05]  /*0780*/  LDS.128 R4, [UR4+0x50] ;  /* 0x00005004ff047984 */ /* 0x000e2a0008000c00 */
[----:B------:R-:W-:-:S08]  /*0790*/  DADD R16, R16, R18 ;  /* 0x0000000010107229 */ /* 0x000fd00000000012 */
[----:B-1----:R-:W-:-:S08]  /*07a0*/  DADD R12, R16, R12 ;  /* 0x00000000100c7229 */ /* 0x002fd0000000000c */
[----:B------:R-:W-:Y:S02]  /*07b0*/  DADD R2, R12, R14 ;  /* 0x000000000c027229 */ /* 0x000fe4000000000e */
[----:B------:R-:W1:Y:S06]  /*07c0*/  LDS.128 R12, [UR4+0x60] ;  /* 0x00006004ff0c7984 */ /* 0x000e6c0008000c00 */
[----:B--2---:R-:W-:-:S08]  /*07d0*/  DADD R2, R2, R8 ;  /* 0x0000000002027229 */ /* 0x004fd00000000008 */
[----:B------:R-:W-:Y:S01]  /*07e0*/  DADD R2, R2, R10 ;  /* 0x0000000002027229 */ /* 0x000fe2000000000a */
[----:B------:R-:W2:Y:S07]  /*07f0*/  LDS.128 R8, [UR4+0x70] ;  /* 0x00007004ff087984 */ /* 0x000eae0008000c00 */
[----:B0-----:R-:W-:-:S08]  /*0800*/  DADD R2, R2, R4 ;  /* 0x0000000002027229 */ /* 0x001fd00000000004 */
[----:B------:R-:W-:Y:S01]  /*0810*/  DADD R2, R2, R6 ;  /* 0x0000000002027229 */ /* 0x000fe20000000006 */
[----:B------:R-:W0:Y:S07]  /*0820*/  LDS.128 R4, [UR4+0x80] ;  /* 0x00008004ff047984 */ /* 0x000e2e0008000c00 */
[----:B-1----:R-:W-:-:S08]  /*0830*/  DADD R2, R2, R12 ;  /* 0x0000000002027229 */ /* 0x002fd0000000000c */
[----:B------:R-:W-:Y:S01]  /*0840*/  DADD R2, R2, R14 ;  /* 0x0000000002027229 */ /* 0x000fe2000000000e */
[----:B------:R-:W1:Y:S07]  /*0850*/  LDS.128 R12, [UR4+0x90] ;  /* 0x00009004ff0c7984 */ /* 0x000e6e0008000c00 */
[----:B--2---:R-:W-:-:S08]  /*0860*/  DADD R2, R2, R8 ;  /* 0x0000000002027229 */ /* 0x004fd00000000008 */
[----:B------:R-:W-:Y:S01]  /*0870*/  DADD R2, R2, R10 ;  /* 0x0000000002027229 */ /* 0x000fe2000000000a */
[----:B------:R-:W2:Y:S07]  /*0880*/  LDS.128 R8, [UR4+0xa0] ;  /* 0x0000a004ff087984 */ /* 0x000eae0008000c00 */
[----:B0-----:R-:W-:Y:S01]  /*0890*/  DADD R2, R2, R4 ;  /* 0x0000000002027229 */ /* 0x001fe20000000004 */
[----:B------:R-:W0:Y:S07]  /*08a0*/  LDS.64 R4, [UR4+0xb0] ;  /* 0x0000b004ff047984 */ /* 0x000e2e0008000a00 */
[----:B------:R-:W-:-:S08]  /*08b0*/  DADD R2, R2, R6 ;  /* 0x0000000002027229 */ /* 0x000fd00000000006 */
[----:B-1----:R-:W-:-:S08]  /*08c0*/  DADD R2, R2, R12 ;  /* 0x0000000002027229 */ /* 0x002fd0000000000c */
[----:B------:R-:W-:-:S08]  /*08d0*/  DADD R2, R2, R14 ;  /* 0x0000000002027229 */ /* 0x000fd0000000000e */
[----:B--2---:R-:W-:-:S08]  /*08e0*/  DADD R2, R2, R8 ;  /* 0x0000000002027229 */ /* 0x004fd00000000008 */
[----:B------:R-:W-:-:S08]  /*08f0*/  DADD R2, R2, R10 ;  /* 0x0000000002027229 */ /* 0x000fd0000000000a */
[----:B0-----:R-:W-:Y:S01]  /*0900*/  DADD R4, R2, R4 ;  /* 0x0000000002047229 */ /* 0x001fe20000000004 */
[----:B------:R-:W-:Y:S10]  /*0910*/  BRA `(.L_x_187) ;  /* 0x0000001400287947 */ /* 0x000ff40003800000 */
.L_x_186:
[----:B------:R-:W-:-:S04]  /*0920*/  LOP3.LUT R0, R3, 0x3e0, RZ, 0xc0, !PT ;  /* 0x000003e003007812 */ /* 0x000fc800078ec0ff */
[----:B------:R-:W-:Y:S01]  /*0930*/  LOP3.LUT R9, RZ, R0, RZ, 0x33, !PT ;  /* 0x00000000ff097212 */ /* 0x000fe200078e33ff */
[----:B------:R-:W-:Y:S02]  /*0940*/  VIADD R5, R0, 0x20 ;  /* 0x0000002000057836 */ /* 0x000fe40000000000 */
[----:B------:R-:W0:Y:S02]  /*0950*/  S2R R0, SR_LANEID ;  /* 0x0000000000007919 */ /* 0x000e240000000000 */
[----:B------:R-:W-:Y:S01]  /*0960*/  IMAD.IADD R9, R2, 0x1, R9 ;  /* 0x0000000102097824 */ /* 0x000fe200078e0209 */
[----:B------:R-:W-:-:S04]  /*0970*/  ISETP.GT.U32.AND P0, PT, R5, R2, PT ;  /* 0x000000020500720c */ /* 0x000fc80003f04070 */
[----:B------:R-:W-:-:S05]  /*0980*/  SEL R9, R9, 0x1f, P0 ;  /* 0x0000001f09097807 */ /* 0x000fca0000000000 */
[----:B-----5:R-:W-:Y:S04]  /*0990*/  SHFL.DOWN PT, R4, R6, 0x1, R9 ;  /* 0x0820000006047989 */ /* 0x020fe800000e0009 */
[----:B------:R-:W1:Y:S02]  /*09a0*/  SHFL.DOWN P0, R5, R7, 0x1, R9 ;  /* 0x0820000007057989 */ /* 0x000e640000000009 */
[----:B-1----:R-:W-:-:S10]  /*09b0*/  DADD R4, R4, R6 ;  /* 0x0000000004047229 */ /* 0x002fd40000000006 */
[----:B------:R-:W-:Y:S02]  /*09c0*/  FSEL R10, R4, R6, P0 ;  /* 0x00000006040a7208 */ /* 0x000fe40000000000 */
[----:B------:R-:W-:-:S03]  /*09d0*/  FSEL R11, R5, R7, P0 ;  /* 0x00000007050b7208 */ /* 0x000fc60000000000 */
[----:B------:R-:W-:Y:S04]  /*09e0*/  SHFL.DOWN PT, R4, R10, 0x2, R9 ;  /* 0x084000000a047989 */ /* 0x000fe800000e0009 */
        /* <DEDUP_REMOVED lines=8> */
[----:B------:R-:W-:Y:S02]  /*0a70*/  FSEL R7, R5, R13, P0 ;  /* 0x0000000d05077208 */ /* 0x000fe40000000000 */
[----:B0-----:R-:W-:Y:S01]  /*0a80*/  ISETP.NE.AND P0, PT, R0, RZ, PT ;  /* 0x000000ff0000720c */ /* 0x001fe20003f05270 */
[----:B------:R-:W-:Y:S04]  /*0a90*/  SHFL.DOWN PT, R4, R6, 0x8, R9 ;  /* 0x0900000006047989 */ /* 0x000fe800000e0009 */
[----:B------:R-:W0:Y:S08]  /*0aa0*/  SHFL.DOWN P1, R5, R7, 0x8, R9 ;  /* 0x0900000007057989 */ /* 0x000e300000020009 */
[----:B------:R-:W1:Y:S01]  /*0ab0*/  @!P0 S2R R13, SR_CgaCtaId ;  /* 0x00000000000d8919 */ /* 0x000e620000008800 */
[----:B------:R-:W-:-:S02]  /*0ac0*/  @!P0 MOV R8, 0x400 ;  /* 0x0000040000088802 */ /* 0x000fc40000000f00 */
[----:B------:R-:W-:-:S04]  /*0ad0*/  @!P0 SHF.R.U32.HI R0, RZ, 0x2, R3 ;  /* 0x00000002ff008819 */ /* 0x000fc80000011603 */
[----:B------:R-:W-:Y:S01]  /*0ae0*/  @!P0 LOP3.LUT R0, R0, 0xf8, RZ, 0xc0, !PT ;  /* 0x000000f800008812 */ /* 0x000fe200078ec0ff */
[----:B0-----:R-:W-:-:S10]  /*0af0*/  DADD R4, R4, R6 ;  /* 0x0000000004047229 */ /* 0x001fd40000000006 */
[----:B------:R-:W-:Y:S02]  /*0b00*/  FSEL R10, R4, R6, P1 ;  /* 0x00000006040a7208 */ /* 0x000fe40000800000 */
[----:B------:R-:W-:-:S03]  /*0b10*/  FSEL R11, R5, R7, P1 ;  /* 0x00000007050b7208 */ /* 0x000fc60000800000 */
[----:B------:R-:W-:Y:S01]  /*0b20*/  SHFL.DOWN PT, R4, R10, 0x10, R9 ;  /* 0x0a0000000a047989 */ /* 0x000fe200000e0009 */
[----:B-1----:R-:W-:-:S03]  /*0b30*/  @!P0 LEA R13, R13, R8, 0x18 ;  /* 0x000000080d0d8211 */ /* 0x002fc600078ec0ff */
[----:B------:R-:W0:Y:S02]  /*0b40*/  SHFL.DOWN P1, R5, R11, 0x10, R9 ;  /* 0x0a0000000b057989 */ /* 0x000e240000020009 */
        /* <DEDUP_REMOVED lines=9> */
[----:B------:R-:W-:Y:S01]  /*0be0*/  UMOV UR4, 0x400 ;  /* 0x0000040000047882 */ /* 0x000fe20000000000 */
[----:B------:R-:W-:Y:S01]  /*0bf0*/  ISETP.GT.U32.AND P1, PT, R2, 0x20, PT ;  /* 0x000000200200780c */ /* 0x000fe20003f24070 */
[----:B0-----:R-:W-:-:S09]  /*0c00*/  ULEA UR4, UR5, UR4, 0x18 ;  /* 0x0000000405047291 */ /* 0x001fd2000f8ec0ff */
[----:B------:R-:W0:Y:S04]  /*0c10*/  LDS.128 R12, [UR4+0x20] ;  /* 0x00002004ff0c7984 */ /* 0x000e280008000c00 */
[----:B------:R-:W1:Y:S01]  /*0c20*/  LDS.128 R8, [UR4+0x30] ;  /* 0x00003004ff087984 */ /* 0x000e620008000c00 */
[----:B0-----:R-:W-:-:S10]  /*0c30*/  DADD R12, R4, R12 ;  /* 0x00000000040c7229 */ /* 0x001fd4000000000c */
[----:B------:R-:W-:Y:S02]  /*0c40*/  FSEL R4, R12, R4, P1 ;  /* 0x000000040c047208 */ /* 0x000fe40000800000 */
[----:B------:R-:W-:Y:S02]  /*0c50*/  FSEL R5, R13, R5, P1 ;  /* 0x000000050d057208 */ /* 0x000fe40000800000 */
[----:B------:R-:W-:-:S04]  /*0c60*/  ISETP.GT.U32.AND P1, PT, R2, 0x40, PT ;  /* 0x000000400200780c */ /* 0x000fc80003f24070 */
[----:B------:R-:W-:-:S10]  /*0c70*/  DADD R14, R4, R14 ;  /* 0x00000000040e7229 */ /* 0x000fd4000000000e */
[----:B------:R-:W-:Y:S02]  /*0c80*/  FSEL R12, R14, R4, P1 ;  /* 0x000000040e0c7208 */ /* 0x000fe40000800000 */
[----:B------:R-:W-:Y:S02]  /*0c90*/  FSEL R13, R15, R5, P1 ;  /* 0x000000050f0d7208 */ /* 0x000fe40000800000 */
[----:B------:R-:W0:Y:S01]  /*0ca0*/  LDS.128 R4, [UR4+0x40] ;  /* 0x00004004ff047984 */ /* 0x000e220008000c00 */
[----:B------:R-:W-:-:S03]  /*0cb0*/  ISETP.GT.U32.AND P1, PT, R2, 0x60, PT ;  /* 0x000000600200780c */ /* 0x000fc60003f24070 */
[----:B-1----:R-:W-:-:S10]  /*0cc0*/  DADD R8, R8, R12 ;  /* 0x0000000008087229 */ /* 0x002fd4000000000c */
[----:B------:R-:W-:Y:S02]  /*0cd0*/  FSEL R8, R8, R12, P1 ;  /* 0x0000000c08087208 */ /* 0x000fe40000800000 */
[----:B------:R-:W-:Y:S02]  /*0ce0*/  FSEL R9, R9, R13, P1 ;  /* 0x0000000d09097208 */ /* 0x000fe40000800000 */
[----:B------:R-:W-:-:S04]  /*0cf0*/  ISETP.GT.U32.AND P1, PT, R2, 0x80, PT ;  /* 0x000000800200780c */ /* 0x000fc80003f24070 */
[----:B------:R-:W-:-:S10]  /*0d00*/  DADD R10, R8, R10 ;  /* 0x00000000080a7229 */ /* 0x000fd4000000000a */
[----:B------:R-:W-:Y:S02]  /*0d10*/  FSEL R12, R10, R8, P1 ;  /* 0x000000080a0c7208 */ /* 0x000fe40000800000 */
[----:B------:R-:W-:Y:S02]  /*0d20*/  FSEL R13, R11, R9, P1 ;  /* 0x000000090b0d7208 */ /* 0x000fe40000800000 */
[----:B------:R-:W1:Y:S01]  /*0d30*/  LDS.128 R8, [UR4+0x50] ;  /* 0x00005004ff087984 */ /* 0x000e620008000c00 */
[----:B------:R-:W-:-:S03]  /*0d40*/  ISETP.GT.U32.AND P1, PT, R2, 0xa0, PT ;  /* 0x000000a00200780c */ /* 0x000fc60003f24070 */
        /* <DEDUP_REMOVED lines=52> */
[----:B------:R-:W1:Y:S01]  /*1090*/  LDS.64 R8, [UR4+0xb0] ;  /* 0x0000b004ff087984 */ /* 0x000e620008000a00 */
        /* <DEDUP_REMOVED lines=8> */
[----:B------:R-:W-:-:S04]  /*1120*/  ISETP.GT.U32.AND P1, PT, R2, 0x260, PT ;  /* 0x000002600200780c */ /* 0x000fc80003f24070 */
[----:B-1----:R-:W-:-:S10]  /*1130*/  DADD R8, R8, R4 ;  /* 0x0000000008087229 */ /* 0x002fd40000000004 */
[----:B------:R-:W-:Y:S02]  /*1140*/  FSEL R4, R8, R4, P1 ;  /* 0x0000000408047208 */ /* 0x000fe40000800000 */
[----:B------:R-:W-:Y:S01]  /*1150*/  FSEL R5, R9, R5, P1 ;  /* 0x0000000509057208 */ /* 0x000fe20000800000 */
[----:B------:R-:W-:Y:S06]  /*1160*/  BRA `(.L_x_187) ;  /* 0x0000000c00147947 */ /* 0x000fec0003800000 */
.L_x_177:
[----:B------:R-:W0:Y:S01]  /*1170*/  S2R R0, SR_TID.X ;  /* 0x0000000000007919 */ /* 0x000e220000002100 */
[----:B------:R-:W1:Y:S02]  /*1180*/  LDCU.64 UR14, c[0x0][0x380] ;  /* 0x00007000ff0e77ac */ /* 0x000e640008000a00 */
[----:B-1----:R-:W-:Y:S02]  /*1190*/  IMAD.U32 R20, RZ, RZ, UR14 ;  /* 0x0000000eff147e24 */ /* 0x002fe4000f8e00ff */
[----:B------:R-:W-:Y:S02]  /*11a0*/  IMAD.U32 R21, RZ, RZ, UR15 ;  /* 0x0000000fff157e24 */ /* 0x000fe4000f8e00ff */
[----:B0-----:R-:W-:-:S04]  /*11b0*/  VIADD R19, R0, UR4 ;  /* 0x0000000400137c36 */ /* 0x001fc80008000000 */
        /* <DEDUP_REMOVED lines=9> */
[----:B------:R-:W-:Y:S01]  /*1250*/  ISETP.GE.U32.AND P0, PT, R2, UR7, PT ;  /* 0x0000000702007c0c */ /* 0x000fe2000bf06070 */
[----:B--2---:R-:W-:-:S08]  /*1260*/  DADD R14, R24, R14 ;  /* 0x00000000180e7229 */ /* 0x004fd0000000000e */
[----:B---3--:R-:W-:-:S08]  /*1270*/  DADD R14, R16, R14 ;  /* 0x00000000100e7229 */ /* 0x008fd0000000000e */
[----:B----4-:R-:W-:-:S08]  /*1280*/  DADD R12, R12, R14 ;  /* 0x000000000c0c7229 */ /* 0x010fd0000000000e */
[----:B-----5:R-:W-:-:S08]  /*1290*/  DADD R10, R10, R12 ;  /* 0x000000000a0a7229 */ /* 0x020fd0000000000c */
[----:B------:R-:W-:-:S08]  /*12a0*/  DADD R8, R8, R10 ;  /* 0x0000000008087229 */ /* 0x000fd0000000000a */
[----:B------:R-:W-:-:S08]  /*12b0*/  DADD R6, R6, R8 ;  /* 0x0000000006067229 */ /* 0x000fd00000000008 */
[----:B------:R-:W-:Y:S01]  /*12c0*/  DADD R22, R22, R6 ;  /* 0x0000000016167229 */ /* 0x000fe20000000006 */
[----:B------:R-:W-:Y:S10]  /*12d0*/  @!P0 BRA `(.L_x_188) ;  /* 0x0000000400a48947 */ /* 0x000ff40003800000 */
[----:B------:R-:W-:Y:S01]  /*12e0*/  UIMAD UR11, UR13, 0x1400, UR4 ;  /* 0x000014000d0b78a4 */ /* 0x000fe2000f8e0204 */
[C---:B------:R-:W-:Y:S01]  /*12f0*/  VIADD R5, R4.reuse, 0xffffec00 ;  /* 0xffffec0004057836 */ /* 0x040fe20000000000 */
[----:B------:R-:W-:Y:S01]  /*1300*/  LOP3.LUT R3, RZ, R0, RZ, 0x33, !PT ;  /* 0x00000000ff037212 */ /* 0x000fe200078e33ff */
[----:B------:R-:W-:Y:S01]  /*1310*/  UIADD3 UR12, UPT, UPT, UR10, UR13, URZ ;  /* 0x0000000d0a0c7290 */ /* 0x000fe2000fffe0ff */
[----:B------:R-:W-:Y:S02]  /*1320*/  UMOV UR5, 0x1400 ;  /* 0x0000140000057882 */ /* 0x000fe40000000000 */
[----:B------:R-:W-:Y:S01]  /*1330*/  ISETP.LT.U32.AND P0, PT, R5, UR11, PT ;  /* 0x0000000b05007c0c */ /* 0x000fe2000bf01070 */
[----:B------:R-:W-:Y:S01]  /*1340*/  UIMAD UR5, UR12, UR5, 0x280 ;  /* 0x000002800c0574a4 */ /* 0x000fe2000f8e0205 */
[----:B------:R-:W-:Y:S01]  /*1350*/  IADD3 R3, PT, PT, R4, -UR7, R3 ;  /* 0x8000000704037c10 */ /* 0x000fe2000fffe003 */
[----:B------:R-:W-:-:S04]  /*1360*/  IMAD.U32 R7, RZ, RZ, UR12 ;  /* 0x0000000cff077e24 */ /* 0x000fc8000f8e00ff */
[----:B------:R-:W-:Y:S01]  /*1370*/  VIADD R2, R3, -UR4 ;  /* 0x8000000403027c36 */ /* 0x000fe20008000000 */
[----:B------:R-:W-:Y:S01]  /*1380*/  UMOV UR4, URZ ;  /* 0x000000ff00047c82 */ /* 0x000fe20008000000 */
[----:B------:R-:W-:-:S04]  /*1390*/  IMAD R3, R7, 0x1400, R0 ;  /* 0x0000140007037824 */ /* 0x000fc800078e0200 */
[----:B------:R-:W-:Y:S05]  /*13a0*/  @P0 BRA `(.L_x_189) ;  /* 0x0000000000800947 */ /* 0x000fea0003800000 */
[----:B------:R-:W0:Y:S01]  /*13b0*/  LDC R4, c[0x0][0x3a8] ;  /* 0x0000ea00ff047b82 */ /* 0x000e220000000800 */
[----:B------:R-:W1:Y:S07]  /*13c0*/  LDCU UR6, c[0x0][0x3ac] ;  /* 0x00007580ff0677ac */ /* 0x000e6e0008000800 */
[----:B------:R-:W2:Y:S02]  /*13d0*/  LDC.64 R20, c[0x0][0x380] ;  /* 0x0000e000ff147b82 */ /* 0x000ea40000000a00 */
.L_x_190:
[----:B------:R-:W-:-:S04]  /*13e0*/  VIADD R9, R0, UR11 ;  /* 0x0000000b00097c36 */ /* 0x000fc80008000000 */
[----:B--2---:R-:W-:-:S05]  /*13f0*/  IMAD.WIDE.U32 R8, R9, 0x8, R20 ;  /* 0x0000000809087825 */ /* 0x004fca00078e0014 */
[----:B------:R-:W2:Y:S04]  /*1400*/  LDG.E.64.CONSTANT R6, desc[UR8][R8.64] ;  /* 0x0000000808067981 */ /* 0x000ea8000c1e9b00 */
[----:B------:R-:W3:Y:S04]  /*1410*/  LDG.E.64.CONSTANT R18, desc[UR8][R8.64+0x1400] ;  /* 0x0014000808127981 */ /* 0x000ee8000c1e9b00 */
[----:B------:R-:W4:Y:S04]  /*1420*/  LDG.E.64.CONSTANT R16, desc[UR8][R8.64+0x2800] ;  /* 0x0028000808107981 */ /* 0x000f28000c1e9b00 */
[----:B------:R-:W5:Y:S04]  /*1430*/  LDG.E.64.CONSTANT R14, desc[UR8][R8.64+0x3c00] ;  /* 0x003c0008080e7981 */ /* 0x000f68000c1e9b00 */
[----:B------:R-:W5:Y:S04]  /*1440*/  LDG.E.64.CONSTANT R12, desc[UR8][R8.64+0x5000] ;  /* 0x00500008080c7981 */ /* 0x000f68000c1e9b00 */
[----:B------:R-:W5:Y:S04]  /*1450*/  LDG.E.64.CONSTANT R10, desc[UR8][R8.64+0x6400] ;  /* 0x00640008080a7981 */ /* 0x000f68000c1e9b00 */
[----:B------:R-:W5:Y:S01]  /*1460*/  LDG.E.64.CONSTANT R24, desc[UR8][R8.64+0x8c00] ;  /* 0x008c000808187981 */ /* 0x000f62000c1e9b00 */
[----:B--2---:R-:W-:-:S03]  /*1470*/  DADD R22, R6, R22 ;  /* 0x0000000006167229 */ /* 0x004fc60000000016 */
[----:B------:R-:W2:Y:S05]  /*1480*/  LDG.E.64.CONSTANT R6, desc[UR8][R8.64+0x7800] ;  /* 0x0078000808067981 */ /* 0x000eaa000c1e9b00 */
[----:B---3--:R-:W-:-:S08]  /*1490*/  DADD R18, R18, R22 ;  /* 0x0000000012127229 */ /* 0x008fd00000000016 */
[----:B----4-:R-:W-:-:S08]  /*14a0*/  DADD R16, R16, R18 ;  /* 0x0000000010107229 */ /* 0x010fd00000000012 */
[----:B-----5:R-:W-:-:S08]  /*14b0*/  DADD R14, R14, R16 ;  /* 0x000000000e0e7229 */ /* 0x020fd00000000010 */
[----:B------:R-:W-:-:S08]  /*14c0*/  DADD R12, R12, R14 ;  /* 0x000000000c0c7229 */ /* 0x000fd0000000000e */
[----:B------:R-:W-:-:S08]  /*14d0*/  DADD R10, R10, R12 ;  /* 0x000000000a0a7229 */ /* 0x000fd0000000000c */
[----:B--2---:R-:W-:Y:S01]  /*14e0*/  DADD R6, R6, R10 ;  /* 0x0000000006067229 */ /* 0x004fe2000000000a */
[----:B0-----:R-:W-:-:S05]  /*14f0*/  VIADD R10, R4, -UR11 ;  /* 0x8000000b040a7c36 */ /* 0x001fca0008000000 */
[----:B------:R-:W-:Y:S02]  /*1500*/  ISETP.GE.U32.AND P0, PT, R10, UR7, PT ;  /* 0x000000070a007c0c */ /* 0x000fe4000bf06070 */
[----:B------:R-:W-:-:S11]  /*1510*/  DADD R22, R24, R6 ;  /* 0x0000000018167229 */ /* 0x000fd60000000006 */
[----:B------:R-:W-:Y:S05]  /*1520*/  @!P0 BRA `(.L_x_188) ;  /* 0x0000000400108947 */ /* 0x000fea0003800000 */
[----:B-1----:R-:W-:Y:S01]  /*1530*/  UMOV UR13, UR6 ;  /* 0x00000006000d7c82 */ /* 0x002fe20008000000 */
[----:B------:R-:W-:Y:S01]  /*1540*/  UIADD3 UR4, UPT, UPT, UR4, 0x1, URZ ;  /* 0x0000000104047890 */ /* 0x000fe2000fffe0ff */
[----:B------:R-:W-:Y:S01]  /*1550*/  VIADD R3, R3, UR7 ;  /* 0x0000000703037c36 */ /* 0x000fe20008000000 */
[----:B------:R-:W-:Y:S01]  /*1560*/  UIMAD UR11, UR13, 0x1400, UR11 ;  /* 0x000014000d0b78a4 */ /* 0x000fe2000f8e020b */
[----:B------:R-:W-:Y:S01]  /*1570*/  VIADD R2, R2, -UR7 ;  /* 0x8000000702027c36 */ /* 0x000fe20008000000 */
[----:B------:R-:W-:-:S04]  /*1580*/  UIADD3 UR5, UPT, UPT, UR7, UR5, URZ ;  /* 0x0000000507057290 */ /* 0x000fc8000fffe0ff */
[----:B------:R-:W-:-:S13]  /*1590*/  ISETP.LT.U32.AND P0, PT, R5, UR11, PT ;  /* 0x0000000b05007c0c */ /* 0x000fda000bf01070 */
[----:B------:R-:W-:Y:S05]  /*15a0*/  @!P0 BRA `(.L_x_190) ;  /* 0xfffffffc008c8947 */ /* 0x000fea000383ffff */
.L_x_189:
[----:B------:R-:W-:-:S13]  /*15b0*/  ISETP.LE.U32.AND P0, PT, R4, UR11, PT ;  /* 0x0000000b04007c0c */ /* 0x000fda000bf03070 */
[----:B------:R-:W-:Y:S05]  /*15c0*/  @P0 BRA `(.L_x_188) ;  /* 0x0000000000e80947 */ /* 0x000fea0003800000 */
[----:B------:R-:W-:Y:S01]  /*15d0*/  VIADD R5, R4, -UR11 ;  /* 0x8000000b04057c36 */ /* 0x000fe20008000000 */
[----:B------:R-:W-:Y:S04]  /*15e0*/  BSSY.RECONVERGENT B1, `(.L_x_188) ;  /* 0x0000038000017945 */ /* 0x000fe80003800200 */
[----:B------:R-:W-:-:S13]  /*15f0*/  ISETP.GE.AND P0, PT, R0, R5, PT ;  /* 0x000000050000720c */ /* 0x000fda0003f06270 */
[----:B------:R-:W-:Y:S05]  /*1600*/  @P0 BRA `(.L_x_191) ;  /* 0x0000000000d40947 */ /* 0x000fea0003800000 */
[----:B------:R-:W-:Y:S01]  /*1610*/  LOP3.LUT R7, RZ, R0, RZ, 0x33, !PT ;  /* 0x00000000ff077212 */ /* 0x000fe200078e33ff */
[----:B------:R-:W-:Y:S01]  /*1620*/  UIMAD UR6, UR4, UR13, URZ ;  /* 0x0000000d040672a4 */ /* 0x000fe2000f8e02ff */
[----:B------:R-:W-:Y:S01]  /*1630*/  IMAD.U32 R9, RZ, RZ, UR12 ;  /* 0x0000000cff097e24 */ /* 0x000fe2000f8e00ff */
[----:B------:R-:W-:Y:S02]  /*1640*/  BSSY.RECONVERGENT B2, `(.L_x_192) ;  /* 0x000001a000027945 */ /* 0x000fe40003800200 */
[----:B------:R-:W-:Y:S02]  /*1650*/  IMAD.IADD R4, R7, 0x1, R4 ;  /* 0x0000000107047824 */ /* 0x000fe400078e0204 */
[----:B------:R-:W-:Y:S02]  /*1660*/  IMAD.U32 R7, RZ, RZ, UR6 ;  /* 0x00000006ff077e24 */ /* 0x000fe4000f8e00ff */
[----:B------:R-:W-:-:S04]  /*1670*/  IMAD R4, R9, -0x1400, R4 ;  /* 0xffffec0009047824 */ /* 0x000fc800078e0204 */
[----:B------:R-:W-:-:S04]  /*1680*/  IMAD R6, R7, -0x1400, R4 ;  /* 0xffffec0007067824 */ /* 0x000fc800078e0204 */
[C---:B------:R-:W-:Y:S01]  /*1690*/  IMAD.HI.U32 R4, R6.reuse, -0x33333333, RZ ;  /* 0xcccccccd06047827 */ /* 0x040fe200078e00ff */
[----:B------:R-:W-:-:S04]  /*16a0*/  ISETP.GE.U32.AND P0, PT, R6, 0x780, PT ;  /* 0x000007800600780c */ /* 0x000fc80003f06070 */
[----:B------:R-:W-:-:S04]  /*16b0*/  SHF.R.U32.HI R4, RZ, 0x9, R4 ;  /* 0x00000009ff047819 */ /* 0x000fc80000011604 */
[----:B------:R-:W-:-:S04]  /*16c0*/  LOP3.LUT R4, R4, 0x3, RZ, 0xc0, !PT ;  /* 0x0000000304047812 */ /* 0x000fc800078ec0ff */
[----:B------:R-:W-:Y:S01]  /*16d0*/  ISETP.NE.AND P1, PT, R4, 0x3, PT ;  /* 0x000000030400780c */ /* 0x000fe20003f25270 */
[----:B------:R-:W-:-:S12]  /*16e0*/  IMAD.MOV.U32 R4, RZ, RZ, R0 ;  /* 0x000000ffff047224 */ /* 0x000fd800078e0000 */
[----:B------:R-:W-:Y:S05]  /*16f0*/  @!P1 BRA `(.L_x_193) ;  /* 0x0000000000389947 */ /* 0x000fea0003800000 */
[----:B------:R-:W-:-:S04]  /*1700*/  IMAD.HI.U32 R2, R2, -0x33333333, RZ ;  /* 0xcccccccd02027827 */ /* 0x000fc800078e00ff */
[----:B------:R-:W-:Y:S01]  /*1710*/  IMAD.MOV.U32 R4, RZ, RZ, R0 ;  /* 0x000000ffff047224 */ /* 0x000fe200078e0000 */
[----:B------:R-:W-:-:S04]  /*1720*/  LOP3.LUT R2, R2, 0xffff, RZ, 0xc0, !PT ;  /* 0x0000ffff02027812 */ /* 0x000fc800078ec0ff */
[----:B------:R-:W-:-:S04]  /*1730*/  LEA.HI R2, R2, 0x1, RZ, 0x17 ;  /* 0x0000000102027811 */ /* 0x000fc800078fb8ff */
[----:B------:R-:W-:-:S05]  /*1740*/  LOP3.LUT R2, R2, 0x3, RZ, 0xc0, !PT ;  /* 0x0000000302027812 */ /* 0x000fca00078ec0ff */
[----:B------:R-:W-:-:S07]  /*1750*/  IMAD.MOV R2, RZ, RZ, -R2 ;  /* 0x000000ffff027224 */ /* 0x000fce00078e0a02 */
.L_x_194:
[----:B------:R-:W-:-:S06]  /*1760*/  IMAD.WIDE.U32 R6, R3, 0x8, R20 ;  /* 0x0000000803067825 */ /* 0x000fcc00078e0014 */
[----:B------:R-:W2:Y:S01]  /*1770*/  LDG.E.64.CONSTANT R6, desc[UR8][R6.64] ;  /* 0x0000000806067981 */ /* 0x000ea2000c1e9b00 */
[----:B------:R-:W-:Y:S02]  /*1780*/  VIADD R2, R2, 0x1 ;  /* 0x0000000102027836 */ /* 0x000fe40000000000 */
[----:B------:R-:W-:Y:S02]  /*1790*/  VIADD R4, R4, 0x280 ;  /* 0x0000028004047836 */ /* 0x000fe40000000000 */
[----:B------:R-:W-:Y:S01]  /*17a0*/  VIADD R3, R3, 0x280 ;  /* 0x0000028003037836 */ /* 0x000fe20000000000 */
[----:B------:R-:W-:Y:S01]  /*17b0*/  ISETP.NE.AND P1, PT, R2, RZ, PT ;  /* 0x000000ff0200720c */ /* 0x000fe20003f25270 */
[----:B--2---:R-:W-:-:S12]  /*17c0*/  DADD R22, R6, R22 ;  /* 0x0000000006167229 */ /* 0x004fd80000000016 */
[----:B------:R-:W-:Y:S05]  /*17d0*/  @P1 BRA `(.L_x_194) ;  /* 0xfffffffc00e01947 */ /* 0x000fea000383ffff */
.L_x_193:
[----:B------:R-:W-:Y:S05]  /*17e0*/  BSYNC.RECONVERGENT B2 ;  /* 0x0000000000027941 */ /* 0x000fea0003800200 */
.L_x_192:
[----:B------:R-:W-:Y:S05]  /*17f0*/  @!P0 BRA `(.L_x_191) ;  /* 0x0000000000588947 */ /* 0x000fea0003800000 */
[C---:B------:R-:W-:Y:S02]  /*1800*/  VIADD R2, R4.reuse, 0x500 ;  /* 0x0000050004027836 */ /* 0x040fe40000000000 */
[----:B------:R-:W-:-:S07]  /*1810*/  VIADD R3, R4, UR5 ;  /* 0x0000000504037c36 */ /* 0x000fce0008000000 */
.L_x_195:
[----:B------:R-:W-:-:S04]  /*1820*/  VIADD R9, R3, 0xfffffd80 ;  /* 0xfffffd8003097836 */ /* 0x000fc80000000000 */
[----:B------:R-:W-:-:S04]  /*1830*/  IMAD.WIDE.U32 R8, R9, 0x8, R20 ;  /* 0x0000000809087825 */ /* 0x000fc800078e0014 */
[C-C-:B------:R-:W-:Y:S02]  /*1840*/  IMAD.WIDE.U32 R6, R3.reuse, 0x8, R20.reuse ;  /* 0x0000000803067825 */ /* 0x140fe400078e0014 */
[----:B------:R-:W2:Y:S02]  /*1850*/  LDG.E.64.CONSTANT R8, desc[UR8][R8.64] ;  /* 0x0000000808087981 */ /* 0x000ea4000c1e9b00 */
[C---:B------:R-:W-:Y:S02]  /*1860*/  VIADD R13, R3.reuse, 0x280 ;  /* 0x00000280030d7836 */ /* 0x040fe40000000000 */
[----:B------:R-:W3:Y:S01]  /*1870*/  LDG.E.64.CONSTANT R6, desc[UR8][R6.64] ;  /* 0x0000000806067981 */ /* 0x000ee2000c1e9b00 */
[----:B------:R-:W-:Y:S02]  /*1880*/  VIADD R11, R3, 0x500 ;  /* 0x00000500030b7836 */ /* 0x000fe40000000000 */
[----:B------:R-:W-:-:S04]  /*1890*/  IMAD.WIDE.U32 R12, R13, 0x8, R20 ;  /* 0x000000080d0c7825 */ /* 0x000fc800078e0014 */
[----:B------:R-:W-:Y:S02]  /*18a0*/  IMAD.WIDE.U32 R10, R11, 0x8, R20 ;  /* 0x000000080b0a7825 */ /* 0x000fe400078e0014 */
[----:B------:R-:W4:Y:S04]  /*18b0*/  LDG.E.64.CONSTANT R12, desc[UR8][R12.64] ;  /* 0x000000080c0c7981 */ /* 0x000f28000c1e9b00 */
[----:B------:R-:W5:Y:S01]  /*18c0*/  LDG.E.64.CONSTANT R10, desc[UR8][R10.64] ;  /* 0x000000080a0a7981 */ /* 0x000f62000c1e9b00 */
[C---:B------:R-:W-:Y:S02]  /*18d0*/  VIADD R4, R2.reuse, 0x500 ;  /* 0x0000050002047836 */ /* 0x040fe40000000000 */
[----:B------:R-:W-:Y:S02]  /*18e0*/  VIADD R2, R2, 0xa00 ;  /* 0x00000a0002027836 */ /* 0x000fe40000000000 */
[----:B------:R-:W-:Y:S01]  /*18f0*/  VIADD R3, R3, 0xa00 ;  /* 0x00000a0003037836 */ /* 0x000fe20000000000 */
[----:B------:R-:W-:Y:S01]  /*1900*/  ISETP.GE.AND P0, PT, R4, R5, PT ;  /* 0x000000050400720c */ /* 0x000fe20003f06270 */
[----:B--2---:R-:W-:-:S08]  /*1910*/  DADD R22, R8, R22 ;  /* 0x0000000008167229 */ /* 0x004fd00000000016 */
[----:B---3--:R-:W-:-:S08]  /*1920*/  DADD R22, R22, R6 ;  /* 0x0000000016167229 */ /* 0x008fd00000000006 */
[----:B----4-:R-:W-:-:S08]  /*1930*/  DADD R22, R22, R12 ;  /* 0x0000000016167229 */ /* 0x010fd0000000000c */
[----:B-----5:R-:W-:Y:S01]  /*1940*/  DADD R22, R22, R10 ;  /* 0x0000000016167229 */ /* 0x020fe2000000000a */
[----:B------:R-:W-:Y:S10]  /*1950*/  @!P0 BRA `(.L_x_195) ;  /* 0xfffffffc00b08947 */ /* 0x000ff4000383ffff */
.L_x_191:
[----:B------:R-:W-:Y:S05]  /*1960*/  BSYNC.RECONVERGENT B1 ;  /* 0x0000000000017941 */ /* 0x000fea0003800200 */
.L_x_188:
[----:B------:R-:W-:Y:S04]  /*1970*/  SHFL.DOWN PT, R2, R22, 0x1, 0x1f ;  /* 0x08201f0016027f89 */ /* 0x000fe800000e0000 */
[----:B------:R-:W0:Y:S01]  /*1980*/  SHFL.DOWN P0, R3, R23, 0x1, 0x1f ;  /* 0x08201f0017037f89 */ /* 0x000e220000000000 */
[----:B------:R-:W2:Y:S01]  /*1990*/  S2R R10, SR_LANEID ;  /* 0x00000000000a7919 */ /* 0x000ea20000000000 */
        /* <DEDUP_REMOVED lines=13> */
[----:B--2---:R-:W-:Y:S01]  /*1a70*/  ISETP.NE.AND P0, PT, R10, RZ, PT ;  /* 0x000000ff0a00720c */ /* 0x004fe20003f05270 */
[----:B------:R-:W-:Y:S04]  /*1a80*/  SHFL.DOWN PT, R2, R8, 0x8, 0x1f ;  /* 0x09001f0008027f89 */ /* 0x000fe800000e0000 */
[----:B------:R-:W0:Y:S08]  /*1a90*/  SHFL.DOWN P1, R3, R9, 0x8, 0x1f ;  /* 0x09001f0009037f89 */ /* 0x000e300000020000 */
[----:B------:R-:W2:Y:S01]  /*1aa0*/  @!P0 S2R R10, SR_CgaCtaId ;  /* 0x00000000000a8919 */ /* 0x000ea20000008800 */
[----:B------:R-:W-:-:S02]  /*1ab0*/  @!P0 MOV R7, 0x400 ;  /* 0x0000040000078802 */ /* 0x000fc40000000f00 */
[----:B------:R-:W-:-:S04]  /*1ac0*/  @!P0 SHF.R.U32.HI R6, RZ, 0x2, R0 ;  /* 0x00000002ff068819 */ /* 0x000fc80000011600 */
[----:B------:R-:W-:Y:S01]  /*1ad0*/  @!P0 LOP3.LUT R6, R6, 0xf8, RZ, 0xc0, !PT ;  /* 0x000000f806068812 */ /* 0x000fe200078ec0ff */
[----:B0-----:R-:W-:-:S10]  /*1ae0*/  DADD R2, R2, R8 ;  /* 0x0000000002027229 */ /* 0x001fd40000000008 */
[----:B------:R-:W-:Y:S02]  /*1af0*/  FSEL R4, R2, R8, P1 ;  /* 0x0000000802047208 */ /* 0x000fe40000800000 */
[----:B------:R-:W-:-:S03]  /*1b00*/  FSEL R5, R3, R9, P1 ;  /* 0x0000000903057208 */ /* 0x000fc60000800000 */
[----:B------:R-:W-:Y:S01]  /*1b10*/  SHFL.DOWN PT, R2, R4, 0x10, 0x1f ;  /* 0x0a001f0004027f89 */ /* 0x000fe200000e0000 */
[----:B--2---:R-:W-:-:S03]  /*1b20*/  @!P0 LEA R7, R10, R7, 0x18 ;  /* 0x000000070a078211 */ /* 0x004fc600078ec0ff */
        /* <DEDUP_REMOVED lines=13> */
[----:B------:R-:W2:Y:S04]  /*1c00*/  LDS.128 R12, [UR4+0x30] ;  /* 0x00003004ff0c7984 */ /* 0x000ea80008000c00 */
[----:B------:R-:W3:Y:S01]  /*1c10*/  LDS.128 R8, [UR4+0x40] ;  /* 0x00004004ff087984 */ /* 0x000ee20008000c00 */
[----:B0-----:R-:W-:-:S03]  /*1c20*/  DADD R16, R4, R16 ;  /* 0x0000000004107229 */ /* 0x001fc60000000010 */
[----:B------:R-:W0:Y:S05]  /*1c30*/  LDS.128 R4, [UR4+0x50] ;  /* 0x00005004ff047984 */ /* 0x000e2a0008000c00 */
[----:B------:R-:W-:-:S08]  /*1c40*/  DADD R16, R16, R18 ;  /* 0x0000000010107229 */ /* 0x000fd00000000012 */
[----:B--2---:R-:W-:-:S08]  /*1c50*/  DADD R12, R16, R12 ;  /* 0x00000000100c7229 */ /* 0x004fd0000000000c */
[----:B------:R-:W-:Y:S02]  /*1c60*/  DADD R2, R12, R14 ;  /* 0x000000000c027229 */ /* 0x000fe4000000000e */
[----:B------:R-:W2:Y:S06]  /*1c70*/  LDS.128 R12, [UR4+0x60] ;  /* 0x00006004ff0c7984 */ /* 0x000eac0008000c00 */
[----:B---3--:R-:W-:-:S08]  /*1c80*/  DADD R2, R2, R8 ;  /* 0x0000000002027229 */ /* 0x008fd00000000008 */
[----:B------:R-:W-:Y:S01]  /*1c90*/  DADD R2, R2, R10 ;  /* 0x0000000002027229 */ /* 0x000fe2000000000a */
[----:B------:R-:W3:Y:S07]  /*1ca0*/  LDS.128 R8, [UR4+0x70] ;  /* 0x00007004ff087984 */ /* 0x000eee0008000c00 */
[----:B0-----:R-:W-:-:S08]  /*1cb0*/  DADD R2, R2, R4 ;  /* 0x0000000002027229 */ /* 0x001fd00000000004 */
[----:B------:R-:W-:Y:S01]  /*1cc0*/  DADD R2, R2, R6 ;  /* 0x0000000002027229 */ /* 0x000fe20000000006 */
[----:B------:R-:W0:Y:S07]  /*1cd0*/  LDS.128 R4, [UR4+0x80] ;  /* 0x00008004ff047984 */ /* 0x000e2e0008000c00 */
[----:B--2---:R-:W-:-:S08]  /*1ce0*/  DADD R2, R2, R12 ;  /* 0x0000000002027229 */ /* 0x004fd0000000000c */
[----:B------:R-:W-:Y:S01]  /*1cf0*/  DADD R2, R2, R14 ;  /* 0x0000000002027229 */ /* 0x000fe2000000000e */
[----:B------:R-:W2:Y:S07]  /*1d00*/  LDS.128 R12, [UR4+0x90] ;  /* 0x00009004ff0c7984 */ /* 0x000eae0008000c00 */
[----:B---3--:R-:W-:-:S08]  /*1d10*/  DADD R2, R2, R8 ;  /* 0x0000000002027229 */ /* 0x008fd00000000008 */
[----:B------:R-:W-:Y:S01]  /*1d20*/  DADD R2, R2, R10 ;  /* 0x0000000002027229 */ /* 0x000fe2000000000a */
[----:B------:R-:W3:Y:S07]  /*1d30*/  LDS.128 R8, [UR4+0xa0] ;  /* 0x0000a004ff087984 */ /* 0x000eee0008000c00 */
[----:B0-----:R-:W-:Y:S01]  /*1d40*/  DADD R2, R2, R4 ;  /* 0x0000000002027229 */ /* 0x001fe20000000004 */
[----:B------:R-:W0:Y:S07]  /*1d50*/  LDS.64 R4, [UR4+0xb0] ;  /* 0x0000b004ff047984 */ /* 0x000e2e0008000a00 */
[----:B------:R-:W-:-:S08]  /*1d60*/  DADD R2, R2, R6 ;  /* 0x0000000002027229 */ /* 0x000fd00000000006 */
[----:B--2---:R-:W-:-:S08]  /*1d70*/  DADD R2, R2, R12 ;  /* 0x0000000002027229 */ /* 0x004fd0000000000c */
[----:B------:R-:W-:-:S08]  /*1d80*/  DADD R2, R2, R14 ;  /* 0x0000000002027229 */ /* 0x000fd0000000000e */
[----:B---3--:R-:W-:-:S08]  /*1d90*/  DADD R2, R2, R8 ;  /* 0x0000000002027229 */ /* 0x008fd00000000008 */
[----:B------:R-:W-:-:S08]  /*1da0*/  DADD R2, R2, R10 ;  /* 0x0000000002027229 */ /* 0x000fd0000000000a */
[----:B0-----:R-:W-:-:S11]  /*1db0*/  DADD R4, R2, R4 ;  /* 0x0000000002047229 */ /* 0x001fd60000000004 */
.L_x_187:
[----:B-1----:R-:W-:Y:S05]  /*1dc0*/  BSYNC.RECONVERGENT B0 ;  /* 0x0000000000007941 */ /* 0x002fea0003800200 */
.L_x_176:
[----:B------:R-:W-:Y:S05]  /*1dd0*/  @P0 EXIT ;  /* 0x000000000000094d */ /* 0x000fea0003800000 */
[----:B------:R-:W0:Y:S02]  /*1de0*/  LDCU.64 UR4, c[0x0][0x388] ;  /* 0x00007100ff0477ac */ /* 0x000e240008000a00 */
[----:B0-----:R-:W-:-:S06]  /*1df0*/  UIMAD.WIDE.U32 UR4, UR10, 0x8, UR4 ;  /* 0x000000080a0478a5 */ /* 0x001fcc000f8e0004 */
[----:B------:R-:W-:Y:S02]  /*1e00*/  IMAD.U32 R2, RZ, RZ, UR4 ;  /* 0x00000004ff027e24 */ /* 0x000fe4000f8e00ff */
[----:B------:R-:W-:-:S05]  /*1e10*/  IMAD.U32 R3, RZ, RZ, UR5 ;  /* 0x00000005ff037e24 */ /* 0x000fca000f8e00ff */
[----:B------:R-:W-:Y:S01]  /*1e20*/  STG.E.64 desc[UR8][R2.64], R4 ;  /* 0x0000000402007986 */ /* 0x000fe2000c101b08 */
[----:B------:R-:W-:Y:S05]  /*1e30*/  EXIT ;  /* 0x000000000000794d */ /* 0x000fea0003800000 */
.L_x_196:
        /* <DEDUP_REMOVED lines=12> */
.L_x_251:


//--------------------- .text._ZN3cub18CUB_300001_SM_10006detail6reduce28DeviceReduceSingleTileKernelINS2_10policy_hubIdjN4cuda3std3__44plusIvEEE10Policy1000EPdSC_jS9_ddNS7_10__identityEEEvT0_T1_T2_T3_T4_T6_ --------------------------
	.section	.text._ZN3cub18CUB_300001_SM_10006detail6reduce28DeviceReduceSingleTileKernelINS2_10policy_hubIdjN4cuda3std3__44plusIvEEE10Policy1000EPdSC_jS9_ddNS7_10__identityEEEvT0_T1_T2_T3_T4_T6_,"ax",@progbits
	.align	128
        .global         _ZN3cub18CUB_300001_SM_10006detail6reduce28DeviceReduceSingleTileKernelINS2_10policy_hubIdjN4cuda3std3__44plusIvEEE10Policy1000EPdSC_jS9_ddNS7_10__identityEEEvT0_T1_T2_T3_T4_T6_
        .type           _ZN3cub18CUB_300001_SM_10006detail6reduce28DeviceReduceSingleTileKernelINS2_10policy_hubIdjN4cuda3std3__44plusIvEEE10Policy1000EPdSC_jS9_ddNS7_10__identityEEEvT0_T1_T2_T3_T4_T6_,@function
        .size           _ZN3cub18CUB_300001_SM_10006detail6reduce28DeviceReduceSingleTileKernelINS2_10policy_hubIdjN4cuda3std3__44plusIvEEE10Policy1000EPdSC_jS9_ddNS7_10__identityEEEvT0_T1_T2_T3_T4_T6_,(.L_x_252 - _ZN3cub18CUB_300001_SM_10006detail6reduce28DeviceReduceSingleTileKernelINS2_10policy_hubIdjN4cuda3std3__44plusIvEEE10Policy1000EPdSC_jS9_ddNS7_10__identityEEEvT0_T1_T2_T3_T4_T6_)
        .other          _ZN3cub18CUB_300001_SM_10006detail6reduce28DeviceReduceSingleTileKernelINS2_10policy_hubIdjN4cuda3std3__44plusIvEEE10Policy1000EPdSC_jS9_ddNS7_10__identityEEEvT0_T1_T2_T3_T4_T6_,@"STO_CUDA_ENTRY STV_DEFAULT"
_ZN3cub18CUB_300001_SM_10006detail6reduce28DeviceReduceSingleTileKernelINS2_10policy_hubIdjN4cuda3std3__44plusIvEEE10Policy1000EPdSC_jS9_ddNS7_10__identityEEEvT0_T1_T2_T3_T4_T6_:
.text._ZN3cub18CUB_300001_SM_10006detail6reduce28DeviceReduceSingleTileKernelINS2_10policy_hubIdjN4cuda3std3__44plusIvEEE10Policy1000EPdSC_jS9_ddNS7_10__identityEEEvT0_T1_T2_T3_T4_T6_:
        /* <DEDUP_REMOVED lines=13> */
.L_x_197:
[----:B------:R-:W-:Y:S01]  /*00d0*/  ISETP.GT.U32.AND P0, PT, R0, 0x13ff, PT ;  /* 0x000013ff0000780c */ /* 0x000fe20003f04070 */
[----:B------:R-:W-:-:S12]  /*00e0*/  BSSY.RECONVERGENT B0, `(.L_x_198) ;  /* 0x00001fc000007945 */ /* 0x000fd80003800200 */
        /* <DEDUP_REMOVED lines=11> */
.L_x_201:
[----:B------:R-:W-:Y:S05]  /*01a0*/  BSYNC.RECONVERGENT B1 ;  /* 0x0000000000017941 */ /* 0x000fea0003800200 */
.L_x_200:
[----:B------:R-:W-:Y:S01]  /*01b0*/  ISETP.GE.U32.AND P0, PT, R9, R0, PT ;  /* 0x000000000900720c */ /* 0x000fe20003f06070 */
        /* <DEDUP_REMOVED lines=18> */
.L_x_206:
        /* <DEDUP_REMOVED lines=10> */
.L_x_205:
[----:B------:R-:W-:Y:S05]  /*0380*/  BSYNC.RECONVERGENT B2 ;  /* 0x0000000000027941 */ /* 0x000fea0003800200 */
.L_x_204:
        /* <DEDUP_REMOVED lines=10> */
.L_x_209:
        /* <DEDUP_REMOVED lines=37> */
.L_x_208:
[----:B------:R-:W-:Y:S05]  /*0680*/  BSYNC.RECONVERGENT B2 ;  /* 0x0000000000027941 */ /* 0x000fea0003800200 */
.L_x_207:
        /* <DEDUP_REMOVED lines=12> */
[----:B------:R-:W-:Y:S01]  /*0750*/  IADD3 R2, P1, PT, R6, 0xa000, RZ ;  /* 0x0000a00006027810 */ /* 0x000fe20007f3e0ff */
[----:B------:R-:W-:Y:S01]  /*0760*/  VIADD R9, R9, 0x1400 ;  /* 0x0000140009097836 */ /* 0x000fe20000000000 */
[----:B------:R-:W-:-:S03]  /*0770*/  PLOP3.LUT P0, PT, PT, PT, PT, 0x8, 0x80 ;  /* 0x000000000080781c */ /* 0x000fc60003f0e170 */
[----:B0-----:R-:W-:Y:S02]  /*0780*/  IMAD.X R7, RZ, RZ, R7, P1 ;  /* 0x000000ffff077224 */ /* 0x001fe400008e0607 */
[----:B------:R-:W-:Y:S01]  /*0790*/  IMAD.MOV.U32 R6, RZ, RZ, R2 ;  /* 0x000000ffff067224 */ /* 0x000fe200078e0002 */
        /* <DEDUP_REMOVED lines=8> */
.L_x_211:
[----:B------:R-:W-:Y:S05]  /*0820*/  BSYNC.RECONVERGENT B2 ;  /* 0x0000000000027941 */ /* 0x000fea0003800200 */
.L_x_210:
[----:B------:R-:W-:-:S13]  /*0830*/  ISETP.LT.OR P0, PT, R9, R0, P0 ;  /* 0x000000000900720c */ /* 0x000fda0000701670 */
[----:B------:R-:W-:Y:S05]  /*0840*/  @!P0 BRA `(.L_x_203) ;  /* 0x0000000000208947 */ /* 0x000fea0003800000 */
        /* <DEDUP_REMOVED lines=8> */
.L_x_203:
[----:B------:R-:W-:Y:S05]  /*08d0*/  BSYNC.RECONVERGENT B1 ;  /* 0x0000000000017941 */ /* 0x000fea0003800200 */
.L_x_202:
[----:B------:R-:W-:-:S13]  /*08e0*/  ISETP.GE.U32.AND P0, PT, R0, 0x280, PT ;  /* 0x000002800000780c */ /* 0x000fda0003f06070 */
        /* <DEDUP_REMOVED lines=21> */
[----:B------:R-:W-:-:S03]  /*0a40*/  FSEL R7, R7, R11, P0 ;  /* 0x0000000b07077208 */ /* 0x000fc60000000000 */
        /* <DEDUP_REMOVED lines=23> */
[----:B------:R-:W0:Y:S05]  /*0bc0*/  LDS.128 R8, [UR4+0x50] ;  /* 0x00005004ff087984 */ /* 0x000e2a0008000c00 */
[----:B------:R-:W-:-:S08]  /*0bd0*/  DADD R12, R12, R14 ;  /* 0x000000000c0c7229 */ /* 0x000fd0000000000e */
[----:B-1----:R-:W-:-:S08]  /*0be0*/  DADD R12, R12, R16 ;  /* 0x000000000c0c7229 */ /* 0x002fd00000000010 */
[----:B------:R-:W-:Y:S02]  /*0bf0*/  DADD R18, R12, R18 ;  /* 0x000000000c127229 */ /* 0x000fe40000000012 */
[----:B------:R-:W1:Y:S06]  /*0c00*/  LDS.128 R12, [UR4+0x60] ;  /* 0x00006004ff0c7984 */ /* 0x000e6c0008000c00 */
[----:B--2---:R-:W-:-:S08]  /*0c10*/  DADD R4, R18, R4 ;  /* 0x0000000012047229 */ /* 0x004fd00000000004 */
[----:B------:R-:W-:Y:S02]  /*0c20*/  DADD R2, R4, R6 ;  /* 0x0000000004027229 */ /* 0x000fe40000000006 */
[----:B------:R-:W2:Y:S06]  /*0c30*/  LDS.128 R4, [UR4+0x70] ;  /* 0x00007004ff047984 */ /* 0x000eac0008000c00 */
        /* <DEDUP_REMOVED lines=18> */
.L_x_212:
        /* <DEDUP_REMOVED lines=8> */
[----:B------:R-:W1:Y:S01]  /*0de0*/  SHFL.DOWN P0, R7, R5, 0x1, R15 ;  /* 0x0820000005077989 */ /* 0x000e62000000000f */
[----:B0-----:R-:W-:Y:S01]  /*0df0*/  ISETP.NE.AND P1, PT, R2, RZ, PT ;  /* 0x000000ff0200720c */ /* 0x001fe20003f25270 */
[----:B-1----:R-:W-:-:S12]  /*0e00*/  DADD R6, R6, R4 ;  /* 0x0000000006067229 */ /* 0x002fd80000000004 */
[----:B------:R-:W-:-:S04]  /*0e10*/  @!P1 SHF.R.U32.HI R2, RZ, 0x2, R3 ;  /* 0x00000002ff029819 */ /* 0x000fc80000011603 */
[----:B------:R-:W-:Y:S02]  /*0e20*/  @!P1 LOP3.LUT R2, R2, 0xf8, RZ, 0xc0, !PT ;  /* 0x000000f802029812 */ /* 0x000fe400078ec0ff */
        /* <DEDUP_REMOVED lines=8> */
[----:B------:R-:W-:Y:S01]  /*0eb0*/  @!P1 MOV R8, 0x400 ;  /* 0x0000040000089802 */ /* 0x000fe20000000f00 */
        /* <DEDUP_REMOVED lines=23> */
[----:B------:R-:W-:Y:S01]  /*1030*/  ISETP.GT.U32.AND P1, PT, R0, 0x20, PT ;  /* 0x000000200000780c */ /* 0x000fe20003f24070 */
[----:B0-----:R-:W-:-:S09]  /*1040*/  ULEA UR4, UR5, UR4, 0x18 ;  /* 0x0000000405047291 */ /* 0x001fd2000f8ec0ff */
[----:B------:R-:W0:Y:S04]  /*1050*/  LDS.128 R12, [UR4+0x20] ;  /* 0x00002004ff0c7984 */ /* 0x000e280008000c00 */
[----:B-1----:R-:W1:Y:S01]  /*1060*/  LDS.128 R4, [UR4+0x30] ;  /* 0x00003004ff047984 */ /* 0x002e620008000c00 */
[----:B0-----:R-:W-:-:S10]  /*1070*/  DADD R12, R8, R12 ;  /* 0x00000000080c7229 */ /* 0x001fd4000000000c */
[----:B------:R-:W-:Y:S02]  /*1080*/  FSEL R2, R12, R8, P1 ;  /* 0x000000080c027208 */ /* 0x000fe40000800000 */
[----:B------:R-:W-:Y:S02]  /*1090*/  FSEL R3, R13, R9, P1 ;  /* 0x000000090d037208 */ /* 0x000fe40000800000 */
[----:B------:R-:W-:Y:S01]  /*10a0*/  ISETP.GT.U32.AND P1, PT, R0, 0x40, PT ;  /* 0x000000400000780c */ /* 0x000fe20003f24070 */
[----:B------:R-:W0:Y:S03]  /*10b0*/  LDS.128 R8, [UR4+0x40] ;  /* 0x00004004ff087984 */ /* 0x000e260008000c00 */
[----:B------:R-:W-:-:S10]  /*10c0*/  DADD R14, R2, R14 ;  /* 0x00000000020e7229 */ /* 0x000fd4000000000e */
[----:B------:R-:W-:Y:S02]  /*10d0*/  FSEL R2, R14, R2, P1 ;  /* 0x000000020e027208 */ /* 0x000fe40000800000 */
[----:B------:R-:W-:Y:S02]  /*10e0*/  FSEL R3, R15, R3, P1 ;  /* 0x000000030f037208 */ /* 0x000fe40000800000 */
[----:B------:R-:W-:-:S04]  /*10f0*/  ISETP.GT.U32.AND P1, PT, R0, 0x60, PT ;  /* 0x000000600000780c */ /* 0x000fc80003f24070 */
        /* <DEDUP_REMOVED lines=75> */
.L_x_199:
        /* <DEDUP_REMOVED lines=25> */
[----:B------:R-:W-:-:S07]  /*1740*/  IMAD.MOV.U32 R11, RZ, RZ, 0x1400 ;  /* 0x00001400ff0b7424 */ /* 0x000fce00078e00ff */
[----:B------:R-:W1:Y:S02]  /*1750*/  LDC.64 R2, c[0x0][0x380] ;  /* 0x0000e000ff027b82 */ /* 0x000e640000000a00 */
.L_x_216:
        /* <DEDUP_REMOVED lines=16> */
[----:B------:R-:W-:-:S08]  /*1860*/  DADD R14, R28, R14 ;  /* 0x000000001c0e7229 */ /* 0x000fd0000000000e */
[----:B------:R-:W-:Y:S01]  /*1870*/  DADD R14, R8, R14 ;  /* 0x00000000080e7229 */ /* 0x000fe2000000000e */
[----:B0-----:R-:W-:-:S05]  /*1880*/  IMAD.IADD R8, R0, 0x1, -R11 ;  /* 0x0000000100087824 */ /* 0x001fca00078e0a0b */
[----:B------:R-:W-:Y:S02]  /*1890*/  ISETP.GE.U32.AND P0, PT, R8, 0x1400, PT ;  /* 0x000014000800780c */ /* 0x000fe40003f06070 */
[----:B------:R-:W-:-:S11]  /*18a0*/  DADD R14, R12, R14 ;  /* 0x000000000c0e7229 */ /* 0x000fd6000000000e */
[----:B------:R-:W-:Y:S05]  /*18b0*/  @!P0 BRA `(.L_x_215) ;  /* 0x0000000000e48947 */ /* 0x000fea0003800000 */
[----:B------:R-:W-:-:S05]  /*18c0*/  VIADD R11, R11, 0x1400 ;  /* 0x000014000b0b7836 */ /* 0x000fca0000000000 */
[----:B------:R-:W-:-:S13]  /*18d0*/  ISETP.GT.U32.AND P0, PT, R11, R6, PT ;  /* 0x000000060b00720c */ /* 0x000fda0003f04070 */
[----:B------:R-:W-:Y:S05]  /*18e0*/  @!P0 BRA `(.L_x_216) ;  /* 0xfffffffc009c8947 */ /* 0x000fea000383ffff */
.L_x_214:
        /* <DEDUP_REMOVED lines=9> */
[C---:B------:R-:W-:Y:S01]  /*1980*/  ISETP.GE.U32.AND P1, PT, R5.reuse, 0x780, PT ;  /* 0x000007800500780c */ /* 0x040fe20003f26070 */
[----:B------:R-:W-:-:S05]  /*1990*/  IMAD.HI.U32 R0, R5, -0x33333333, RZ ;  /* 0xcccccccd05007827 */ /* 0x000fca00078e00ff */
[----:B------:R-:W-:-:S04]  /*19a0*/  SHF.R.U32.HI R0, RZ, 0x9, R0 ;  /* 0x00000009ff007819 */ /* 0x000fc80000011600 */
[----:B------:R-:W-:-:S04]  /*19b0*/  LOP3.LUT R6, R0, 0x3, RZ, 0xc0, !PT ;  /* 0x0000000300067812 */ /* 0x000fc800078ec0ff */
[----:B------:R-:W-:Y:S01]  /*19c0*/  ISETP.NE.AND P0, PT, R6, 0x3, PT ;  /* 0x000000030600780c */ /* 0x000fe20003f05270 */
[----:B------:R-:W-:-:S12]  /*19d0*/  IMAD.MOV.U32 R6, RZ, RZ, R7 ;  /* 0x000000ffff067224 */ /* 0x000fd800078e0007 */
[----:B------:R-:W-:Y:S05]  /*19e0*/  @!P0 BRA `(.L_x_219) ;  /* 0x0000000000348947 */ /* 0x000fea0003800000 */
[----:B------:R-:W-:Y:S02]  /*19f0*/  VIADD R0, R0, 0x1 ;  /* 0x0000000100007836 */ /* 0x000fe40000000000 */
[----:B------:R-:W-:Y:S02]  /*1a00*/  IMAD.IADD R5, R7, 0x1, R11 ;  /* 0x0000000107057824 */ /* 0x000fe400078e020b */
[----:B------:R-:W-:Y:S01]  /*1a10*/  IMAD.MOV.U32 R6, RZ, RZ, R7 ;  /* 0x000000ffff067224 */ /* 0x000fe200078e0007 */
[----:B------:R-:W-:-:S05]  /*1a20*/  LOP3.LUT R0, R0, 0x3, RZ, 0xc0, !PT ;  /* 0x0000000300007812 */ /* 0x000fca00078ec0ff */
[----:B------:R-:W-:-:S07]  /*1a30*/  IMAD.MOV R0, RZ, RZ, -R0 ;  /* 0x000000ffff007224 */ /* 0x000fce00078e0a00 */
.L_x_220:
        /* <DEDUP_REMOVED lines=8> */
.L_x_219:
[----:B------:R-:W-:Y:S05]  /*1ac0*/  BSYNC.RECONVERGENT B2 ;  /* 0x0000000000027941 */ /* 0x000fea0003800200 */
.L_x_218:
[----:B------:R-:W-:Y:S05]  /*1ad0*/  @!P1 BRA `(.L_x_217) ;  /* 0x0000000000589947 */ /* 0x000fea0003800000 */
[C---:B------:R-:W-:Y:S02]  /*1ae0*/  IMAD.IADD R5, R6.reuse, 0x1, R11 ;  /* 0x0000000106057824 */ /* 0x040fe400078e020b */
[----:B------:R-:W-:-:S07]  /*1af0*/  VIADD R0, R6, 0x500 ;  /* 0x0000050006007836 */ /* 0x000fce0000000000 */
.L_x_221:
[----:B------:R-:W-:-:S04]  /*1b00*/  IMAD.WIDE.U32 R8, R5, 0x8, R2 ;  /* 0x0000000805087825 */ /* 0x000fc800078e0002 */
        /* <DEDUP_REMOVED lines=9> */
[----:B------:R-:W5:Y:S01]  /*1ba0*/  LDG.E.64.CONSTANT R16, desc[UR6][R16.64] ;  /* 0x0000000610107981 */ /* 0x000f62000c1e9b00 */
[----:B------:R-:W-:Y:S01]  /*1bb0*/  VIADD R5, R5, 0xa00 ;  /* 0x00000a0005057836 */ /* 0x000fe20000000000 */
[----:B--2---:R-:W-:Y:S01]  /*1bc0*/  DADD R14, R8, R14 ;  /* 0x00000000080e7229 */ /* 0x004fe2000000000e */
[C---:B------:R-:W-:Y:S02]  /*1bd0*/  VIADD R9, R0.reuse, 0x500 ;  /* 0x0000050000097836 */ /* 0x040fe40000000000 */
[----:B------:R-:W-:-:S03]  /*1be0*/  VIADD R0, R0, 0xa00 ;  /* 0x00000a0000007836 */ /* 0x000fc60000000000 */
[----:B------:R-:W-:Y:S02]  /*1bf0*/  ISETP.GE.AND P0, PT, R9, R4, PT ;  /* 0x000000040900720c */ /* 0x000fe40003f06270 */
[----:B---3--:R-:W-:-:S08]  /*1c00*/  DADD R14, R14, R10 ;  /* 0x000000000e0e7229 */ /* 0x008fd0000000000a */
[----:B----4-:R-:W-:-:S08]  /*1c10*/  DADD R14, R14, R12 ;  /* 0x000000000e0e7229 */ /* 0x010fd0000000000c */
[----:B-----5:R-:W-:Y:S01]  /*1c20*/  DADD R14, R14, R16 ;  /* 0x000000000e0e7229 */ /* 0x020fe20000000010 */
[----:B------:R-:W-:Y:S10]  /*1c30*/  @!P0 BRA `(.L_x_221) ;  /* 0xfffffffc00b08947 */ /* 0x000ff4000383ffff */
.L_x_217:
[----:B------:R-:W-:Y:S05]  /*1c40*/  BSYNC.RECONVERGENT B1 ;  /* 0x0000000000017941 */ /* 0x000fea0003800200 */
.L_x_215:
        /* <DEDUP_REMOVED lines=40> */
[----:B------:R-:W1:Y:S04]  /*1ed0*/  LDS.128 R12, [UR4+0x20] ;  /* 0x00002004ff0c7984 */ /* 0x000e680008000c00 */
[----:B------:R-:W2:Y:S04]  /*1ee0*/  LDS.128 R16, [UR4+0x30] ;  /* 0x00003004ff107984 */ /* 0x000ea80008000c00 */
[----:B------:R-:W3:Y:S01]  /*1ef0*/  LDS.128 R4, [UR4+0x40] ;  /* 0x00004004ff047984 */ /* 0x000ee20008000c00 */
[----:B-1----:R-:W-:-:S03]  /*1f00*/  DADD R12, R8, R12 ;  /* 0x00000000080c7229 */ /* 0x002fc6000000000c */
[----:B0-----:R-:W0:Y:S05]  /*1f10*/  LDS.128 R8, [UR4+0x50] ;  /* 0x00005004ff087984 */ /* 0x001e2a0008000c00 */
[----:B------:R-:W-:-:S08]  /*1f20*/  DADD R12, R12, R14 ;  /* 0x000000000c0c7229 */ /* 0x000fd0000000000e */
[----:B--2---:R-:W-:-:S08]  /*1f30*/  DADD R12, R12, R16 ;  /* 0x000000000c0c7229 */ /* 0x004fd00000000010 */
[----:B------:R-:W-:Y:S02]  /*1f40*/  DADD R18, R12, R18 ;  /* 0x000000000c127229 */ /* 0x000fe40000000012 */
[----:B------:R-:W1:Y:S06]  /*1f50*/  LDS.128 R12, [UR4+0x60] ;  /* 0x00006004ff0c7984 */ /* 0x000e6c0008000c00 */
[----:B---3--:R-:W-:-:S08]  /*1f60*/  DADD R4, R18, R4 ;  /* 0x0000000012047229 */ /* 0x008fd00000000004 */
        /* <DEDUP_REMOVED lines=18> */
[----:B0-----:R-:W-:-:S11]  /*2090*/  DADD R8, R2, R8 ;  /* 0x0000000002087229 */ /* 0x001fd60000000008 */
.L_x_213:
[----:B------:R-:W-:Y:S05]  /*20a0*/  BSYNC.RECONVERGENT B0 ;  /* 0x0000000000007941 */ /* 0x000fea0003800200 */
.L_x_198:
[----:B------:R-:W-:Y:S05]  /*20b0*/  @P0 EXIT ;  /* 0x000000000000094d */ /* 0x000fea0003800000 */
[----:B------:R-:W0:Y:S01]  /*20c0*/  LDCU.64 UR4, c[0x0][0x398] ;  /* 0x00007300ff0477ac */ /* 0x000e220008000a00 */
[----:B------:R-:W3:Y:S01]  /*20d0*/  LDC.64 R2, c[0x0][0x388] ;  /* 0x0000e200ff027b82 */ /* 0x000ee20000000a00 */
[----:B012---:R-:W-:-:S07]  /*20e0*/  DADD R8, R8, UR4 ;  /* 0x0000000408087e29 */ /* 0x007fce0008000000 */
[----:B---3--:R-:W-:Y:S01]  /*20f0*/  STG.E.64 desc[UR6][R2.64], R8 ;  /* 0x0000000802007986 */ /* 0x008fe2000c101b06 */
[----:B------:R-:W-:Y:S05]  /*2100*/  EXIT ;  /* 0x000000000000794d */ /* 0x000fea0003800000 */
.L_x_222:
        /* <DEDUP_REMOVED lines=15> */
.L_x_252:


//--------------------- .text._ZN3cub18CUB_300001_SM_10006detail11EmptyKernelIvEEvv --------------------------
	.section	.text._ZN3cub18CUB_300001_SM_10006detail11EmptyKernelIvEEvv,"ax",@progbits
	.align	128
        .global         _ZN3cub18CUB_300001_SM_10006detail11EmptyKernelIvEEvv
        .type           _ZN3cub18CUB_300001_SM_10006detail11EmptyKernelIvEEvv,@function
        .size           _ZN3cub18CUB_300001_SM_10006detail11EmptyKernelIvEEvv,(.L_x_253 - _ZN3cub18CUB_300001_SM_10006detail11EmptyKernelIvEEvv)
        .other          _ZN3cub18CUB_300001_SM_10006detail11EmptyKernelIvEEvv,@"STO_CUDA_ENTRY STV_DEFAULT"
_ZN3cub18CUB_300001_SM_10006detail11EmptyKernelIvEEvv:
.text._ZN3cub18CUB_300001_SM_10006detail11EmptyKernelIvEEvv:
[----:B------:R-:W-:Y:S01]  /*0000*/  LDC R1, c[0x0][0x37c] ;  /* 0x0000df00ff017b82 */ /* 0x000fe20000000800 */
[----:B------:R-:W-:Y:S05]  /*0010*/  EXIT ;  /* 0x000000000000794d */ /* 0x000fea0003800000 */
.L_x_223:
        /* <DEDUP_REMOVED lines=14> */
.L_x_253:


//--------------------- .text._Z20updateBoundaryKernelPdiiS_ --------------------------
	.section	.text._Z20updateBoundaryKernelPdiiS_,"ax",@progbits
	.align	128
        .global         _Z20updateBoundaryKernelPdiiS_
        .type           _Z20updateBoundaryKernelPdiiS_,@function
        .size           _Z20updateBoundaryKernelPdiiS_,(.L_x_254 - _Z20updateBoundaryKernelPdiiS_)
        .other          _Z20updateBoundaryKernelPdiiS_,@"STO_CUDA_ENTRY STV_DEFAULT"
_Z20updateBoundaryKernelPdiiS_:
.text._Z20updateBoundaryKernelPdiiS_:
[----:B------:R-:W-:Y:S01]  /*0000*/  LDC R1, c[0x0][0x37c] ;  /* 0x0000df00ff017b82 */ /* 0x000fe20000000800 */
[----:B------:R-:W0:Y:S01]  /*0010*/  S2R R9, SR_TID.Y ;  /* 0x0000000000097919 */ /* 0x000e220000002200 */
[----:B------:R-:W1:Y:S06]  /*0020*/  LDCU UR5, c[0x0][0x360] ;  /* 0x00006c00ff0577ac */ /* 0x000e6c0008000800 */
[----:B------:R-:W1:Y:S01]  /*0030*/  LDC R2, c[0x0][0x370] ;  /* 0x0000dc00ff027b82 */ /* 0x000e620000000800 */
[----:B------:R-:W-:Y:S01]  /*0040*/  BSSY.RECONVERGENT B0, `(.L_x_224) ;  /* 0x0000090000007945 */ /* 0x000fe20003800200 */
[----:B------:R-:W2:Y:S06]  /*0050*/  S2R R7, SR_TID.X ;  /* 0x0000000000077919 */ /* 0x000eac0000002100 */
[----:B------:R-:W0:Y:S08]  /*0060*/  S2UR UR6, SR_CTAID.Y ;  /* 0x00000000000679c3 */ /* 0x000e300000002600 */
[----:B------:R-:W0:Y:S01]  /*0070*/  LDC R0, c[0x0][0x364] ;  /* 0x0000d900ff007b82 */ /* 0x000e220000000800 */
[----:B------:R-:W3:Y:S07]  /*0080*/  LDCU UR7, c[0x0][0x374] ;  /* 0x00006e80ff0777ac */ /* 0x000eee0008000800 */
[----:B------:R-:W4:Y:S01]  /*0090*/  S2UR UR4, SR_CTAID.X ;  /* 0x00000000000479c3 */ /* 0x000f220000002500 */
[----:B-1----:R-:W-:-:S07]  /*00a0*/  IMAD R2, R2, UR5, RZ ;  /* 0x0000000502027c24 */ /* 0x002fce000f8e02ff */
[----:B------:R-:W1:Y:S01]  /*00b0*/  LDC.64 R10, c[0x0][0x390] ;  /* 0x0000e400ff0a7b82 */ /* 0x000e620000000a00 */
[C---:B0-----:R-:W-:Y:S02]  /*00c0*/  IMAD R9, R0.reuse, UR6, R9 ;  /* 0x0000000600097c24 */ /* 0x041fe4000f8e0209 */
[----:B---3--:R-:W-:Y:S01]  /*00d0*/  IMAD R0, R0, UR7, RZ ;  /* 0x0000000700007c24 */ /* 0x008fe2000f8e02ff */
[----:B------:R-:W0:Y:S02]  /*00e0*/  LDCU.64 UR6, c[0x0][0x358] ;  /* 0x00006b00ff0677ac */ /* 0x000e240008000a00 */
[----:B------:R-:W-:Y:S01]  /*00f0*/  ISETP.NE.AND P0, PT, R9, RZ, PT ;  /* 0x000000ff0900720c */ /* 0x000fe20003f05270 */
[----:B----4-:R-:W-:-:S03]  /*0100*/  UIMAD UR4, UR4, UR5, URZ ;  /* 0x00000005040472a4 */ /* 0x010fc6000f8e02ff */
[----:B------:R-:W-:-:S04]  /*0110*/  SEL R3, R0, R9, !P0 ;  /* 0x0000000900037207 */ /* 0x000fc80004000000 */
[----:B------:R-:W-:Y:S01]  /*0120*/  ISETP.NE.AND P1, PT, R3, R2, PT ;  /* 0x000000020300720c */ /* 0x000fe20003f25270 */
[----:B--2---:R-:W-:-:S04]  /*0130*/  VIADD R5, R7, UR4 ;  /* 0x0000000407057c36 */ /* 0x004fc80008000000 */
[C---:B------:R-:W-:Y:S01]  /*0140*/  IMAD R9, R5.reuse, R0, R9 ;  /* 0x0000000005097224 */ /* 0x040fe200078e0209 */
[----:B------:R-:W-:-:S03]  /*0150*/  ISETP.GT.AND P0, PT, R5, RZ, PT ;  /* 0x000000ff0500720c */ /* 0x000fc60003f04270 */
[----:B-1----:R-:W-:Y:S01]  /*0160*/  IMAD.WIDE.U32 R10, R9, 0x8, R10 ;  /* 0x00000008090a7825 */ /* 0x002fe200078e000a */
[----:B------:R-:W-:-:S05]  /*0170*/  SEL R14, R2, RZ, !P0 ;  /* 0x000000ff020e7207 */ /* 0x000fca0004000000 */
[----:B------:R-:W-:Y:S01]  /*0180*/  IMAD.IADD R5, R5, 0x1, R14 ;  /* 0x0000000105057824 */ /* 0x000fe200078e020e */
[----:B0-----:R-:W-:Y:S06]  /*0190*/  @P1 BRA `(.L_x_225) ;  /* 0x0000000400e81947 */ /* 0x001fec0003800000 */
[----:B------:R-:W0:Y:S02]  /*01a0*/  LDC R4, c[0x0][0x388] ;  /* 0x0000e200ff047b82 */ /* 0x000e240000000800 */
[----:B0-----:R-:W-:-:S04]  /*01b0*/  IADD3 R6, PT, PT, R4, -0x1, RZ ;  /* 0xffffffff04067810 */ /* 0x001fc80007ffe0ff */
[----:B------:R-:W-:-:S13]  /*01c0*/  ISETP.GE.AND P0, PT, R5, R6, PT ;  /* 0x000000060500720c */ /* 0x000fda0003f06270 */
[----:B------:R-:W-:Y:S05]  /*01d0*/  @P0 BRA `(.L_x_225) ;  /* 0x0000000400d80947 */ /* 0x000fea0003800000 */
[----:B------:R-:W0:Y:S01]  /*01e0*/  I2F.U32.RP R16, R2 ;  /* 0x0000000200107306 */ /* 0x000e220000209000 */
[C---:B------:R-:W-:Y:S01]  /*01f0*/  IADD3 R13, PT, PT, R2.reuse, R5, RZ ;  /* 0x00000005020d7210 */ /* 0x040fe20007ffe0ff */
[----:B------:R-:W-:Y:S01]  /*0200*/  IMAD.MOV R17, RZ, RZ, -R2 ;  /* 0x000000ffff117224 */ /* 0x000fe200078e0a02 */
[----:B------:R-:W-:Y:S01]  /*0210*/  ISETP.NE.U32.AND P2, PT, R2, RZ, PT ;  /* 0x000000ff0200720c */ /* 0x000fe20003f45070 */
[----:B------:R-:W1:Y:S01]  /*0220*/  LDCU UR5, c[0x0][0x38c] ;  /* 0x00007180ff0577ac */ /* 0x000e620008000800 */
[----:B------:R-:W-:Y:S01]  /*0230*/  ISETP.GE.AND P0, PT, R13, R6, PT ;  /* 0x000000060d00720c */ /* 0x000fe20003f06270 */
[----:B------:R-:W-:Y:S01]  /*0240*/  BSSY.RECONVERGENT B1, `(.L_x_226) ;  /* 0x0000035000017945 */ /* 0x000fe20003800200 */
[----:B------:R-:W-:Y:S02]  /*0250*/  VIMNMX R12, PT, PT, R6, R13, !PT ;  /* 0x0000000d060c7248 */ /* 0x000fe40007fe0100 */
[----:B------:R-:W-:-:S04]  /*0260*/  SEL R15, RZ, 0x1, P0 ;  /* 0x00000001ff0f7807 */ /* 0x000fc80000000000 */
[----:B------:R-:W-:Y:S01]  /*0270*/  IADD3 R13, PT, PT, R12, -R13, -R15 ;  /* 0x8000000d0c0d7210 */ /* 0x000fe20007ffe80f */
[----:B0-----:R-:W0:Y:S01]  /*0280*/  MUFU.RCP R16, R16 ;  /* 0x0000001000107308 */ /* 0x001e220000001000 */
[----:B-1----:R-:W-:Y:S01]  /*0290*/  UIADD3 UR5, UPT, UPT, UR5, -0x2, URZ ;  /* 0xfffffffe05057890 */ /* 0x002fe2000fffe0ff */
[----:B0-----:R-:W-:-:S06]  /*02a0*/  VIADD R8, R16, 0xffffffe ;  /* 0x0ffffffe10087836 */ /* 0x001fcc0000000000 */
[----:B------:R0:W1:Y:S02]  /*02b0*/  F2I.FTZ.U32.TRUNC.NTZ R9, R8 ;  /* 0x0000000800097305 */ /* 0x000064000021f000 */
[----:B0-----:R-:W-:Y:S02]  /*02c0*/  IMAD.MOV.U32 R8, RZ, RZ, RZ ;  /* 0x000000ffff087224 */ /* 0x001fe400078e00ff */
[----:B-1----:R-:W-:-:S04]  /*02d0*/  IMAD R17, R17, R9, RZ ;  /* 0x0000000911117224 */ /* 0x002fc800078e02ff */
[----:B------:R-:W-:-:S04]  /*02e0*/  IMAD.HI.U32 R16, R9, R17, R8 ;  /* 0x0000001109107227 */ /* 0x000fc800078e0008 */
[----:B------:R-:W-:Y:S02]  /*02f0*/  IMAD.MOV.U32 R9, RZ, RZ, R5 ;  /* 0x000000ffff097224 */ /* 0x000fe400078e0005 */
[----:B------:R-:W-:-:S04]  /*0300*/  IMAD.HI.U32 R16, R16, R13, RZ ;  /* 0x0000000d10107227 */ /* 0x000fc800078e00ff */
[----:B------:R-:W-:-:S04]  /*0310*/  IMAD.MOV R8, RZ, RZ, -R16 ;  /* 0x000000ffff087224 */ /* 0x000fc800078e0a10 */
[----:B------:R-:W-:-:S05]  /*0320*/  IMAD R13, R2, R8, R13 ;  /* 0x00000008020d7224 */ /* 0x000fca00078e020d */
[----:B------:R-:W-:-:S13]  /*0330*/  ISETP.GE.U32.AND P0, PT, R13, R2, PT ;  /* 0x000000020d00720c */ /* 0x000fda0003f06070 */
[----:B------:R-:W-:Y:S01]  /*0340*/  @P0 IADD3 R13, PT, PT, -R2, R13, RZ ;  /* 0x0000000d020d0210 */ /* 0x000fe20007ffe1ff */
[----:B------:R-:W-:-:S03]  /*0350*/  @P0 VIADD R16, R16, 0x1 ;  /* 0x0000000110100836 */ /* 0x000fc60000000000 */
[----:B------:R-:W-:-:S13]  /*0360*/  ISETP.GE.U32.AND P1, PT, R13, R2, PT ;  /* 0x000000020d00720c */ /* 0x000fda0003f26070 */
[----:B------:R-:W-:Y:S01]  /*0370*/  @P1 VIADD R16, R16, 0x1 ;  /* 0x0000000110101836 */ /* 0x000fe20000000000 */
[----:B------:R-:W-:-:S04]  /*0380*/  @!P2 LOP3.LUT R16, RZ, R2, RZ, 0x33, !PT ;  /* 0x00000002ff10a212 */ /* 0x000fc800078e33ff */
[----:B------:R-:W-:-:S04]  /*0390*/  IADD3 R15, PT, PT, R15, R16, RZ ;  /* 0x000000100f0f7210 */ /* 0x000fc80007ffe0ff */
[C---:B------:R-:W-:Y:S02]  /*03a0*/  LOP3.LUT R8, R15.reuse, 0x3, RZ, 0xc0, !PT ;  /* 0x000000030f087812 */ /* 0x040fe400078ec0ff */
[----:B------:R-:W-:Y:S02]  /*03b0*/  ISETP.GE.U32.AND P1, PT, R15, 0x3, PT ;  /* 0x000000030f00780c */ /* 0x000fe40003f26070 */
[----:B------:R-:W-:Y:S01]  /*03c0*/  ISETP.NE.AND P0, PT, R8, 0x3, PT ;  /* 0x000000030800780c */ /* 0x000fe20003f05270 */
[----:B------:R-:W-:-:S12]  /*03d0*/  IMAD R8, R4, UR5, RZ ;  /* 0x0000000504087c24 */ /* 0x000fd8000f8e02ff */
[----:B------:R-:W-:Y:S05]  /*03e0*/  @!P0 BRA `(.L_x_227) ;  /* 0x0000000000688947 */ /* 0x000fea0003800000 */
[----:B------:R-:W0:Y:S01]  /*03f0*/  LDC.64 R12, c[0x0][0x380] ;  /* 0x0000e000ff0c7b82 */ /* 0x000e220000000a00 */
[----:B------:R-:W-:Y:S01]  /*0400*/  VIADD R15, R15, 0x1 ;  /* 0x000000010f0f7836 */ /* 0x000fe20000000000 */
[----:B------:R-:W-:Y:S02]  /*0410*/  IADD3 R7, PT, PT, R14, UR4, R7 ;  /* 0x000000040e077c10 */ /* 0x000fe4000fffe007 */
[----:B------:R-:W-:Y:S02]  /*0420*/  MOV R9, R5 ;  /* 0x0000000500097202 */ /* 0x000fe40000000f00 */
[----:B------:R-:W-:Y:S01]  /*0430*/  LOP3.LUT R28, R15, 0x3, RZ, 0xc0, !PT ;  /* 0x000000030f1c7812 */ /* 0x000fe200078ec0ff */
[----:B------:R-:W-:-:S04]  /*0440*/  IMAD.IADD R7, R8, 0x1, R7 ;  /* 0x0000000108077824 */ /* 0x000fc800078e0207 */
[----:B------:R-:W-:Y:S02]  /*0450*/  IMAD.MOV R28, RZ, RZ, -R28 ;  /* 0x000000ffff1c7224 */ /* 0x000fe400078e0a1c */
[----:B0-----:R-:W-:-:S07]  /*0460*/  IMAD.WIDE R14, R4, 0x8, R12 ;  /* 0x00000008040e7825 */ /* 0x001fce00078e020c */
.L_x_228:
[----:B0-----:R-:W-:-:S06]  /*0470*/  IMAD.WIDE R16, R7, 0x8, R12 ;  /* 0x0000000807107825 */ /* 0x001fcc00078e020c */
[----:B------:R-:W2:Y:S01]  /*0480*/  LDG.E.64 R16, desc[UR6][R16.64] ;  /* 0x0000000610107981 */ /* 0x000ea2000c1e1b00 */
[----:B------:R-:W-:-:S04]  /*0490*/  IMAD.WIDE R18, R9, 0x8, R12 ;  /* 0x0000000809127825 */ /* 0x000fc800078e020c */
[----:B------:R-:W-:Y:S01]  /*04a0*/  IMAD.WIDE R20, R9, 0x8, R14 ;  /* 0x0000000809147825 */ /* 0x000fe200078e020e */
[----:B--2---:R0:W-:Y:S04]  /*04b0*/  STG.E.64 desc[UR6][R18.64], R16 ;  /* 0x0000001012007986 */ /* 0x0041e8000c101b06 */
[----:B0-----:R-:W2:Y:S01]  /*04c0*/  LDG.E.64 R16, desc[UR6][R20.64] ;  /* 0x0000000614107981 */ /* 0x001ea2000c1e1b00 */
[----:B------:R-:W-:-:S05]  /*04d0*/  IMAD.WIDE R22, R8, 0x8, R20 ;  /* 0x0000000808167825 */ /* 0x000fca00078e0214 */
[----:B--2---:R0:W-:Y:S04]  /*04e0*/  STG.E.64 desc[UR6][R22.64], R16 ;  /* 0x0000001016007986 */ /* 0x0041e8000c101b06 */
[----:B------:R-:W2:Y:S04]  /*04f0*/  LDG.E.64 R24, desc[UR6][R18.64] ;  /* 0x0000000612187981 */ /* 0x000ea8000c1e1b00 */
[----:B------:R-:W3:Y:S01]  /*0500*/  LDG.E.64 R26, desc[UR6][R10.64] ;  /* 0x000000060a1a7981 */ /* 0x000ee2000c1e1b00 */
[----:B------:R-:W-:Y:S01]  /*0510*/  IADD3 R28, PT, PT, R28, 0x1, RZ ;  /* 0x000000011c1c7810 */ /* 0x000fe20007ffe0ff */
[----:B------:R-:W-:-:S02]  /*0520*/  IMAD.IADD R7, R2, 0x1, R7 ;  /* 0x0000000102077824 */ /* 0x000fc400078e0207 */
[----:B------:R-:W-:Y:S01]  /*0530*/  IMAD.IADD R9, R2, 0x1, R9 ;  /* 0x0000000102097824 */ /* 0x000fe200078e0209 */
[----:B------:R-:W-:Y:S01]  /*0540*/  ISETP.NE.AND P0, PT, R28, RZ, PT ;  /* 0x000000ff1c00720c */ /* 0x000fe20003f05270 */
[----:B--2---:R-:W-:-:S08]  /*0550*/  DADD R24, |R16|, |R24| ;  /* 0x0000000010187229 */ /* 0x004fd00000000618 */
[----:B---3--:R-:W-:-:S07]  /*0560*/  DADD R24, R24, R26 ;  /* 0x0000000018187229 */ /* 0x008fce000000001a */
[----:B------:R0:W-:Y:S01]  /*0570*/  STG.E.64 desc[UR6][R10.64], R24 ;  /* 0x000000180a007986 */ /* 0x0001e2000c101b06 */
[----:B------:R-:W-:Y:S05]  /*0580*/  @P0 BRA `(.L_x_228) ;  /* 0xfffffffc00b80947 */ /* 0x000fea000383ffff */
.L_x_227:
[----:B------:R-:W-:Y:S05]  /*0590*/  BSYNC.RECONVERGENT B1 ;  /* 0x0000000000017941 */ /* 0x000fea0003800200 */
.L_x_226:
[----:B------:R-:W-:Y:S05]  /*05a0*/  @!P1 BRA `(.L_x_225) ;  /* 0x0000000000e49947 */ /* 0x000fea0003800000 */
.L_x_229:
[----:B-1----:R-:W1:Y:S01]  /*05b0*/  LDC.64 R12, c[0x0][0x380] ;  /* 0x0000e000ff0c7b82 */ /* 0x002e620000000a00 */
[----:B------:R-:W-:-:S05]  /*05c0*/  IADD3 R15, PT, PT, R8, R9, RZ ;  /* 0x00000009080f7210 */ /* 0x000fca0007ffe0ff */
[----:B-1----:R-:W-:-:S05]  /*05d0*/  IMAD.WIDE R14, R15, 0x8, R12 ;  /* 0x000000080f0e7825 */ /* 0x002fca00078e020c */
[----:B------:R-:W2:Y:S01]  /*05e0*/  LDG.E.64 R20, desc[UR6][R14.64] ;  /* 0x000000060e147981 */ /* 0x000ea2000c1e1b00 */
[----:B------:R-:W-:-:S04]  /*05f0*/  IMAD.WIDE R12, R9, 0x8, R12 ;  /* 0x00000008090c7825 */ /* 0x000fc800078e020c */
[----:B0-----:R-:W-:Y:S01]  /*0600*/  IMAD.WIDE R22, R4, 0x8, R12 ;  /* 0x0000000804167825 */ /* 0x001fe200078e020c */
[----:B--2---:R0:W-:Y:S04]  /*0610*/  STG.E.64 desc[UR6][R12.64], R20 ;  /* 0x000000140c007986 */ /* 0x0041e8000c101b06 */
[----:B------:R-:W2:Y:S01]  /*0620*/  LDG.E.64 R16, desc[UR6][R22.64] ;  /* 0x0000000616107981 */ /* 0x000ea2000c1e1b00 */
[----:B------:R-:W-:-:S05]  /*0630*/  IMAD.WIDE R24, R8, 0x8, R22 ;  /* 0x0000000808187825 */ /* 0x000fca00078e0216 */
[----:B--2---:R1:W-:Y:S04]  /*0640*/  STG.E.64 desc[UR6][R24.64], R16 ;  /* 0x0000001018007986 */ /* 0x0043e8000c101b06 */
[----:B------:R-:W2:Y:S04]  /*0650*/  LDG.E.64 R26, desc[UR6][R12.64] ;  /* 0x000000060c1a7981 */ /* 0x000ea8000c1e1b00 */
[----:B------:R-:W3:Y:S01]  /*0660*/  LDG.E.64 R18, desc[UR6][R10.64] ;  /* 0x000000060a127981 */ /* 0x000ee2000c1e1b00 */
[----:B------:R-:W-:Y:S01]  /*0670*/  IMAD.WIDE R14, R2, 0x8, R14 ;  /* 0x00000008020e7825 */ /* 0x000fe200078e020e */
[----:B--2---:R-:W-:-:S08]  /*0680*/  DADD R26, |R16|, |R26| ;  /* 0x00000000101a7229 */ /* 0x004fd0000000061a */
[----:B---3--:R-:W-:-:S07]  /*0690*/  DADD R26, R26, R18 ;  /* 0x000000001a1a7229 */ /* 0x008fce0000000012 */
[----:B------:R2:W-:Y:S04]  /*06a0*/  STG.E.64 desc[UR6][R10.64], R26 ;  /* 0x0000001a0a007986 */ /* 0x0005e8000c101b06 */
[----:B------:R-:W3:Y:S01]  /*06b0*/  LDG.E.64 R28, desc[UR6][R14.64] ;  /* 0x000000060e1c7981 */ /* 0x000ee2000c1e1b00 */
[----:B------:R-:W-:-:S04]  /*06c0*/  IMAD.WIDE R18, R2, 0x8, R12 ;  /* 0x0000000802127825 */ /* 0x000fc800078e020c */
[----:B0-----:R-:W-:Y:S01]  /*06d0*/  IMAD.WIDE R20, R4, 0x8, R18 ;  /* 0x0000000804147825 */ /* 0x001fe200078e0212 */
[----:B---3--:R-:W-:Y:S04]  /*06e0*/  STG.E.64 desc[UR6][R18.64], R28 ;  /* 0x0000001c12007986 */ /* 0x008fe8000c101b06 */
[----:B-1----:R-:W3:Y:S01]  /*06f0*/  LDG.E.64 R16, desc[UR6][R20.64] ;  /* 0x0000000614107981 */ /* 0x002ee2000c1e1b00 */
[----:B------:R-:W-:-:S05]  /*0700*/  IMAD.WIDE R22, R8, 0x8, R20 ;  /* 0x0000000808167825 */ /* 0x000fca00078e0214 */
[----:B---3--:R0:W-:Y:S04]  /*0710*/  STG.E.64 desc[UR6][R22.64], R16 ;  /* 0x0000001016007986 */ /* 0x0081e8000c101b06 */
[----:B------:R-:W3:Y:S04]  /*0720*/  LDG.E.64 R24, desc[UR6][R18.64] ;  /* 0x0000000612187981 */ /* 0x000ee8000c1e1b00 */
[----:B------:R-:W4:Y:S01]  /*0730*/  LDG.E.64 R12, desc[UR6][R10.64] ;  /* 0x000000060a0c7981 */ /* 0x000f22000c1e1b00 */
[----:B------:R-:W-:Y:S01]  /*0740*/  IMAD.WIDE R14, R2, 0x8, R14 ;  /* 0x00000008020e7825 */ /* 0x000fe200078e020e */
[----:B---3--:R-:W-:-:S08]  /*0750*/  DADD R24, |R16|, |R24| ;  /* 0x0000000010187229 */ /* 0x008fd00000000618 */
[----:B----4-:R-:W-:-:S07]  /*0760*/  DADD R24, R24, R12 ;  /* 0x0000000018187229 */ /* 0x010fce000000000c */
[----:B------:R1:W-:Y:S04]  /*0770*/  STG.E.64 desc[UR6][R10.64], R24 ;  /* 0x000000180a007986 */ /* 0x0003e8000c101b06 */
[----:B--2---:R-:W2:Y:S01]  /*0780*/  LDG.E.64 R26, desc[UR6][R14.64] ;  /* 0x000000060e1a7981 */ /* 0x004ea2000c1e1b00 */
[----:B------:R-:W-:-:S04]  /*0790*/  IMAD.WIDE R12, R2, 0x8, R18 ;  /* 0x00000008020c7825 */ /* 0x000fc800078e0212 */
[----:B------:R-:W-:Y:S01]  /*07a0*/  IMAD.WIDE R20, R4, 0x8, R12 ;  /* 0x0000000804147825 */ /* 0x000fe200078e020c */
[----:B--2---:R2:W-:Y:S04]  /*07b0*/  STG.E.64 desc[UR6][R12.64], R26 ;  /* 0x0000001a0c007986 */ /* 0x0045e8000c101b06 */
[----:B0-----:R-:W3:Y:S01]  /*07c0*/  LDG.E.64 R16, desc[UR6][R20.64] ;  /* 0x0000000614107981 */ /* 0x001ee2000c1e1b00 */
[----:B------:R-:W-:-:S05]  /*07d0*/  IMAD.WIDE R22, R8, 0x8, R20 ;  /* 0x0000000808167825 */ /* 0x000fca00078e0214 */
[----:B---3--:R0:W-:Y:S04]  /*07e0*/  STG.E.64 desc[UR6][R22.64], R16 ;  /* 0x0000001016007986 */ /* 0x0081e8000c101b06 */
[----:B------:R-:W3:Y:S04]  /*07f0*/  LDG.E.64 R28, desc[UR6][R12.64] ;  /* 0x000000060c1c7981 */ /* 0x000ee8000c1e1b00 */
[----:B------:R-:W4:Y:S01]  /*0800*/  LDG.E.64 R18, desc[UR6][R10.64] ;  /* 0x000000060a127981 */ /* 0x000f22000c1e1b00 */
[----:B-1----:R-:W-:Y:S01]  /*0810*/  IMAD.WIDE R24, R2, 0x8, R14 ;  /* 0x0000000802187825 */ /* 0x002fe200078e020e */
[----:B---3--:R-:W-:-:S08]  /*0820*/  DADD R28, |R16|, |R28| ;  /* 0x00000000101c7229 */ /* 0x008fd0000000061c */
[----:B----4-:R-:W-:-:S07]  /*0830*/  DADD R18, R28, R18 ;  /* 0x000000001c127229 */ /* 0x010fce0000000012 */
[----:B------:R1:W-:Y:S04]  /*0840*/  STG.E.64 desc[UR6][R10.64], R18 ;  /* 0x000000120a007986 */ /* 0x0003e8000c101b06 */
[----:B------:R-:W3:Y:S01]  /*0850*/  LDG.E.64 R24, desc[UR6][R24.64] ;  /* 0x0000000618187981 */ /* 0x000ee2000c1e1b00 */
[----:B--2---:R-:W-:-:S04]  /*0860*/  IMAD.WIDE R26, R2, 0x8, R12 ;  /* 0x00000008021a7825 */ /* 0x004fc800078e020c */
[----:B------:R-:W-:Y:S01]  /*0870*/  IMAD.WIDE R20, R4, 0x8, R26 ;  /* 0x0000000804147825 */ /* 0x000fe200078e021a */
[----:B---3--:R1:W-:Y:S04]  /*0880*/  STG.E.64 desc[UR6][R26.64], R24 ;  /* 0x000000181a007986 */ /* 0x0083e8000c101b06 */
[----:B------:R-:W2:Y:S01]  /*0890*/  LDG.E.64 R14, desc[UR6][R20.64] ;  /* 0x00000006140e7981 */ /* 0x000ea2000c1e1b00 */
[----:B------:R-:W-:-:S05]  /*08a0*/  IMAD.WIDE R12, R8, 0x8, R20 ;  /* 0x00000008080c7825 */ /* 0x000fca00078e0214 */
[----:B--2---:R1:W-:Y:S04]  /*08b0*/  STG.E.64 desc[UR6][R12.64], R14 ;  /* 0x0000000e0c007986 */ /* 0x0043e8000c101b06 */
[----:B0-----:R-:W2:Y:S04]  /*08c0*/  LDG.E.64 R16, desc[UR6][R26.64] ;  /* 0x000000061a107981 */ /* 0x001ea8000c1e1b00 */
[----:B------:R-:W3:Y:S01]  /*08d0*/  LDG.E.64 R22, desc[UR6][R10.64] ;  /* 0x000000060a167981 */ /* 0x000ee2000c1e1b00 */
[----:B------:R-:W-:-:S05]  /*08e0*/  IMAD R9, R2, 0x4, R9 ;  /* 0x0000000402097824 */ /* 0x000fca00078e0209 */
[----:B------:R-:W-:Y:S01]  /*08f0*/  ISETP.GE.AND P0, PT, R9, R6, PT ;  /* 0x000000060900720c */ /* 0x000fe20003f06270 */
[----:B--2---:R-:W-:-:S08]  /*0900*/  DADD R16, |R14|, |R16| ;  /* 0x000000000e107229 */ /* 0x004fd00000000610 */
[----:B---3--:R-:W-:-:S07]  /*0910*/  DADD R16, R16, R22 ;  /* 0x0000000010107229 */ /* 0x008fce0000000016 */
[----:B------:R1:W-:Y:S01]  /*0920*/  STG.E.64 desc[UR6][R10.64], R16 ;  /* 0x000000100a007986 */ /* 0x0003e2000c101b06 */
[----:B------:R-:W-:Y:S05]  /*0930*/  @!P0 BRA `(.L_x_229) ;  /* 0xfffffffc001c8947 */ /* 0x000fea000383ffff */
.L_x_225:
[----:B------:R-:W-:Y:S05]  /*0940*/  BSYNC.RECONVERGENT B0 ;  /* 0x0000000000007941 */ /* 0x000fea0003800200 */
.L_x_224:
[----:B------:R-:W-:-:S13]  /*0950*/  ISETP.NE.AND P0, PT, R5, R0, PT ;  /* 0x000000000500720c */ /* 0x000fda0003f05270 */
[----:B------:R-:W-:Y:S05]  /*0960*/  @P0 EXIT ;  /* 0x000000000000094d */ /* 0x000fea0003800000 */
[----:B------:R-:W2:Y:S02]  /*0970*/  LDCU UR4, c[0x0][0x38c] ;  /* 0x00007180ff0477ac */ /* 0x000ea40008000800 */
[----:B--2---:R-:W-:-:S06]  /*0980*/  UIADD3 UR4, UPT, UPT, UR4, -0x1, URZ ;  /* 0xffffffff04047890 */ /* 0x004fcc000fffe0ff */
[----:B------:R-:W-:-:S13]  /*0990*/  ISETP.GE.AND P0, PT, R3, UR4, PT ;  /* 0x0000000403007c0c */ /* 0x000fda000bf06270 */
[----:B------:R-:W-:Y:S05]  /*09a0*/  @P0 EXIT ;  /* 0x000000000000094d */ /* 0x000fea0003800000 */
[----:B------:R-:W2:Y:S01]  /*09b0*/  I2F.U32.RP R8, R0 ;  /* 0x0000000000087306 */ /* 0x000ea20000209000 */
[C---:B------:R-:W-:Y:S01]  /*09c0*/  IMAD.IADD R2, R0.reuse, 0x1, R3 ;  /* 0x0000000100027824 */ /* 0x040fe200078e0203 */
[----:B------:R-:W-:Y:S01]  /*09d0*/  IADD3 R9, PT, PT, RZ, -R0, RZ ;  /* 0x80000000ff097210 */ /* 0x000fe20007ffe0ff */
[----:B------:R-:W3:Y:S01]  /*09e0*/  LDCU.64 UR8, c[0x0][0x380] ;  /* 0x00007000ff0877ac */ /* 0x000ee20008000a00 */
[----:B------:R-:W-:Y:S01]  /*09f0*/  ISETP.NE.U32.AND P2, PT, R0, RZ, PT ;  /* 0x000000ff0000720c */ /* 0x000fe20003f45070 */
[----:B------:R-:W-:Y:S01]  /*0a00*/  BSSY.RECONVERGENT B0, `(.L_x_230) ;  /* 0x0000033000007945 */ /* 0x000fe20003800200 */
[C---:B------:R-:W-:Y:S02]  /*0a10*/  ISETP.GE.U32.AND P0, PT, R2.reuse, UR4, PT ;  /* 0x0000000402007c0c */ /* 0x040fe4000bf06070 */
[----:B------:R-:W-:Y:S02]  /*0a20*/  VIMNMX.U32 R7, PT, PT, R2, UR4, !PT ;  /* 0x0000000402077c48 */ /* 0x000fe4000ffe0000 */
[----:B------:R-:W-:-:S04]  /*0a30*/  SEL R6, RZ, 0x1, P0 ;  /* 0x00000001ff067807 */ /* 0x000fc80000000000 */
[----:B------:R-:W-:Y:S01]  /*0a40*/  IADD3 R7, PT, PT, R7, -R2, -R6 ;  /* 0x8000000207077210 */ /* 0x000fe20007ffe806 */
[----:B--2---:R-:W2:Y:S02]  /*0a50*/  MUFU.RCP R8, R8 ;  /* 0x0000000800087308 */ /* 0x004ea40000001000 */
[----:B--2---:R-:W-:-:S06]  /*0a60*/  VIADD R4, R8, 0xffffffe ;  /* 0x0ffffffe08047836 */ /* 0x004fcc0000000000 */
[----:B------:R2:W4:Y:S02]  /*0a70*/  F2I.FTZ.U32.TRUNC.NTZ R5, R4 ;  /* 0x0000000400057305 */ /* 0x000524000021f000 */
[----:B--2---:R-:W-:Y:S01]  /*0a80*/  MOV R4, RZ ;  /* 0x000000ff00047202 */ /* 0x004fe20000000f00 */
[----:B----4-:R-:W-:-:S04]  /*0a90*/  IMAD R9, R9, R5, RZ ;  /* 0x0000000509097224 */ /* 0x010fc800078e02ff */
[----:B------:R-:W-:-:S06]  /*0aa0*/  IMAD.HI.U32 R8, R5, R9, R4 ;  /* 0x0000000905087227 */ /* 0x000fcc00078e0004 */
[----:B------:R-:W-:-:S04]  /*0ab0*/  IMAD.HI.U32 R5, R8, R7, RZ ;  /* 0x0000000708057227 */ /* 0x000fc800078e00ff */
[----:B------:R-:W-:-:S04]  /*0ac0*/  IMAD.MOV R2, RZ, RZ, -R5 ;  /* 0x000000ffff027224 */ /* 0x000fc800078e0a05 */
[----:B------:R-:W-:-:S05]  /*0ad0*/  IMAD R7, R0, R2, R7 ;  /* 0x0000000200077224 */ /* 0x000fca00078e0207 */
[----:B------:R-:W-:-:S13]  /*0ae0*/  ISETP.GE.U32.AND P0, PT, R7, R0, PT ;  /* 0x000000000700720c */ /* 0x000fda0003f06070 */
[----:B------:R-:W-:Y:S01]  /*0af0*/  @P0 IADD3 R7, PT, PT, -R0, R7, RZ ;  /* 0x0000000700070210 */ /* 0x000fe20007ffe1ff */
[----:B------:R-:W-:-:S03]  /*0b00*/  @P0 VIADD R5, R5, 0x1 ;  /* 0x0000000105050836 */ /* 0x000fc60000000000 */
[----:B------:R-:W-:-:S13]  /*0b10*/  ISETP.GE.U32.AND P1, PT, R7, R0, PT ;  /* 0x000000000700720c */ /* 0x000fda0003f26070 */
[----:B------:R-:W-:Y:S02]  /*0b20*/  @P1 IADD3 R5, PT, PT, R5, 0x1, RZ ;  /* 0x0000000105051810 */ /* 0x000fe40007ffe0ff */
[----:B------:R-:W-:-:S05]  /*0b30*/  @!P2 LOP3.LUT R5, RZ, R0, RZ, 0x33, !PT ;  /* 0x00000000ff05a212 */ /* 0x000fca00078e33ff */
[----:B------:R-:W-:-:S05]  /*0b40*/  IMAD.IADD R6, R6, 0x1, R5 ;  /* 0x0000000106067824 */ /* 0x000fca00078e0205 */
[C---:B------:R-:W-:Y:S02]  /*0b50*/  LOP3.LUT R2, R6.reuse, 0x3, RZ, 0xc0, !PT ;  /* 0x0000000306027812 */ /* 0x040fe400078ec0ff */
[----:B------:R-:W-:Y:S02]  /*0b60*/  ISETP.GE.U32.AND P0, PT, R6, 0x3, PT ;  /* 0x000000030600780c */ /* 0x000fe40003f06070 */
[----:B------:R-:W-:-:S13]  /*0b70*/  ISETP.NE.AND P1, PT, R2, 0x3, PT ;  /* 0x000000030200780c */ /* 0x000fda0003f25270 */
[----:B---3--:R-:W-:Y:S05]  /*0b80*/  @!P1 BRA `(.L_x_231) ;  /* 0x0000000000689947 */ /* 0x008fea0003800000 */
[----:B------:R-:W2:Y:S01]  /*0b90*/  LDC R2, c[0x0][0x388] ;  /* 0x0000e200ff027b82 */ /* 0x000ea20000000800 */
[----:B------:R-:W-:-:S04]  /*0ba0*/  IADD3 R6, PT, PT, R6, 0x1, RZ ;  /* 0x0000000106067810 */ /* 0x000fc80007ffe0ff */
[----:B------:R-:W-:-:S03]  /*0bb0*/  LOP3.LUT R6, R6, 0x3, RZ, 0xc0, !PT ;  /* 0x0000000306067812 */ /* 0x000fc600078ec0ff */
[----:B------:R-:W3:Y:S02]  /*0bc0*/  LDC.64 R4, c[0x0][0x380] ;  /* 0x0000e000ff047b82 */ /* 0x000ee40000000a00 */
[----:B------:R-:W-:Y:S02]  /*0bd0*/  IMAD.MOV R20, RZ, RZ, -R6 ;  /* 0x000000ffff147224 */ /* 0x000fe400078e0a06 */
[----:B--2---:R-:W-:Y:S02]  /*0be0*/  IMAD R21, R3, R2, RZ ;  /* 0x0000000203157224 */ /* 0x004fe400078e02ff */
[----:B------:R-:W-:-:S07]  /*0bf0*/  IMAD R3, R0, R6, R3 ;  /* 0x0000000600037224 */ /* 0x000fce00078e0203 */
.L_x_232:
[----:B----4-:R-:W-:Y:S01]  /*0c00*/  SHF.R.S32.HI R7, RZ, 0x1f, R21 ;  /* 0x0000001fff077819 */ /* 0x010fe20000011415 */
[C---:B-1-3--:R-:W-:Y:S01]  /*0c10*/  IMAD.WIDE R12, R21.reuse, 0x8, R4 ;  /* 0x00000008150c7825 */ /* 0x04afe200078e0204 */
[----:B------:R-:W-:-:S04]  /*0c20*/  IADD3 R8, P1, PT, R21, R2, RZ ;  /* 0x0000000215087210 */ /* 0x000fc80007f3e0ff */
[----:B------:R-:W-:Y:S01]  /*0c30*/  LEA.HI.X.SX32 R7, R2, R7, 0x1, P1 ;  /* 0x0000000702077211 */ /* 0x000fe200008f0eff */
[----:B------:R-:W2:Y:S01]  /*0c40*/  LDG.E.64 R14, desc[UR6][R12.64+0x8] ;  /* 0x000008060c0e7981 */ /* 0x000ea2000c1e1b00 */
[----:B------:R-:W-:-:S04]  /*0c50*/  LEA R6, P1, R8, UR8, 0x3 ;  /* 0x0000000808067c11 */ /* 0x000fc8000f8218ff */
[----:B------:R-:W-:-:S05]  /*0c60*/  LEA.HI.X R7, R8, UR9, R7, 0x3, P1 ;  /* 0x0000000908077c11 */ /* 0x000fca00088f1c07 */
[----:B------:R-:W3:Y:S04]  /*0c70*/  LDG.E.64 R8, desc[UR6][R6.64+-0x10] ;  /* 0xfffff00606087981 */ /* 0x000ee8000c1e1b00 */
[----:B---3--:R4:W-:Y:S04]  /*0c80*/  STG.E.64 desc[UR6][R12.64], R8 ;  /* 0x000000080c007986 */ /* 0x0089e8000c101b06 */
[----:B--2---:R4:W-:Y:S04]  /*0c90*/  STG.E.64 desc[UR6][R6.64+-0x8], R14 ;  /* 0xfffff80e06007986 */ /* 0x0049e8000c101b06 */
[----:B0-----:R-:W2:Y:S04]  /*0ca0*/  LDG.E.64 R16, desc[UR6][R12.64] ;  /* 0x000000060c107981 */ /* 0x001ea8000c1e1b00 */
[----:B------:R-:W3:Y:S01]  /*0cb0*/  LDG.E.64 R18, desc[UR6][R10.64] ;  /* 0x000000060a127981 */ /* 0x000ee2000c1e1b00 */
[----:B------:R-:W-:-:S04]  /*0cc0*/  IADD3 R20, PT, PT, R20, 0x1, RZ ;  /* 0x0000000114147810 */ /* 0x000fc80007ffe0ff */
[----:B------:R-:W-:Y:S01]  /*0cd0*/  ISETP.NE.AND P1, PT, R20, RZ, PT ;  /* 0x000000ff1400720c */ /* 0x000fe20003f25270 */
[----:B------:R-:W-:Y:S01]  /*0ce0*/  IMAD R21, R0, R2, R21 ;  /* 0x0000000200157224 */ /* 0x000fe200078e0215 */
[----:B--2---:R-:W-:-:S08]  /*0cf0*/  DADD R16, |R14|, |R16| ;  /* 0x000000000e107229 */ /* 0x004fd00000000610 */
[----:B---3--:R-:W-:-:S07]  /*0d00*/  DADD R16, R16, R18 ;  /* 0x0000000010107229 */ /* 0x008fce0000000012 */
[----:B------:R4:W-:Y:S01]  /*0d10*/  STG.E.64 desc[UR6][R10.64], R16 ;  /* 0x000000100a007986 */ /* 0x0009e2000c101b06 */
[----:B------:R-:W-:Y:S05]  /*0d20*/  @P1 BRA `(.L_x_232) ;  /* 0xfffffffc00b41947 */ /* 0x000fea000383ffff */
.L_x_231:
[----:B------:R-:W-:Y:S05]  /*0d30*/  BSYNC.RECONVERGENT B0 ;  /* 0x0000000000007941 */ /* 0x000fea0003800200 */
.L_x_230:
[----:B------:R-:W-:Y:S05]  /*0d40*/  @!P0 EXIT ;  /* 0x000000000000894d */ /* 0x000fea0003800000 */
[----:B------:R-:W2:Y:S01]  /*0d50*/  LDCU UR5, c[0x0][0x388] ;  /* 0x00007100ff0577ac */ /* 0x000ea20008000800 */
[----:B------:R-:W3:Y:S01]  /*0d60*/  LDCU.64 UR10, c[0x0][0x380] ;  /* 0x00007000ff0a77ac */ /* 0x000ee20008000a00 */
[----:B--2---:R-:W-:-:S12]  /*0d70*/  USHF.R.S32.HI UR8, URZ, 0x1f, UR5 ;  /* 0x0000001fff087899 */ /* 0x004fd80008011405 */
.L_x_233:
[----:B0-----:R-:W2:Y:S01]  /*0d80*/  LDC.64 R4, c[0x0][0x380] ;  /* 0x0000e000ff047b82 */ /* 0x001ea20000000a00 */
[----:B-1--4-:R-:W-:-:S05]  /*0d90*/  IMAD R13, R3, UR5, RZ ;  /* 0x00000005030d7c24 */ /* 0x012fca000f8e02ff */
[----:B------:R-:W-:-:S04]  /*0da0*/  IADD3 R2, P0, PT, R13, UR5, RZ ;  /* 0x000000050d027c10 */ /* 0x000fc8000ff1e0ff */
[----:B------:R-:W-:Y:S02]  /*0db0*/  LEA.HI.X.SX32 R7, R13, UR8, 0x1, P0 ;  /* 0x000000080d077c11 */ /* 0x000fe400080f0eff */
[----:B---3--:R-:W-:-:S04]  /*0dc0*/  LEA R6, P0, R2, UR10, 0x3 ;  /* 0x0000000a02067c11 */ /* 0x008fc8000f8018ff */
[----:B------:R-:W-:-:S05]  /*0dd0*/  LEA.HI.X R7, R2, UR11, R7, 0x3, P0 ;  /* 0x0000000b02077c11 */ /* 0x000fca00080f1c07 */
[----:B------:R-:W3:Y:S01]  /*0de0*/  LDG.E.64 R8, desc[UR6][R6.64+-0x10] ;  /* 0xfffff00606087981 */ /* 0x000ee2000c1e1b00 */
[----:B--2---:R-:W-:-:S05]  /*0df0*/  IMAD.WIDE R12, R13, 0x8, R4 ;  /* 0x000000080d0c7825 */ /* 0x004fca00078e0204 */
[----:B------:R-:W2:Y:S04]  /*0e00*/  LDG.E.64 R14, desc[UR6][R12.64+0x8] ;  /* 0x000008060c0e7981 */ /* 0x000ea8000c1e1b00 */
[----:B---3--:R1:W-:Y:S04]  /*0e10*/  STG.E.64 desc[UR6][R12.64], R8 ;  /* 0x000000080c007986 */ /* 0x0083e8000c101b06 */
[----:B--2---:R2:W-:Y:S04]  /*0e20*/  STG.E.64 desc[UR6][R6.64+-0x8], R14 ;  /* 0xfffff80e06007986 */ /* 0x0045e8000c101b06 */
[----:B0-----:R-:W3:Y:S04]  /*0e30*/  LDG.E.64 R16, desc[UR6][R12.64] ;  /* 0x000000060c107981 */ /* 0x001ee8000c1e1b00 */
[----:B------:R-:W4:Y:S01]  /*0e40*/  LDG.E.64 R18, desc[UR6][R10.64] ;  /* 0x000000060a127981 */ /* 0x000f22000c1e1b00 */
[----:B------:R-:W-:-:S04]  /*0e50*/  IMAD.IADD R3, R0, 0x1, R3 ;  /* 0x0000000100037824 */ /* 0x000fc800078e0203 */
[----:B------:R-:W-:-:S05]  /*0e60*/  IMAD R23, R3, UR5, RZ ;  /* 0x0000000503177c24 */ /* 0x000fca000f8e02ff */
[----:B------:R-:W-:-:S04]  /*0e70*/  IADD3 R2, P0, PT, R23, UR5, RZ ;  /* 0x0000000517027c10 */ /* 0x000fc8000ff1e0ff */
[C---:B------:R-:W-:Y:S02]  /*0e80*/  LEA.HI.X.SX32 R21, R23.reuse, UR8, 0x1, P0 ;  /* 0x0000000817157c11 */ /* 0x040fe400080f0eff */
[----:B------:R-:W-:Y:S01]  /*0e90*/  LEA R20, P0, R2, UR10, 0x3 ;  /* 0x0000000a02147c11 */ /* 0x000fe2000f8018ff */
[----:B-1----:R-:W-:-:S03]  /*0ea0*/  IMAD.WIDE R8, R23, 0x8, R4 ;  /* 0x0000000817087825 */ /* 0x002fc600078e0204 */
[----:B------:R-:W-:Y:S01]  /*0eb0*/  LEA.HI.X R21, R2, UR11, R21, 0x3, P0 ;  /* 0x0000000b02157c11 */ /* 0x000fe200080f1c15 */
[----:B---3--:R-:W-:-:S08]  /*0ec0*/  DADD R16, |R14|, |R16| ;  /* 0x000000000e107229 */ /* 0x008fd00000000610 */
[----:B----4-:R-:W-:-:S07]  /*0ed0*/  DADD R16, R16, R18 ;  /* 0x0000000010107229 */ /* 0x010fce0000000012 */
[----:B------:R0:W-:Y:S04]  /*0ee0*/  STG.E.64 desc[UR6][R10.64], R16 ;  /* 0x000000100a007986 */ /* 0x0001e8000c101b06 */
[----:B--2---:R-:W2:Y:S04]  /*0ef0*/  LDG.E.64 R6, desc[UR6][R20.64+-0x10] ;  /* 0xfffff00614067981 */ /* 0x004ea8000c1e1b00 */
[----:B------:R-:W3:Y:S01]  /*0f00*/  LDG.E.64 R12, desc[UR6][R8.64+0x8] ;  /* 0x00000806080c7981 */ /* 0x000ee2000c1e1b00 */
[----:B------:R-:W-:-:S03]  /*0f10*/  IADD3 R3, PT, PT, R0, R3, RZ ;  /* 0x0000000300037210 */ /* 0x000fc60007ffe0ff */
[----:B--2---:R-:W-:Y:S04]  /*0f20*/  STG.E.64 desc[UR6][R8.64], R6 ;  /* 0x0000000608007986 */ /* 0x004fe8000c101b06 */
[----:B---3--:R1:W-:Y:S04]  /*0f30*/  STG.E.64 desc[UR6][R20.64+-0x8], R12 ;  /* 0xfffff80c14007986 */ /* 0x0083e8000c101b06 */
[----:B------:R-:W2:Y:S04]  /*0f40*/  LDG.E.64 R14, desc[UR6][R8.64] ;  /* 0x00000006080e7981 */ /* 0x000ea8000c1e1b00 */
[----:B------:R-:W3:Y:S01]  /*0f50*/  LDG.E.64 R18, desc[UR6][R10.64] ;  /* 0x000000060a127981 */ /* 0x000ee2000c1e1b00 */
[----:B------:R-:W-:-:S05]  /*0f60*/  IMAD R23, R3, UR5, RZ ;  /* 0x0000000503177c24 */ /* 0x000fca000f8e02ff */
[----:B------:R-:W-:-:S04]  /*0f70*/  IADD3 R2, P0, PT, R23, UR5, RZ ;  /* 0x0000000517027c10 */ /* 0x000fc8000ff1e0ff */
[----:B0-----:R-:W-:Y:S02]  /*0f80*/  LEA.HI.X.SX32 R17, R23, UR8, 0x1, P0 ;  /* 0x0000000817117c11 */ /* 0x001fe400080f0eff */
[----:B------:R-:W-:-:S04]  /*0f90*/  LEA R16, P0, R2, UR10, 0x3 ;  /* 0x0000000a02107c11 */ /* 0x000fc8000f8018ff */
[----:B------:R-:W-:Y:S01]  /*0fa0*/  LEA.HI.X R17, R2, UR11, R17, 0x3, P0 ;  /* 0x0000000b02117c11 */ /* 0x000fe200080f1c11 */
[----:B--2---:R-:W-:Y:S01]  /*0fb0*/  DADD R14, |R12|, |R14| ;  /* 0x000000000c0e7229 */ /* 0x004fe2000000060e */
[----:B-1----:R-:W-:-:S07]  /*0fc0*/  IMAD.WIDE R12, R23, 0x8, R4 ;  /* 0x00000008170c7825 */ /* 0x002fce00078e0204 */
[----:B---3--:R-:W-:-:S07]  /*0fd0*/  DADD R14, R14, R18 ;  /* 0x000000000e0e7229 */ /* 0x008fce0000000012 */
[----:B------:R0:W-:Y:S04]  /*0fe0*/  STG.E.64 desc[UR6][R10.64], R14 ;  /* 0x0000000e0a007986 */ /* 0x0001e8000c101b06 */
[----:B------:R-:W2:Y:S04]  /*0ff0*/  LDG.E.64 R6, desc[UR6][R16.64+-0x10] ;  /* 0xfffff00610067981 */ /* 0x000ea8000c1e1b00 */
[----:B------:R-:W3:Y:S01]  /*1000*/  LDG.E.64 R8, desc[UR6][R12.64+0x8] ;  /* 0x000008060c087981 */ /* 0x000ee2000c1e1b00 */
[----:B------:R-:W-:-:S03]  /*1010*/  IMAD.IADD R3, R0, 0x1, R3 ;  /* 0x0000000100037824 */ /* 0x000fc600078e0203 */
[----:B--2---:R1:W-:Y:S04]  /*1020*/  STG.E.64 desc[UR6][R12.64], R6 ;  /* 0x000000060c007986 */ /* 0x0043e8000c101b06 */
[----:B---3--:R2:W-:Y:S04]  /*1030*/  STG.E.64 desc[UR6][R16.64+-0x8], R8 ;  /* 0xfffff80810007986 */ /* 0x0085e8000c101b06 */
[----:B------:R-:W3:Y:S04]  /*1040*/  LDG.E.64 R18, desc[UR6][R12.64] ;  /* 0x000000060c127981 */ /* 0x000ee8000c1e1b00 */
[----:B------:R-:W4:Y:S01]  /*1050*/  LDG.E.64 R20, desc[UR6][R10.64] ;  /* 0x000000060a147981 */ /* 0x000f22000c1e1b00 */
[----:B------:R-:W-:-:S05]  /*1060*/  IMAD R23, R3, UR5, RZ ;  /* 0x0000000503177c24 */ /* 0x000fca000f8e02ff */
[----:B------:R-:W-:-:S04]  /*1070*/  IADD3 R2, P0, PT, R23, UR5, RZ ;  /* 0x0000000517027c10 */ /* 0x000fc8000ff1e0ff */
[C---:B0-----:R-:W-:Y:S02]  /*1080*/  LEA.HI.X.SX32 R15, R23.reuse, UR8, 0x1, P0 ;  /* 0x00000008170f7c11 */ /* 0x041fe400080f0eff */
[----:B------:R-:W-:Y:S01]  /*1090*/  LEA R14, P0, R2, UR10, 0x3 ;  /* 0x0000000a020e7c11 */ /* 0x000fe2000f8018ff */
[----:B-1----:R-:W-:-:S03]  /*10a0*/  IMAD.WIDE R6, R23, 0x8, R4 ;  /* 0x0000000817067825 */ /* 0x002fc600078e0204 */
[----:B------:R-:W-:Y:S01]  /*10b0*/  LEA.HI.X R15, R2, UR11, R15, 0x3, P0 ;  /* 0x0000000b020f7c11 */ /* 0x000fe200080f1c0f */
[----:B---3--:R-:W-:-:S08]  /*10c0*/  DADD R18, |R8|, |R18| ;  /* 0x0000000008127229 */ /* 0x008fd00000000612 */
[----:B----4-:R-:W-:-:S07]  /*10d0*/  DADD R18, R18, R20 ;  /* 0x0000000012127229 */ /* 0x010fce0000000014 */
[----:B------:R0:W-:Y:S04]  /*10e0*/  STG.E.64 desc[UR6][R10.64], R18 ;  /* 0x000000120a007986 */ /* 0x0001e8000c101b06 */
[----:B------:R-:W3:Y:S04]  /*10f0*/  LDG.E.64 R4, desc[UR6][R14.64+-0x10] ;  /* 0xfffff0060e047981 */ /* 0x000ee8000c1e1b00 */
[----:B--2---:R-:W2:Y:S04]  /*1100*/  LDG.E.64 R8, desc[UR6][R6.64+0x8] ;  /* 0x0000080606087981 */ /* 0x004ea8000c1e1b00 */
[----:B---3--:R0:W-:Y:S04]  /*1110*/  STG.E.64 desc[UR6][R6.64], R4 ;  /* 0x0000000406007986 */ /* 0x0081e8000c101b06 */
[----:B--2---:R0:W-:Y:S04]  /*1120*/  STG.E.64 desc[UR6][R14.64+-0x8], R8 ;  /* 0xfffff8080e007986 */ /* 0x0041e8000c101b06 */
[----:B------:R-:W2:Y:S04]  /*1130*/  LDG.E.64 R12, desc[UR6][R6.64] ;  /* 0x00000006060c7981 */ /* 0x000ea8000c1e1b00 */
[----:B------:R-:W3:Y:S01]  /*1140*/  LDG.E.64 R16, desc[UR6][R10.64] ;  /* 0x000000060a107981 */ /* 0x000ee2000c1e1b00 */
[----:B------:R-:W-:-:S04]  /*1150*/  IADD3 R3, PT, PT, R0, R3, RZ ;  /* 0x0000000300037210 */ /* 0x000fc80007ffe0ff */
[----:B------:R-:W-:Y:S01]  /*1160*/  ISETP.GE.AND P0, PT, R3, UR4, PT ;  /* 0x0000000403007c0c */ /* 0x000fe2000bf06270 */
[----:B--2---:R-:W-:-:S08]  /*1170*/  DADD R12, |R8|, |R12| ;  /* 0x00000000080c7229 */ /* 0x004fd0000000060c */
[----:B---3--:R-:W-:-:S07]  /*1180*/  DADD R12, R12, R16 ;  /* 0x000000000c0c7229 */ /* 0x008fce0000000010 */
[----:B------:R0:W-:Y:S01]  /*1190*/  STG.E.64 desc[UR6][R10.64], R12 ;  /* 0x0000000c0a007986 */ /* 0x0001e2000c101b06 */
[----:B------:R-:W-:Y:S05]  /*11a0*/  @!P0 BRA `(.L_x_233) ;  /* 0xfffffff800f48947 */ /* 0x000fea000383ffff */
[----:B------:R-:W-:Y:S05]  /*11b0*/  EXIT ;  /* 0x000000000000794d */ /* 0x000fea0003800000 */
.L_x_234:
        /* <DEDUP_REMOVED lines=12> */
.L_x_254:


//--------------------- .text._Z16jacobiStepKernelPdS_S_iiS_S_ --------------------------
	.section	.text._Z16jacobiStepKernelPdS_S_iiS_S_,"ax",@progbits
	.align	128
        .global         _Z16jacobiStepKernelPdS_S_iiS_S_
        .type           _Z16jacobiStepKernelPdS_S_iiS_S_,@function
        .size           _Z16jacobiStepKernelPdS_S_iiS_S_,(.L_x_255 - _Z16jacobiStepKernelPdS_S_iiS_S_)
        .other          _Z16jacobiStepKernelPdS_S_iiS_S_,@"STO_CUDA_ENTRY STV_DEFAULT"
_Z16jacobiStepKernelPdS_S_iiS_S_:
.text._Z16jacobiStepKernelPdS_S_iiS_S_:
[----:B------:R-:W-:Y:S01]  /*0000*/  LDC R1, c[0x0][0x37c] ;  /* 0x0000df00ff017b82 */ /* 0x000fe20000000800 */
[----:B------:R-:W0:Y:S07]  /*0010*/  S2R R3, SR_TID.Y ;  /* 0x0000000000037919 */ /* 0x000e2e0000002200 */
[----:B------:R-:W1:Y:S01]  /*0020*/  LDC R2, c[0x0][0x360] ;  /* 0x0000d800ff027b82 */ /* 0x000e620000000800 */
[----:B------:R-:W2:Y:S01]  /*0030*/  LDCU UR8, c[0x0][0x370] ;  /* 0x00006e00ff0877ac */ /* 0x000ea20008000800 */
[----:B------:R-:W1:Y:S01]  /*0040*/  S2R R5, SR_TID.X ;  /* 0x0000000000057919 */ /* 0x000e620000002100 */
[----:B------:R-:W3:Y:S05]  /*0050*/  LDCU UR4, c[0x0][0x39c] ;  /* 0x00007380ff0477ac */ /* 0x000eea0008000800 */
[----:B------:R-:W0:Y:S08]  /*0060*/  S2UR UR6, SR_CTAID.Y ;  /* 0x00000000000679c3 */ /* 0x000e300000002600 */
[----:B------:R-:W0:Y:S01]  /*0070*/  LDC R0, c[0x0][0x364] ;  /* 0x0000d900ff007b82 */ /* 0x000e220000000800 */
[----:B------:R-:W4:Y:S01]  /*0080*/  LDCU UR9, c[0x0][0x374] ;  /* 0x00006e80ff0977ac */ /* 0x000f220008000800 */
[----:B---3--:R-:W-:-:S06]  /*0090*/  UIADD3 UR4, UPT, UPT, UR4, -0x1, URZ ;  /* 0xffffffff04047890 */ /* 0x008fcc000fffe0ff */
[----:B------:R-:W1:Y:S08]  /*00a0*/  S2UR UR5, SR_CTAID.X ;  /* 0x00000000000579c3 */ /* 0x000e700000002500 */
[----:B------:R-:W3:Y:S08]  /*00b0*/  LDC.64 R8, c[0x0][0x3a0] ;  /* 0x0000e800ff087b82 */ /* 0x000ef00000000a00 */
[----:B------:R-:W5:Y:S01]  /*00c0*/  LDC.64 R10, c[0x0][0x3a8] ;  /* 0x0000ea00ff0a7b82 */ /* 0x000f620000000a00 */
[C---:B0-----:R-:W-:Y:S01]  /*00d0*/  IMAD R3, R0.reuse, UR6, R3 ;  /* 0x0000000600037c24 */ /* 0x041fe2000f8e0203 */
[----:B------:R-:W0:Y:S01]  /*00e0*/  LDCU.64 UR6, c[0x0][0x358] ;  /* 0x00006b00ff0677ac */ /* 0x000e220008000a00 */
[----:B----4-:R-:W-:-:S03]  /*00f0*/  IMAD R0, R0, UR9, RZ ;  /* 0x0000000900007c24 */ /* 0x010fc6000f8e02ff */
[----:B------:R-:W-:Y:S01]  /*0100*/  ISETP.NE.AND P0, PT, R3, RZ, PT ;  /* 0x000000ff0300720c */ /* 0x000fe20003f05270 */
[----:B-1----:R-:W-:-:S03]  /*0110*/  IMAD R5, R2, UR5, R5 ;  /* 0x0000000502057c24 */ /* 0x002fc6000f8e0205 */
[----:B------:R-:W-:Y:S01]  /*0120*/  SEL R6, R0, R3, !P0 ;  /* 0x0000000300067207 */ /* 0x000fe20004000000 */
[----:B--2---:R-:W-:Y:S02]  /*0130*/  IMAD R2, R2, UR8, RZ ;  /* 0x0000000802027c24 */ /* 0x004fe4000f8e02ff */
[----:B------:R-:W-:Y:S01]  /*0140*/  IMAD R3, R5, R0, R3 ;  /* 0x0000000005037224 */ /* 0x000fe200078e0203 */
[----:B------:R-:W-:-:S03]  /*0150*/  ISETP.GE.AND P0, PT, R6, UR4, PT ;  /* 0x0000000406007c0c */ /* 0x000fc6000bf06270 */
[----:B---3--:R-:W-:-:S05]  /*0160*/  IMAD.WIDE.U32 R8, R3, 0x8, R8 ;  /* 0x0000000803087825 */ /* 0x008fca00078e0008 */
[----:B0-----:R0:W-:Y:S01]  /*0170*/  STG.E.64 desc[UR6][R8.64], RZ ;  /* 0x000000ff08007986 */ /* 0x0011e2000c101b06 */
[----:B-----5:R-:W-:-:S05]  /*0180*/  IMAD.WIDE.U32 R10, R3, 0x8, R10 ;  /* 0x00000008030a7825 */ /* 0x020fca00078e000a */
[----:B------:R0:W-:Y:S01]  /*0190*/  STG.E.64 desc[UR6][R10.64], RZ ;  /* 0x000000ff0a007986 */ /* 0x0001e2000c101b06 */
[----:B------:R-:W-:Y:S05]  /*01a0*/  @P0 EXIT ;  /* 0x000000000000094d */ /* 0x000fea0003800000 */
[----:B------:R-:W1:Y:S01]  /*01b0*/  LDCU UR5, c[0x0][0x398] ;  /* 0x00007300ff0577ac */ /* 0x000e620008000800 */
[----:B------:R-:W-:Y:S01]  /*01c0*/  ISETP.GT.AND P0, PT, R5, RZ, PT ;  /* 0x000000ff0500720c */ /* 0x000fe20003f04270 */
[----:B------:R-:W-:Y:S01]  /*01d0*/  BSSY.RECONVERGENT B0, `(.L_x_235) ;  /* 0x0000032000007945 */ /* 0x000fe20003800200 */
[----:B------:R-:W-:Y:S02]  /*01e0*/  MOV R3, R6 ;  /* 0x0000000600037202 */ /* 0x000fe40000000f00 */
[----:B------:R-:W-:-:S05]  /*01f0*/  SEL R4, R2, RZ, !P0 ;  /* 0x000000ff02047207 */ /* 0x000fca0004000000 */
[----:B------:R-:W-:Y:S01]  /*0200*/  IMAD.IADD R4, R5, 0x1, R4 ;  /* 0x0000000105047824 */ /* 0x000fe200078e0204 */
[----:B------:R-:W-:Y:S01]  /*0210*/  MOV R5, R3 ;  /* 0x0000000300057202 */ /* 0x000fe20000000f00 */
[----:B-1----:R-:W-:-:S12]  /*0220*/  UIADD3 UR5, UPT, UPT, UR5, -0x1, URZ ;  /* 0xffffffff05057890 */ /* 0x002fd8000fffe0ff */
.L_x_239:
[----:B------:R-:W-:Y:S01]  /*0230*/  ISETP.GE.AND P0, PT, R4, UR5, PT ;  /* 0x0000000504007c0c */ /* 0x000fe2000bf06270 */
[----:B------:R-:W-:-:S12]  /*0240*/  BSSY.RECONVERGENT B1, `(.L_x_236) ;  /* 0x0000027000017945 */ /* 0x000fd80003800200 */
[----:B-1----:R-:W-:Y:S05]  /*0250*/  @P0 BRA `(.L_x_237) ;  /* 0x0000000000940947 */ /* 0x002fea0003800000 */
[----:B------:R-:W1:Y:S01]  /*0260*/  LDC R6, c[0x0][0x398] ;  /* 0x0000e600ff067b82 */ /* 0x000e620000000800 */
[----:B------:R-:W-:Y:S01]  /*0270*/  MOV R24, R4 ;  /* 0x0000000400187202 */ /* 0x000fe20000000f00 */
[--C-:B-1----:R-:W-:Y:S02]  /*0280*/  IMAD R7, R5, R6, R6.reuse ;  /* 0x0000000605077224 */ /* 0x102fe400078e0206 */
[----:B------:R-:W-:-:S04]  /*0290*/  IMAD.MOV R12, RZ, RZ, -R6 ;  /* 0x000000ffff0c7224 */ /* 0x000fc800078e0a06 */
[----:B------:R-:W-:-:S07]  /*02a0*/  IMAD R7, R12, 0x2, R7 ;  /* 0x000000020c077824 */ /* 0x000fce00078e0207 */
.L_x_238:
[----:B-1----:R-:W1:Y:S01]  /*02b0*/  LDC.64 R22, c[0x0][0x388] ;  /* 0x0000e200ff167b82 */ /* 0x002e620000000a00 */
[----:B------:R-:W-:-:S07]  /*02c0*/  IMAD R25, R5, R6, R24 ;  /* 0x0000000605197224 */ /* 0x000fce00078e0218 */
[----:B------:R-:W2:Y:S01]  /*02d0*/  LDC.64 R12, c[0x0][0x390] ;  /* 0x0000e400ff0c7b82 */ /* 0x000ea20000000a00 */
[----:B------:R-:W-:Y:S01]  /*02e0*/  IADD3 R27, PT, PT, R7, R24, RZ ;  /* 0x00000018071b7210 */ /* 0x000fe20007ffe0ff */
[----:B-1----:R-:W-:-:S05]  /*02f0*/  IMAD.WIDE R14, R25, 0x8, R22 ;  /* 0x00000008190e7825 */ /* 0x002fca00078e0216 */
[----:B------:R-:W3:Y:S01]  /*0300*/  LDG.E.64 R20, desc[UR6][R14.64+0x8] ;  /* 0x000008060e147981 */ /* 0x000ee2000c1e1b00 */
[----:B------:R-:W-:-:S03]  /*0310*/  IMAD.WIDE R18, R6, 0x8, R14 ;  /* 0x0000000806127825 */ /* 0x000fc600078e020e */
[----:B------:R-:W3:Y:S01]  /*0320*/  LDG.E.64 R16, desc[UR6][R14.64+-0x8] ;  /* 0xfffff8060e107981 */ /* 0x000ee2000c1e1b00 */
[----:B------:R-:W-:-:S03]  /*0330*/  IMAD.WIDE R22, R27, 0x8, R22 ;  /* 0x000000081b167825 */ /* 0x000fc600078e0216 */
[----:B------:R-:W4:Y:S01]  /*0340*/  LDG.E.64 R18, desc[UR6][R18.64] ;  /* 0x0000000612127981 */ /* 0x000f22000c1e1b00 */
[----:B--2---:R-:W-:-:S03]  /*0350*/  IMAD.WIDE R12, R25, 0x8, R12 ;  /* 0x00000008190c7825 */ /* 0x004fc600078e020c */
[----:B------:R-:W2:Y:S04]  /*0360*/  LDG.E.64 R22, desc[UR6][R22.64] ;  /* 0x0000000616167981 */ /* 0x000ea8000c1e1b00 */
[----:B------:R-:W5:Y:S01]  /*0370*/  LDG.E.64 R12, desc[UR6][R12.64] ;  /* 0x000000060c0c7981 */ /* 0x000f62000c1e1b00 */
[----:B---3--:R-:W-:Y:S01]  /*0380*/  DADD R20, R20, R16 ;  /* 0x0000000014147229 */ /* 0x008fe20000000010 */
[----:B------:R-:W1:Y:S07]  /*0390*/  LDC.64 R16, c[0x0][0x380] ;  /* 0x0000e000ff107b82 */ /* 0x000e6e0000000a00 */
[----:B----4-:R-:W-:-:S08]  /*03a0*/  DADD R20, R20, R18 ;  /* 0x0000000014147229 */ /* 0x010fd00000000012 */
[----:B--2---:R-:W-:-:S08]  /*03b0*/  DADD R20, R20, R22 ;  /* 0x0000000014147229 */ /* 0x004fd00000000016 */
[----:B-----5:R-:W-:Y:S01]  /*03c0*/  DADD R20, R12, -R20 ;  /* 0x000000000c147229 */ /* 0x020fe20000000814 */
[----:B-1----:R-:W-:-:S07]  /*03d0*/  IMAD.WIDE R18, R25, 0x8, R16 ;  /* 0x0000000819127825 */ /* 0x002fce00078e0210 */
[----:B------:R-:W-:-:S07]  /*03e0*/  DMUL R20, R20, -0.25 ;  /* 0xbfd0000014147828 */ /* 0x000fce0000000000 */
[----:B------:R1:W-:Y:S04]  /*03f0*/  STG.E.64 desc[UR6][R18.64], R20 ;  /* 0x0000001412007986 */ /* 0x0003e8000c101b06 */
[----:B------:R-:W2:Y:S04]  /*0400*/  LDG.E.64 R14, desc[UR6][R14.64] ;  /* 0x000000060e0e7981 */ /* 0x000ea8000c1e1b00 */
[----:B------:R-:W3:Y:S01]  /*0410*/  LDG.E.64 R16, desc[UR6][R8.64] ;  /* 0x0000000608107981 */ /* 0x000ee2000c1e1b00 */
[----:B------:R-:W-:Y:S01]  /*0420*/  IMAD.IADD R24, R2, 0x1, R24 ;  /* 0x0000000102187824 */ /* 0x000fe200078e0218 */
[----:B--2---:R-:W-:-:S08]  /*0430*/  DADD R12, R20, -R14 ;  /* 0x00000000140c7229 */ /* 0x004fd0000000080e */
[----:B------:R-:W-:Y:S02]  /*0440*/  DADD R22, -RZ, |R12| ;  /* 0x00000000ff167229 */ /* 0x000fe4000000050c */
[----:B---3--:R-:W-:-:S08]  /*0450*/  DSETP.GT.AND P0, PT, |R12|, R16, PT ;  /* 0x000000100c00722a */ /* 0x008fd00003f04200 */
[----:B------:R-:W-:Y:S02]  /*0460*/  FSEL R12, R22, R16, P0 ;  /* 0x00000010160c7208 */ /* 0x000fe40000000000 */
[----:B------:R-:W-:Y:S02]  /*0470*/  FSEL R13, R23, R17, P0 ;  /* 0x00000011170d7208 */ /* 0x000fe40000000000 */
[----:B------:R-:W-:-:S03]  /*0480*/  ISETP.GE.AND P0, PT, R24, UR5, PT ;  /* 0x0000000518007c0c */ /* 0x000fc6000bf06270 */
[----:B------:R1:W-:Y:S10]  /*0490*/  STG.E.64 desc[UR6][R8.64], R12 ;  /* 0x0000000c08007986 */ /* 0x0003f4000c101b06 */
[----:B------:R-:W-:Y:S05]  /*04a0*/  @!P0 BRA `(.L_x_238) ;  /* 0xfffffffc00808947 */ /* 0x000fea000383ffff */
.L_x_237:
[----:B------:R-:W-:Y:S05]  /*04b0*/  BSYNC.RECONVERGENT B1 ;  /* 0x0000000000017941 */ /* 0x000fea0003800200 */
.L_x_236:
[----:B------:R-:W-:-:S04]  /*04c0*/  IADD3 R5, PT, PT, R0, R5, RZ ;  /* 0x0000000500057210 */ /* 0x000fc80007ffe0ff */
[----:B------:R-:W-:-:S13]  /*04d0*/  ISETP.GE.AND P0, PT, R5, UR4, PT ;  /* 0x0000000405007c0c */ /* 0x000fda000bf06270 */
[----:B------:R-:W-:Y:S05]  /*04e0*/  @!P0 BRA `(.L_x_239) ;  /* 0xfffffffc00508947 */ /* 0x000fea000383ffff */
[----:B------:R-:W-:Y:S05]  /*04f0*/  BSYNC.RECONVERGENT B0 ;  /* 0x0000000000007941 */ /* 0x000fea0003800200 */
.L_x_235:
[----:B01----:R-:W0:Y:S01]  /*0500*/  I2F.U32.RP R9, R2 ;  /* 0x0000000200097306 */ /* 0x003e220000209000 */
[C---:B------:R-:W-:Y:S01]  /*0510*/  IMAD.IADD R5, R2.reuse, 0x1, R4 ;  /* 0x0000000102057824 */ /* 0x040fe200078e0204 */
[----:B------:R-:W-:Y:S01]  /*0520*/  IADD3 R13, PT, PT, RZ, -R2, RZ ;  /* 0x80000002ff0d7210 */ /* 0x000fe20007ffe0ff */
[----:B------:R-:W1:Y:S01]  /*0530*/  LDCU UR9, c[0x0][0x398] ;  /* 0x00007300ff0977ac */ /* 0x000e620008000800 */
[----:B------:R-:W-:Y:S02]  /*0540*/  ISETP.NE.U32.AND P2, PT, R2, RZ, PT ;  /* 0x000000ff0200720c */ /* 0x000fe40003f45070 */
[C---:B------:R-:W-:Y:S02]  /*0550*/  ISETP.GE.AND P0, PT, R5.reuse, UR5, PT ;  /* 0x0000000505007c0c */ /* 0x040fe4000bf06270 */
[----:B------:R-:W-:Y:S02]  /*0560*/  VIMNMX R8, PT, PT, R5, UR5, !PT ;  /* 0x0000000505087c48 */ /* 0x000fe4000ffe0100 */
[----:B------:R-:W-:Y:S01]  /*0570*/  SEL R12, RZ, 0x1, P0 ;  /* 0x00000001ff0c7807 */ /* 0x000fe20000000000 */
[----:B0-----:R-:W0:Y:S02]  /*0580*/  MUFU.RCP R9, R9 ;  /* 0x0000000900097308 */ /* 0x001e240000001000 */
[----:B0-----:R-:W-:-:S02]  /*0590*/  VIADD R6, R9, 0xffffffe ;  /* 0x0ffffffe09067836 */ /* 0x001fc40000000000 */
[----:B------:R-:W-:-:S04]  /*05a0*/  IMAD.IADD R9, R2, 0x1, R5 ;  /* 0x0000000102097824 */ /* 0x000fc800078e0205 */
[----:B------:R0:W2:Y:S02]  /*05b0*/  F2I.FTZ.U32.TRUNC.NTZ R7, R6 ;  /* 0x0000000600077305 */ /* 0x0000a4000021f000 */
[----:B0-----:R-:W-:Y:S01]  /*05c0*/  MOV R6, RZ ;  /* 0x000000ff00067202 */ /* 0x001fe20000000f00 */
[----:B--2---:R-:W-:-:S04]  /*05d0*/  IMAD R13, R13, R7, RZ ;  /* 0x000000070d0d7224 */ /* 0x004fc800078e02ff */
[----:B------:R-:W-:Y:S01]  /*05e0*/  IMAD.HI.U32 R14, R7, R13, R6 ;  /* 0x0000000d070e7227 */ /* 0x000fe200078e0006 */
[----:B------:R-:W-:Y:S02]  /*05f0*/  IADD3 R7, PT, PT, R8, -R5, -R12 ;  /* 0x8000000508077210 */ /* 0x000fe40007ffe80c */
[----:B------:R-:W-:-:S03]  /*0600*/  IADD3 R8, PT, PT, R2, R9, RZ ;  /* 0x0000000902087210 */ /* 0x000fc60007ffe0ff */
        /* <DEDUP_REMOVED lines=9> */
[----:B-1----:R-:W-:-:S07]  /*06a0*/  IMAD.IADD R12, R12, 0x1, R13 ;  /* 0x000000010c0c7824 */ /* 0x002fce00078e020d */
.L_x_245:
[----:B------:R-:W-:Y:S01]  /*06b0*/  ISETP.GE.AND P0, PT, R4, UR5, PT ;  /* 0x0000000504007c0c */ /* 0x000fe2000bf06270 */
[----:B------:R-:W-:-:S12]  /*06c0*/  BSSY.RECONVERGENT B0, `(.L_x_240) ;  /* 0x0000036000007945 */ /* 0x000fd80003800200 */
[----:B012345:R-:W-:Y:S05]  /*06d0*/  @P0 BRA `(.L_x_241) ;  /* 0x0000000000d00947 */ /* 0x03ffea0003800000 */
[----:B------:R0:W5:Y:S01]  /*06e0*/  LDG.E.64 R14, desc[UR6][R10.64] ;  /* 0x000000060a0e7981 */ /* 0x000162000c1e1b00 */
[----:B------:R-:W-:Y:S01]  /*06f0*/  LOP3.LUT R18, R12, 0x3, RZ, 0xc0, !PT ;  /* 0x000000030c127812 */ /* 0x000fe200078ec0ff */
[----:B------:R-:W-:Y:S01]  /*0700*/  BSSY.RECONVERGENT B1, `(.L_x_242) ;  /* 0x000001a000017945 */ /* 0x000fe20003800200 */
[----:B------:R-:W-:Y:S02]  /*0710*/  MOV R13, R4 ;  /* 0x00000004000d7202 */ /* 0x000fe40000000f00 */
[----:B------:R-:W-:-:S13]  /*0720*/  ISETP.NE.AND P0, PT, R18, 0x3, PT ;  /* 0x000000031200780c */ /* 0x000fda0003f05270 */
[----:B0-----:R-:W-:Y:S05]  /*0730*/  @!P0 BRA `(.L_x_243) ;  /* 0x0000000000588947 */ /* 0x001fea0003800000 */
[----:B------:R-:W0:Y:S01]  /*0740*/  LDC.64 R16, c[0x0][0x380] ;  /* 0x0000e000ff107b82 */ /* 0x000e220000000a00 */
[----:B------:R-:W1:Y:S02]  /*0750*/  LDCU UR8, c[0x0][0x398] ;  /* 0x00007300ff0877ac */ /* 0x000e640008000800 */
[----:B-1----:R-:W-:-:S04]  /*0760*/  IMAD R7, R3, UR8, R4 ;  /* 0x0000000803077c24 */ /* 0x002fc8000f8e0204 */
[----:B0-----:R-:W-:-:S05]  /*0770*/  IMAD.WIDE R16, R7, 0x8, R16 ;  /* 0x0000000807107825 */ /* 0x001fca00078e0210 */
[----:B------:R-:W2:Y:S01]  /*0780*/  LDG.E.64 R6, desc[UR6][R16.64] ;  /* 0x0000000610067981 */ /* 0x000ea2000c1e1b00 */
[----:B------:R-:W-:Y:S01]  /*0790*/  ISETP.NE.AND P0, PT, R18, RZ, PT ;  /* 0x000000ff1200720c */ /* 0x000fe20003f05270 */
[----:B------:R-:W-:Y:S01]  /*07a0*/  IMAD.MOV.U32 R13, RZ, RZ, R5 ;  /* 0x000000ffff0d7224 */ /* 0x000fe200078e0005 */
[----:B--2--5:R-:W-:-:S07]  /*07b0*/  DADD R14, R14, |R6| ;  /* 0x000000000e0e7229 */ /* 0x024fce0000000406 */
[----:B------:R0:W-:Y:S04]  /*07c0*/  STG.E.64 desc[UR6][R10.64], R14 ;  /* 0x0000000e0a007986 */ /* 0x0001e8000c101b06 */
[----:B------:R-:W-:Y:S05]  /*07d0*/  @!P0 BRA `(.L_x_243) ;  /* 0x0000000000308947 */ /* 0x000fea0003800000 */
[----:B------:R-:W-:-:S05]  /*07e0*/  IMAD.WIDE R16, R2, 0x8, R16 ;  /* 0x0000000802107825 */ /* 0x000fca00078e0210 */
[----:B------:R-:W0:Y:S01]  /*07f0*/  LDG.E.64 R6, desc[UR6][R16.64] ;  /* 0x0000000610067981 */ /* 0x000e22000c1e1b00 */
[----:B------:R-:W-:Y:S02]  /*0800*/  ISETP.NE.AND P0, PT, R18, 0x1, PT ;  /* 0x000000011200780c */ /* 0x000fe40003f05270 */
[----:B------:R-:W-:Y:S01]  /*0810*/  MOV R13, R9 ;  /* 0x00000009000d7202 */ /* 0x000fe20000000f00 */
[----:B0-----:R-:W-:-:S07]  /*0820*/  DADD R14, R14, |R6| ;  /* 0x000000000e0e7229 */ /* 0x001fce0000000406 */
[----:B------:R1:W-:Y:S03]  /*0830*/  STG.E.64 desc[UR6][R10.64], R14 ;  /* 0x0000000e0a007986 */ /* 0x0003e6000c101b06 */
[----:B------:R-:W-:Y:S05]  /*0840*/  @!P0 BRA `(.L_x_243) ;  /* 0x0000000000148947 */ /* 0x000fea0003800000 */
[----:B------:R-:W-:-:S06]  /*0850*/  IMAD.WIDE R6, R2, 0x8, R16 ;  /* 0x0000000802067825 */ /* 0x000fcc00078e0210 */
[----:B------:R-:W1:Y:S01]  /*0860*/  LDG.E.64 R6, desc[UR6][R6.64] ;  /* 0x0000000606067981 */ /* 0x000e62000c1e1b00 */
[----:B------:R-:W-:Y:S01]  /*0870*/  IMAD.MOV.U32 R13, RZ, RZ, R8 ;  /* 0x000000ffff0d7224 */ /* 0x000fe200078e0008 */
[----:B-1----:R-:W-:-:S07]  /*0880*/  DADD R14, R14, |R6| ;  /* 0x000000000e0e7229 */ /* 0x002fce0000000406 */
[----:B------:R2:W-:Y:S04]  /*0890*/  STG.E.64 desc[UR6][R10.64], R14 ;  /* 0x0000000e0a007986 */ /* 0x0005e8000c101b06 */
.L_x_243:
[----:B------:R-:W-:Y:S05]  /*08a0*/  BSYNC.RECONVERGENT B1 ;  /* 0x0000000000017941 */ /* 0x000fea0003800200 */
.L_x_242:
[----:B------:R-:W3:Y:S01]  /*08b0*/  LDC.64 R6, c[0x0][0x380] ;  /* 0x0000e000ff067b82 */ /* 0x000ee20000000a00 */
[----:B------:R-:W-:-:S13]  /*08c0*/  ISETP.GE.U32.AND P0, PT, R12, 0x3, PT ;  /* 0x000000030c00780c */ /* 0x000fda0003f06070 */
[----:B------:R-:W-:Y:S05]  /*08d0*/  @!P0 BRA `(.L_x_241) ;  /* 0x0000000000508947 */ /* 0x000fea0003800000 */
.L_x_244:
[----:B------:R-:W-:-:S04]  /*08e0*/  IMAD R17, R3, UR9, R13 ;  /* 0x0000000903117c24 */ /* 0x000fc8000f8e020d */
[----:B---3--:R-:W-:-:S05]  /*08f0*/  IMAD.WIDE R16, R17, 0x8, R6 ;  /* 0x0000000811107825 */ /* 0x008fca00078e0206 */
[----:B----4-:R-:W3:Y:S01]  /*0900*/  LDG.E.64 R20, desc[UR6][R16.64] ;  /* 0x0000000610147981 */ /* 0x010ee2000c1e1b00 */
[----:B------:R-:W-:Y:S01]  /*0910*/  IMAD.WIDE R18, R2, 0x8, R16 ;  /* 0x0000000802127825 */ /* 0x000fe200078e0210 */
[----:B---3-5:R-:W-:-:S07]  /*0920*/  DADD R20, |R20|, R14 ;  /* 0x0000000014147229 */ /* 0x028fce000000020e */
[----:B------:R4:W-:Y:S04]  /*0930*/  STG.E.64 desc[UR6][R10.64], R20 ;  /* 0x000000140a007986 */ /* 0x0009e8000c101b06 */
[----:B------:R-:W3:Y:S01]  /*0940*/  LDG.E.64 R24, desc[UR6][R18.64] ;  /* 0x0000000612187981 */ /* 0x000ee2000c1e1b00 */
[----:B------:R-:W-:Y:S01]  /*0950*/  IMAD.WIDE R22, R2, 0x8, R18 ;  /* 0x0000000802167825 */ /* 0x000fe200078e0212 */
[----:B---3--:R-:W-:-:S07]  /*0960*/  DADD R24, R20, |R24| ;  /* 0x0000000014187229 */ /* 0x008fce0000000418 */
[----:B------:R4:W-:Y:S04]  /*0970*/  STG.E.64 desc[UR6][R10.64], R24 ;  /* 0x000000180a007986 */ /* 0x0009e8000c101b06 */
[----:B------:R-:W3:Y:S01]  /*0980*/  LDG.E.64 R26, desc[UR6][R22.64] ;  /* 0x00000006161a7981 */ /* 0x000ee2000c1e1b00 */
[----:B------:R-:W-:Y:S01]  /*0990*/  IMAD.WIDE R28, R2, 0x8, R22 ;  /* 0x00000008021c7825 */ /* 0x000fe200078e0216 */
[----:B---3--:R-:W-:-:S07]  /*09a0*/  DADD R26, R24, |R26| ;  /* 0x00000000181a7229 */ /* 0x008fce000000041a */
[----:B------:R4:W-:Y:S04]  /*09b0*/  STG.E.64 desc[UR6][R10.64], R26 ;  /* 0x0000001a0a007986 */ /* 0x0009e8000c101b06 */
[----:B------:R-:W0:Y:S01]  /*09c0*/  LDG.E.64 R28, desc[UR6][R28.64] ;  /* 0x000000061c1c7981 */ /* 0x000e22000c1e1b00 */
[----:B------:R-:W-:-:S04]  /*09d0*/  LEA R13, R2, R13, 0x2 ;  /* 0x0000000d020d7211 */ /* 0x000fc800078e10ff */
[----:B------:R-:W-:Y:S01]  /*09e0*/  ISETP.GE.AND P0, PT, R13, UR5, PT ;  /* 0x000000050d007c0c */ /* 0x000fe2000bf06270 */
[----:B012---:R-:W-:-:S07]  /*09f0*/  DADD R14, R26, |R28| ;  /* 0x000000001a0e7229 */ /* 0x007fce000000041c */
[----:B------:R4:W-:Y:S05]  /*0a00*/  STG.E.64 desc[UR6][R10.64], R14 ;  /* 0x0000000e0a007986 */ /* 0x0009ea000c101b06 */
[----:B------:R-:W-:Y:S05]  /*0a10*/  @!P0 BRA `(.L_x_244) ;  /* 0xfffffffc00b08947 */ /* 0x000fea000383ffff */
.L_x_241:
[----:B------:R-:W-:Y:S05]  /*0a20*/  BSYNC.RECONVERGENT B0 ;  /* 0x0000000000007941 */ /* 0x000fea0003800200 */
.L_x_240:
[----:B------:R-:W-:-:S04]  /*0a30*/  IADD3 R3, PT, PT, R0, R3, RZ ;  /* 0x0000000300037210 */ /* 0x000fc80007ffe0ff */
[----:B------:R-:W-:-:S13]  /*0a40*/  ISETP.GE.AND P0, PT, R3, UR4, PT ;  /* 0x0000000403007c0c */ /* 0x000fda000bf06270 */
[----:B------:R-:W-:Y:S05]  /*0a50*/  @!P0 BRA `(.L_x_245) ;  /* 0xfffffffc00148947 */ /* 0x000fea000383ffff */
[----:B------:R-:W-:Y:S05]  /*0a60*/  EXIT ;  /* 0x000000000000794d */ /* 0x000fea0003800000 */
.L_x_246:
        /* <DEDUP_REMOVED lines=9> */
.L_x_255:


//--------------------- .nv.shared._ZN3cub18CUB_300001_SM_10006detail6reduce28DeviceReduceSingleTileKernelINS2_10policy_hubIdjN4cuda3__47maximumIvEEE10Policy1000EPdSB_iS8_ddNS5_3std3__410__identityEEEvT0_T1_T2_T3_T4_T6_ --------------------------
	.section	.nv.shared._ZN3cub18CUB_300001_SM_10006detail6reduce28DeviceReduceSingleTileKernelINS2_10policy_hubIdjN4cuda3__47maximumIvEEE10Policy1000EPdSB_iS8_ddNS5_3std3__410__identityEEEvT0_T1_T2_T3_T4_T6_,"aw",@nobits
	.sectionflags	@""
	.align	8
.nv.shared._ZN3cub18CUB_300001_SM_10006detail6reduce28DeviceReduceSingleTileKernelINS2_10policy_hubIdjN4cuda3__47maximumIvEEE10Policy1000EPdSB_iS8_ddNS5_3std3__410__identityEEEvT0_T1_T2_T3_T4_T6_:
	.zero		1104


//--------------------- .nv.shared.reserved.0     --------------------------
	.section	.nv.shared.reserved.0,"aw",@nobits
	.weak		__nv_reservedSMEM_offset_0_alias
	.size		__nv_reservedSMEM_offset_0_alias, 0, 64
	.other		__nv_reservedSMEM_offset_0_alias,@"STO_CUDA_RESERVED_SHARED STV_DEFAULT"
__nv_reservedSMEM_offset_0_alias:
	.zero		0
	.zero		64


//--------------------- .nv.global                --------------------------
	.section	.nv.global,"aw",@nobits
.nv.global:
	.type		_ZN34_INTERNAL_f855a552_4_k_cu_d07bedb74cuda3std3__436_GLOBAL__N__f855a552_4_k_cu_d07bedb76ignoreE,@object
	.size		_ZN34_INTERNAL_f855a552_4_k_cu_d07bedb74cuda3std3__436_GLOBAL__N__f855a552_4_k_cu_d07bedb76ignoreE,(_ZN34_INTERNAL_f855a552_4_k_cu_d07bedb74cuda3std6ranges3__45__cpo5cdataE - _ZN34_INTERNAL_f855a552_4_k_cu_d07bedb74cuda3std3__436_GLOBAL__N__f855a552_4_k_cu_d07bedb76ignoreE)
_ZN34_INTERNAL_f855a552_4_k_cu_d07bedb74cuda3std3__436_GLOBAL__N__f855a552_4_k_cu_d07bedb76ignoreE:
	.zero		1
	.type		_ZN34_INTERNAL_f855a552_4_k_cu_d07bedb74cuda3std6ranges3__45__cpo5cdataE,@object
	.size		_ZN34_INTERNAL_f855a552_4_k_cu_d07bedb74cuda3std6ranges3__45__cpo5cdataE,(_ZN34_INTERNAL_f855a552_4_k_cu_d07bedb74cuda3std3__45__cpo5beginE - _ZN34_INTERNAL_f855a552_4_k_cu_d07bedb74cuda3std6ranges3__45__cpo5cdataE)
_ZN34_INTERNAL_f855a552_4_k_cu_d07bedb74cuda3std6ranges3__45__cpo5cdataE:
	.zero		1
	.type		_ZN34_INTERNAL_f855a552_4_k_cu_d07bedb74cuda3std3__45__cpo5beginE,@object
	.size		_ZN34_INTERNAL_f855a552_4_k_cu_d07bedb74cuda3std3__45__cpo5beginE,(_ZN34_INTERNAL_f855a552_4_k_cu_d07bedb74cuda3std6ranges3__45__cpo3endE - _ZN34_INTERNAL_f855a552_4_k_cu_d07bedb74cuda3std3__45__cpo5beginE)
_ZN34_INTERNAL_f855a552_4_k_cu_d07bedb74cuda3std3__45__cpo5beginE:
	.zero		1
	.type		_ZN34_INTERNAL_f855a552_4_k_cu_d07bedb74cuda3std6ranges3__45__cpo3endE,@object
	.size		_ZN34_INTERNAL_f855a552_4_k_cu_d07bedb74cuda3std6ranges3__45__cpo3endE,(_ZN34_INTERNAL_f855a552_4_k_cu_d07bedb74cuda3std3__47nulloptE - _ZN34_INTERNAL_f855a552_4_k_cu_d07bedb74cuda3std6ranges3__45__cpo3endE)
_ZN34_INTERNAL_f855a552_4_k_cu_d07bedb74cuda3std6ranges3__45__cpo3endE:
	.zero		1
	.type		_ZN34_INTERNAL_f855a552_4_k_cu_d07bedb74cuda3std3__47nulloptE,@object
	.size		_ZN34_INTERNAL_f855a552_4_k_cu_d07bedb74cuda3std3__47nulloptE,(_ZN34_INTERNAL_f855a552_4_k_cu_d07bedb76thrust24THRUST_300001_SM_1000_NS6system6detail10sequential3seqE - _ZN34_INTERNAL_f855a552_4_k_cu_d07bedb74cuda3std3__47nulloptE)
_ZN34_INTERNAL_f855a552_4_k_cu_d07bedb74cuda3std3__47nulloptE:
	.zero		1
	.type		_ZN34_INTERNAL_f855a552_4_k_cu_d07bedb76thrust24THRUST_300001_SM_1000_NS6system6detail10sequential3seqE,@object
	.size		_ZN34_INTERNAL_f855a552_4_k_cu_d07bedb76thrust24THRUST_300001_SM_1000_NS6system6detail10sequential3seqE,(_ZN34_INTERNAL_f855a552_4_k_cu_d07bedb74cuda3std3__45__cpo6rbeginE - _ZN34_INTERNAL_f855a552_4_k_cu_d07bedb76thrust24THRUST_300001_SM_1000_NS6system6detail10sequential3seqE)
_ZN34_INTERNAL_f855a552_4_k_cu_d07bedb76thrust24THRUST_300001_SM_1000_NS6system6detail10sequential3seqE:
	.zero		1
	.type		_ZN34_INTERNAL_f855a552_4_k_cu_d07bedb74cuda3std3__45__cpo6rbeginE,@object
	.size		_ZN34_INTERNAL_f855a552_4_k_cu_d07bedb74cuda3std3__45__cpo6rbeginE,(_ZN34_INTERNAL_f855a552_4_k_cu_d07bedb74cuda3std6ranges3__45__cpo9iter_swapE - _ZN34_INTERNAL_f855a552_4_k_cu_d07bedb74cuda3std3__45__cpo6rbeginE)
_ZN34_INTERNAL_f855a552_4_k_cu_d07bedb74cuda3std3__45__cpo6rbeginE:
	.zero		1
	.type		_ZN34_INTERNAL_f855a552_4_k_cu_d07bedb74cuda3std6ranges3__45__cpo9iter_swapE,@object
	.size		_ZN34_INTERNAL_f855a552_4_k_cu_d07bedb74cuda3std6ranges3__45__cpo9iter_swapE,(_ZN34_INTERNAL_f855a552_4_k_cu_d07bedb74cuda3std3__48in_placeE - _ZN34_INTERNAL_f855a552_4_k_cu_d07bedb74cuda3std6ranges3__45__cpo9iter_swapE)
_ZN34_INTERNAL_f855a552_4_k_cu_d07bedb74cuda3std6ranges3__45__cpo9iter_swapE:
	.zero		1
	.type		_ZN34_INTERNAL_f855a552_4_k_cu_d07bedb74cuda3std3__48in_placeE,@object
	.size		_ZN34_INTERNAL_f855a552_4_k_cu_d07bedb74cuda3std3__48in_placeE,(_ZN34_INTERNAL_f855a552_4_k_cu_d07bedb74cuda3std6ranges3__45__cpo5ssizeE - _ZN34_INTERNAL_f855a552_4_k_cu_d07bedb74cuda3std3__48in_placeE)
_ZN34_INTERNAL_f855a552_4_k_cu_d07bedb74cuda3std3__48in_placeE:
	.zero		1
	.type		_ZN34_INTERNAL_f855a552_4_k_cu_d07bedb74cuda3std6ranges3__45__cpo5ssizeE,@object
	.size		_ZN34_INTERNAL_f855a552_4_k_cu_d07bedb74cuda3std6ranges3__45__cpo5ssizeE,(_ZN34_INTERNAL_f855a552_4_k_cu_d07bedb74cuda3std3__45__cpo6cbeginE - _ZN34_INTERNAL_f855a552_4_k_cu_d07bedb74cuda3std6ranges3__45__cpo5ssizeE)
_ZN34_INTERNAL_f855a552_4_k_cu_d07bedb74cuda3std6ranges3__45__cpo5ssizeE:
	.zero		1
	.type		_ZN34_INTERNAL_f855a552_4_k_cu_d07bedb74cuda3std3__45__cpo6cbeginE,@object
	.size		_ZN34_INTERNAL_f855a552_4_k_cu_d07bedb74cuda3std3__45__cpo6cbeginE,(_ZN34_INTERNAL_f855a552_4_k_cu_d07bedb74cuda3std6ranges3__45__cpo4cendE - _ZN34_INTERNAL_f855a552_4_k_cu_d07bedb74cuda3std3__45__cpo6cbeginE)
_ZN34_INTERNAL_f855a552_4_k_cu_d07bedb74cuda3std3__45__cpo6cbeginE:
	.zero		1
	.type		_ZN34_INTERNAL_f855a552_4_k_cu_d07bedb74cuda3std6ranges3__45__cpo4cendE,@object
	.size		_ZN34_INTERNAL_f855a552_4_k_cu_d07bedb74cuda3std6ranges3__45__cpo4cendE,(_ZN34_INTERNAL_f855a552_4_k_cu_d07bedb74cuda3std3__45__cpo7crbeginE - _ZN34_INTERNAL_f855a552_4_k_cu_d07bedb74cuda3std6ranges3__45__cpo4cendE)
_ZN34_INTERNAL_f855a552_4_k_cu_d07bedb74cuda3std6ranges3__45__cpo4cendE:
	.zero		1
	.type		_ZN34_INTERNAL_f855a552_4_k_cu_d07bedb74cuda3std3__45__cpo7crbeginE,@object
	.size		_ZN34_INTERNAL_f855a552_4_k_cu_d07bedb74cuda3std3__45__cpo7crbeginE,(_ZN34_INTERNAL_f855a552_4_k_cu_d07bedb74cuda3std6ranges3__45__cpo4prevE - _ZN34_INTERNAL_f855a552_4_k_cu_d07bedb74cuda3std3__45__cpo7crbeginE)
_ZN34_INTERNAL_f855a552_4_k_cu_d07bedb74cuda3std3__45__cpo7crbeginE:
	.zero		1
	.type		_ZN34_INTERNAL_f855a552_4_k_cu_d07bedb74cuda3std6ranges3__45__cpo4prevE,@object
	.size		_ZN34_INTERNAL_f855a552_4_k_cu_d07bedb74cuda3std6ranges3__45__cpo4prevE,(_ZN34_INTERNAL_f855a552_4_k_cu_d07bedb74cuda3std6ranges3__45__cpo9iter_moveE - _ZN34_INTERNAL_f855a552_4_k_cu_d07bedb74cuda3std6ranges3__45__cpo4prevE)
_ZN34_INTERNAL_f855a552_4_k_cu_d07bedb74cuda3std6ranges3__45__cpo4prevE:
	.zero		1
	.type		_ZN34_INTERNAL_f855a552_4_k_cu_d07bedb74cuda3std6ranges3__45__cpo9iter_moveE,@object
	.size		_ZN34_INTERNAL_f855a552_4_k_cu_d07bedb74cuda3std6ranges3__45__cpo9iter_moveE,(_ZN34_INTERNAL_f855a552_4_k_cu_d07bedb74cuda3std3__420unreachable_sentinelE - _ZN34_INTERNAL_f855a552_4_k_cu_d07bedb74cuda3std6ranges3__45__cpo9iter_moveE)
_ZN34_INTERNAL_f855a552_4_k_cu_d07bedb74cuda3std6ranges3__45__cpo9iter_moveE:
	.zero		1
	.type		_ZN34_INTERNAL_f855a552_4_k_cu_d07bedb74cuda3std3__420unreachable_sentinelE,@object
	.size		_ZN34_INTERNAL_f855a552_4_k_cu_d07bedb74cuda3std3__420unreachable_sentinelE,(_ZN34_INTERNAL_f855a552_4_k_cu_d07bedb74cuda3std6ranges3__45__cpo8distanceE - _ZN34_INTERNAL_f855a552_4_k_cu_d07bedb74cuda3std3__420unreachable_sentinelE)
_ZN34_INTERNAL_f855a552_4_k_cu_d07bedb74cuda3std3__420unreachable_sentinelE:
	.zero		1
	.type		_ZN34_INTERNAL_f855a552_4_k_cu_d07bedb74cuda3std6ranges3__45__cpo8distanceE,@object
	.size		_ZN34_INTERNAL_f855a552_4_k_cu_d07bedb74cuda3std6ranges3__45__cpo8distanceE,(_ZN34_INTERNAL_f855a552_4_k_cu_d07bedb74cuda3std3__45__cpo4cendE - _ZN34_INTERNAL_f855a552_4_k_cu_d07bedb74cuda3std6ranges3__45__cpo8distanceE)
_ZN34_INTERNAL_f855a552_4_k_cu_d07bedb74cuda3std6ranges3__45__cpo8distanceE:
	.zero		1
	.type		_ZN34_INTERNAL_f855a552_4_k_cu_d07bedb74cuda3std3__45__cpo4cendE,@object
	.size		_ZN34_INTERNAL_f855a552_4_k_cu_d07bedb74cuda3std3__45__cpo4cendE,(_ZN34_INTERNAL_f855a552_4_k_cu_d07bedb74cuda3std6ranges3__45__cpo7advanceE - _ZN34_INTERNAL_f855a552_4_k_cu_d07bedb74cuda3std3__45__cpo4cendE)
_ZN34_INTERNAL_f855a552_4_k_cu_d07bedb74cuda3std3__45__cpo4cendE:
	.zero		1
	.type		_ZN34_INTERNAL_f855a552_4_k_cu_d07bedb74cuda3std6ranges3__45__cpo7advanceE,@object
	.size		_ZN34_INTERNAL_f855a552_4_k_cu_d07bedb74cuda3std6ranges3__45__cpo7advanceE,(_ZN34_INTERNAL_f855a552_4_k_cu_d07bedb74cuda3std3__45__cpo5crendE - _ZN34_INTERNAL_f855a552_4_k_cu_d07bedb74cuda3std6ranges3__45__cpo7advanceE)
_ZN34_INTERNAL_f855a552_4_k_cu_d07bedb74cuda3std6ranges3__45__cpo7advanceE:
	.zero		1
	.type		_ZN34_INTERNAL_f855a552_4_k_cu_d07bedb74cuda3std3__45__cpo5crendE,@object
	.size		_ZN34_INTERNAL_f855a552_4_k_cu_d07bedb74cuda3std3__45__cpo5crendE,(_ZN34_INTERNAL_f855a552_4_k_cu_d07bedb74cuda3std6ranges3__45__cpo4dataE - _ZN34_INTERNAL_f855a552_4_k_cu_d07bedb74cuda3std3__45__cpo5crendE)
_ZN34_INTERNAL_f855a552_4_k_cu_d07bedb74cuda3std3__45__cpo5crendE:
	.zero		1
	.type		_ZN34_INTERNAL_f855a552_4_k_cu_d07bedb74cuda3std6ranges3__45__cpo4dataE,@object
	.size		_ZN34_INTERNAL_f855a552_4_k_cu_d07bedb74cuda3std6ranges3__45__cpo4dataE,(_ZN34_INTERNAL_f855a552_4_k_cu_d07bedb74cuda3std6ranges3__45__cpo5beginE - _ZN34_INTERNAL_f855a552_4_k_cu_d07bedb74cuda3std6ranges3__45__cpo4dataE)
_ZN34_INTERNAL_f855a552_4_k_cu_d07bedb74cuda3std6ranges3__45__cpo4dataE:
	.zero		1
	.type		_ZN34_INTERNAL_f855a552_4_k_cu_d07bedb74cuda3std6ranges3__45__cpo5beginE,@object
	.size		_ZN34_INTERNAL_f855a552_4_k_cu_d07bedb74cuda3std6ranges3__45__cpo5beginE,(_ZN34_INTERNAL_f855a552_4_k_cu_d07bedb74cuda3std3__419piecewise_constructE - _ZN34_INTERNAL_f855a552_4_k_cu_d07bedb74cuda3std6ranges3__45__cpo5beginE)
_ZN34_INTERNAL_f855a552_4_k_cu_d07bedb74cuda3std6ranges3__45__cpo5beginE:
	.zero		1
	.type		_ZN34_INTERNAL_f855a552_4_k_cu_d07bedb74cuda3std3__419piecewise_constructE,@object
	.size		_ZN34_INTERNAL_f855a552_4_k_cu_d07bedb74cuda3std3__419piecewise_constructE,(_ZN34_INTERNAL_f855a552_4_k_cu_d07bedb74cuda3std6ranges3__45__cpo4sizeE - _ZN34_INTERNAL_f855a552_4_k_cu_d07bedb74cuda3std3__419piecewise_constructE)
_ZN34_INTERNAL_f855a552_4_k_cu_d07bedb74cuda3std3__419piecewise_constructE:
	.zero		1
	.type		_ZN34_INTERNAL_f855a552_4_k_cu_d07bedb74cuda3std6ranges3__45__cpo4sizeE,@object
	.size		_ZN34_INTERNAL_f855a552_4_k_cu_d07bedb74cuda3std6ranges3__45__cpo4sizeE,(_ZN34_INTERNAL_f855a552_4_k_cu_d07bedb74cuda3std3__45__cpo3endE - _ZN34_INTERNAL_f855a552_4_k_cu_d07bedb74cuda3std6ranges3__45__cpo4sizeE)
_ZN34_INTERNAL_f855a552_4_k_cu_d07bedb74cuda3std6ranges3__45__cpo4sizeE:
	.zero		1
	.type		_ZN34_INTERNAL_f855a552_4_k_cu_d07bedb74cuda3std3__45__cpo3endE,@object
	.size		_ZN34_INTERNAL_f855a552_4_k_cu_d07bedb74cuda3std3__45__cpo3endE,(_ZN34_INTERNAL_f855a552_4_k_cu_d07bedb74cuda3std6ranges3__45__cpo6cbeginE - _ZN34_INTERNAL_f855a552_4_k_cu_d07bedb74cuda3std3__45__cpo3endE)
_ZN34_INTERNAL_f855a552_4_k_cu_d07bedb74cuda3std3__45__cpo3endE:
	.zero		1
	.type		_ZN34_INTERNAL_f855a552_4_k_cu_d07bedb74cuda3std6ranges3__45__cpo6cbeginE,@object
	.size		_ZN34_INTERNAL_f855a552_4_k_cu_d07bedb74cuda3std6ranges3__45__cpo6cbeginE,(_ZN34_INTERNAL_f855a552_4_k_cu_d07bedb74cuda3std3__45__cpo4rendE - _ZN34_INTERNAL_f855a552_4_k_cu_d07bedb74cuda3std6ranges3__45__cpo6cbeginE)
_ZN34_INTERNAL_f855a552_4_k_cu_d07bedb74cuda3std6ranges3__45__cpo6cbeginE:
	.zero		1
	.type		_ZN34_INTERNAL_f855a552_4_k_cu_d07bedb74cuda3std3__45__cpo4rendE,@object
	.size		_ZN34_INTERNAL_f855a552_4_k_cu_d07bedb74cuda3std3__45__cpo4rendE,(_ZN34_INTERNAL_f855a552_4_k_cu_d07bedb74cuda3std6ranges3__45__cpo4nextE - _ZN34_INTERNAL_f855a552_4_k_cu_d07bedb74cuda3std3__45__cpo4rendE)
_ZN34_INTERNAL_f855a552_4_k_cu_d07bedb74cuda3std3__45__cpo4rendE:
	.zero		1
	.type		_ZN34_INTERNAL_f855a552_4_k_cu_d07bedb74cuda3std6ranges3__45__cpo4nextE,@object
	.size		_ZN34_INTERNAL_f855a552_4_k_cu_d07bedb74cuda3std6ranges3__45__cpo4nextE,(_ZN34_INTERNAL_f855a552_4_k_cu_d07bedb74cuda3std6ranges3__45__cpo4swapE - _ZN34_INTERNAL_f855a552_4_k_cu_d07bedb74cuda3std6ranges3__45__cpo4nextE)
_ZN34_INTERNAL_f855a552_4_k_cu_d07bedb74cuda3std6ranges3__45__cpo4nextE:
	.zero		1
	.type		_ZN34_INTERNAL_f855a552_4_k_cu_d07bedb74cuda3std6ranges3__45__cpo4swapE,@object
	.size		_ZN34_INTERNAL_f855a552_4_k_cu_d07bedb74cuda3std6ranges3__45__cpo4swapE,(.L_13 - _ZN34_INTERNAL_f855a552_4_k_cu_d07bedb74cuda3std6ranges3__45__cpo4swapE)
_ZN34_INTERNAL_f855a552_4_k_cu_d07bedb74cuda3std6ranges3__45__cpo4swapE:
	.zero		1
.L_13:


//--------------------- .nv.shared._ZN3cub18CUB_300001_SM_10006detail6reduce18DeviceReduceKernelINS2_10policy_hubIdjN4cuda3__47maximumIvEEE10Policy1000EPdjS8_dNS5_3std3__410__identityEEEvT0_PT3_T1_NS0_13GridEvenShareISI_EET2_T4_ --------------------------
	.section	.nv.shared._ZN3cub18CUB_300001_SM_10006detail6reduce18DeviceReduceKernelINS2_10policy_hubIdjN4cuda3__47maximumIvEEE10Policy1000EPdjS8_dNS5_3std3__410__identityEEEvT0_PT3_T1_NS0_13GridEvenShareISI_EET2_T4_,"aw",@nobits
	.sectionflags	@""
	.align	8
.nv.shared._ZN3cub18CUB_300001_SM_10006detail6reduce18DeviceReduceKernelINS2_10policy_hubIdjN4cuda3__47maximumIvEEE10Policy1000EPdjS8_dNS5_3std3__410__identityEEEvT0_PT3_T1_NS0_13GridEvenShareISI_EET2_T4_:
	.zero		1104


//--------------------- .nv.shared._ZN3cub18CUB_300001_SM_10006detail6reduce28DeviceReduceSingleTileKernelINS2_10policy_hubIdjN4cuda3__47maximumIvEEE10Policy1000EPdSB_jS8_ddNS5_3std3__410__identityEEEvT0_T1_T2_T3_T4_T6_ --------------------------
	.section	.nv.shared._ZN3cub18CUB_300001_SM_10006detail6reduce28DeviceReduceSingleTileKernelINS2_10policy_hubIdjN4cuda3__47maximumIvEEE10Policy1000EPdSB_jS8_ddNS5_3std3__410__identityEEEvT0_T1_T2_T3_T4_T6_,"aw",@nobits
	.sectionflags	@""
	.align	8
.nv.shared._ZN3cub18CUB_300001_SM_10006detail6reduce28DeviceReduceSingleTileKernelINS2_10policy_hubIdjN4cuda3__47maximumIvEEE10Policy1000EPdSB_jS8_ddNS5_3std3__410__identityEEEvT0_T1_T2_T3_T4_T6_:
	.zero		1104


//--------------------- .nv.shared._ZN3cub18CUB_300001_SM_10006detail6reduce28DeviceReduceSingleTileKernelINS2_10policy_hubIdjN4cuda3std3__44plusIvEEE10Policy1000EPdSC_iS9_ddNS7_10__identityEEEvT0_T1_T2_T3_T4_T6_ --------------------------
	.section	.nv.shared._ZN3cub18CUB_300001_SM_10006detail6reduce28DeviceReduceSingleTileKernelINS2_10policy_hubIdjN4cuda3std3__44plusIvEEE10Policy1000EPdSC_iS9_ddNS7_10__identityEEEvT0_T1_T2_T3_T4_T6_,"aw",@nobits
	.sectionflags	@""
	.align	8
.nv.shared._ZN3cub18CUB_300001_SM_10006detail6reduce28DeviceReduceSingleTileKernelINS2_10policy_hubIdjN4cuda3std3__44plusIvEEE10Policy1000EPdSC_iS9_ddNS7_10__identityEEEvT0_T1_T2_T3_T4_T6_:
	.zero		1216


//--------------------- .nv.shared._ZN3cub18CUB_300001_SM_10006detail6reduce18DeviceReduceKernelINS2_10policy_hubIdjN4cuda3std3__44plusIvEEE10Policy1000EPdjS9_dNS7_10__identityEEEvT0_PT3_T1_NS0_13GridEvenShareISH_EET2_T4_ --------------------------
	.section	.nv.shared._ZN3cub18CUB_300001_SM_10006detail6reduce18DeviceReduceKernelINS2_10policy_hubIdjN4cuda3std3__44plusIvEEE10Policy1000EPdjS9_dNS7_10__identityEEEvT0_PT3_T1_NS0_13GridEvenShareISH_EET2_T4_,"aw",@nobits
	.sectionflags	@""
	.align	8
.nv.shared._ZN3cub18CUB_300001_SM_10006detail6reduce18DeviceReduceKernelINS2_10policy_hubIdjN4cuda3std3__44plusIvEEE10Policy1000EPdjS9_dNS7_10__identityEEEvT0_PT3_T1_NS0_13GridEvenShareISH_EET2_T4_:
	.zero		1216


//--------------------- .nv.shared._ZN3cub18CUB_300001_SM_10006detail6reduce28DeviceReduceSingleTileKernelINS2_10policy_hubIdjN4cuda3std3__44plusIvEEE10Policy1000EPdSC_jS9_ddNS7_10__identityEEEvT0_T1_T2_T3_T4_T6_ --------------------------
	.section	.nv.shared._ZN3cub18CUB_300001_SM_10006detail6reduce28DeviceReduceSingleTileKernelINS2_10policy_hubIdjN4cuda3std3__44plusIvEEE10Policy1000EPdSC_jS9_ddNS7_10__identityEEEvT0_T1_T2_T3_T4_T6_,"aw",@nobits
	.sectionflags	@""
	.align	8
.nv.shared._ZN3cub18CUB_300001_SM_10006detail6reduce28DeviceReduceSingleTileKernelINS2_10policy_hubIdjN4cuda3std3__44plusIvEEE10Policy1000EPdSC_jS9_ddNS7_10__identityEEEvT0_T1_T2_T3_T4_T6_:
	.zero		1216


//--------------------- .nv.constant0._ZN3cub18CUB_300001_SM_10006detail6reduce28DeviceReduceSingleTileKernelINS2_10policy_hubIdjN4cuda3__47maximumIvEEE10Policy1000EPdSB_iS8_ddNS5_3std3__410__identityEEEvT0_T1_T2_T3_T4_T6_ --------------------------
	.section	.nv.constant0._ZN3cub18CUB_300001_SM_10006detail6reduce28DeviceReduceSingleTileKernelINS2_10policy_hubIdjN4cuda3__47maximumIvEEE10Policy1000EPdSB_iS8_ddNS5_3std3__410__identityEEEvT0_T1_T2_T3_T4_T6_,"a",@progbits
	.sectionflags	@""
	.align	4
.nv.constant0._ZN3cub18CUB_300001_SM_10006detail6reduce28DeviceReduceSingleTileKernelINS2_10policy_hubIdjN4cuda3__47maximumIvEEE10Policy1000EPdSB_iS8_ddNS5_3std3__410__identityEEEvT0_T1_T2_T3_T4_T6_:
	.zero		929


//--------------------- .nv.constant0._ZN3cub18CUB_300001_SM_10006detail6reduce18DeviceReduceKernelINS2_10policy_hubIdjN4cuda3__47maximumIvEEE10Policy1000EPdjS8_dNS5_3std3__410__identityEEEvT0_PT3_T1_NS0_13GridEvenShareISI_EET2_T4_ --------------------------
	.section	.nv.constant0._ZN3cub18CUB_300001_SM_10006detail6reduce18DeviceReduceKernelINS2_10policy_hubIdjN4cuda3__47maximumIvEEE10Policy1000EPdjS8_dNS5_3std3__410__identityEEEvT0_PT3_T1_NS0_13GridEvenShareISI_EET2_T4_,"a",@progbits
	.sectionflags	@""
	.align	4
.nv.constant0._ZN3cub18CUB_300001_SM_10006detail6reduce18DeviceReduceKernelINS2_10policy_hubIdjN4cuda3__47maximumIvEEE10Policy1000EPdjS8_dNS5_3std3__410__identityEEEvT0_PT3_T1_NS0_13GridEvenShareISI_EET2_T4_:
	.zero		958


//--------------------- .nv.constant0._ZN3cub18CUB_300001_SM_10006detail6reduce28DeviceReduceSingleTileKernelINS2_10policy_hubIdjN4cuda3__47maximumIvEEE10Policy1000EPdSB_jS8_ddNS5_3std3__410__identityEEEvT0_T1_T2_T3_T4_T6_ --------------------------
	.section	.nv.constant0._ZN3cub18CUB_300001_SM_10006detail6reduce28DeviceReduceSingleTileKernelINS2_10policy_hubIdjN4cuda3__47maximumIvEEE10Policy1000EPdSB_jS8_ddNS5_3std3__410__identityEEEvT0_T1_T2_T3_T4_T6_,"a",@progbits
	.sectionflags	@""
	.align	4
.nv.constant0._ZN3cub18CUB_300001_SM_10006detail6reduce28DeviceReduceSingleTileKernelINS2_10policy_hubIdjN4cuda3__47maximumIvEEE10Policy1000EPdSB_jS8_ddNS5_3std3__410__identityEEEvT0_T1_T2_T3_T4_T6_:
	.zero		929


//--------------------- .nv.constant0._ZN3cub18CUB_300001_SM_10006detail6reduce28DeviceReduceSingleTileKernelINS2_10policy_hubIdjN4cuda3std3__44plusIvEEE10Policy1000EPdSC_iS9_ddNS7_10__identityEEEvT0_T1_T2_T3_T4_T6_ --------------------------
	.section	.nv.constant0._ZN3cub18CUB_300001_SM_10006detail6reduce28DeviceReduceSingleTileKernelINS2_10policy_hubIdjN4cuda3std3__44plusIvEEE10Policy1000EPdSC_iS9_ddNS7_10__identityEEEvT0_T1_T2_T3_T4_T6_,"a",@progbits
	.sectionflags	@""
	.align	4
.nv.constant0._ZN3cub18CUB_300001_SM_10006detail6reduce28DeviceReduceSingleTileKernelINS2_10policy_hubIdjN4cuda3std3__44plusIvEEE10Policy1000EPdSC_iS9_ddNS7_10__identityEEEvT0_T1_T2_T3_T4_T6_:
	.zero		929


//--------------------- .nv.constant0._ZN3cub18CUB_300001_SM_10006detail6reduce18DeviceReduceKernelINS2_10policy_hubIdjN4cuda3std3__44plusIvEEE10Policy1000EPdjS9_dNS7_10__identityEEEvT0_PT3_T1_NS0_13GridEvenShareISH_EET2_T4_ --------------------------
	.section	.nv.constant0._ZN3cub18CUB_300001_SM_10006detail6reduce18DeviceReduceKernelINS2_10policy_hubIdjN4cuda3std3__44plusIvEEE10Policy1000EPdjS9_dNS7_10__identityEEEvT0_PT3_T1_NS0_13GridEvenShareISH_EET2_T4_,"a",@progbits
	.sectionflags	@""
	.align	4
.nv.constant0._ZN3cub18CUB_300001_SM_10006detail6reduce18DeviceReduceKernelINS2_10policy_hubIdjN4cuda3std3__44plusIvEEE10Policy1000EPdjS9_dNS7_10__identityEEEvT0_PT3_T1_NS0_13GridEvenShareISH_EET2_T4_:
	.zero		958


//--------------------- .nv.constant0._ZN3cub18CUB_300001_SM_10006detail6reduce28DeviceReduceSingleTileKernelINS2_10policy_hubIdjN4cuda3std3__44plusIvEEE10Policy1000EPdSC_jS9_ddNS7_10__identityEEEvT0_T1_T2_T3_T4_T6_ --------------------------
	.section	.nv.constant0._ZN3cub18CUB_300001_SM_10006detail6reduce28DeviceReduceSingleTileKernelINS2_10policy_hubIdjN4cuda3std3__44plusIvEEE10Policy1000EPdSC_jS9_ddNS7_10__identityEEEvT0_T1_T2_T3_T4_T6_,"a",@progbits
	.sectionflags	@""
	.align	4
.nv.constant0._ZN3cub18CUB_300001_SM_10006detail6reduce28DeviceReduceSingleTileKernelINS2_10policy_hubIdjN4cuda3std3__44plusIvEEE10Policy1000EPdSC_jS9_ddNS7_10__identityEEEvT0_T1_T2_T3_T4_T6_:
	.zero		929


//--------------------- .nv.constant0._ZN3cub18CUB_300001_SM_10006detail11EmptyKernelIvEEvv --------------------------
	.section	.nv.constant0._ZN3cub18CUB_300001_SM_10006detail11EmptyKernelIvEEvv,"a",@progbits
	.sectionflags	@""
	.align	4
.nv.constant0._ZN3cub18CUB_300001_SM_10006detail11EmptyKernelIvEEvv:
	.zero		896


//--------------------- .nv.constant0._Z20updateBoundaryKernelPdiiS_ --------------------------
	.section	.nv.constant0._Z20updateBoundaryKernelPdiiS_,"a",@progbits
	.sectionflags	@""
	.align	4
.nv.constant0._Z20updateBoundaryKernelPdiiS_:
	.zero		920


//--------------------- .nv.constant0._Z16jacobiStepKernelPdS_S_iiS_S_ --------------------------
	.section	.nv.constant0._Z16jacobiStepKernelPdS_S_iiS_S_,"a",@progbits
	.sectionflags	@""
	.align	4
.nv.constant0._Z16jacobiStepKernelPdS_S_iiS_S_:
	.zero		944


//--------------------- SYMBOLS --------------------------

	.type		.nv.reservedSmem.offset0,@object
	.size		.nv.reservedSmem.offset0,0x4
	.type		.nv.reservedSmem.cap,@object
	.size		.nv.reservedSmem.cap,0x4
